	.target	sm_100a

	.elftype	@"ET_EXEC"


//--------------------- .note.nv.tkinfo           --------------------------
	.section	.note.nv.tkinfo,"",@"SHT_NOTE"
	.sectionflags	@"SHF_NOTE_NV_TKINFO"
	.tkinfo
        /*0018*/ 	.word	0x00000002
        /*0030*/ 	.string	""
        /*0030*/ 	.string	"ptxas"
        /*0030*/ 	.string	"Cuda compilation tools, release 13.0, V13.0.88"
        /*0030*/ 	.string	"Build cuda_13.0.r13.0/compiler.36424714_0"
        /*0030*/ 	.string	"-arch sm_100a -m 64 "



//--------------------- .note.nv.cuinfo           --------------------------
	.section	.note.nv.cuinfo,"",@"SHT_NOTE"
	.sectionflags	@"SHF_NOTE_NV_CUINFO"
        /*0018*/ 	.short	0x0002
        /*001a*/ 	.short	0x0064
        /*001c*/ 	.short	0x0082
	.zero		2


//--------------------- .nv.info                  --------------------------
	.section	.nv.info,"",@"SHT_CUDA_INFO"
	.align	4


	//----- nvinfo : EIATTR_REGCOUNT
	.align		4
        /*0000*/ 	.byte	0x04, 0x2f
        /*0002*/ 	.short	(.L_34 - .L_33)
	.align		4
.L_33:
        /*0004*/ 	.word	index@(_ZN7cutlass13device_kernelINS_4fmha6kernel36Sm100FmhaFwdKernelTmaWarpspecializedIN4cute5tupleIJiiiNS5_IJNS5_IJiiEEEiEEEEEENS1_10collective38Sm100FmhaFwdMainloopTmaWarpspecializedINS_6half_tEffNS5_IJNS4_1CILi256EEENSC_ILi64EEENSC_ILi16EEEEEENS5_IJiNSC_ILi1EEES7_EEENS5_IJiSH_NS5_IJNS5_IJNSC_ILi0EEEiEEEiEEEEEESM_NS9_12ResidualMaskENS5_IJNSC_ILi2EEESH_SH_EEENSC_ILb0EEEEENS9_38Sm100FmhaFwdEpilogueTmaWarpspecializedISB_fNS5_IJNSC_ILi128EEESF_SE_EEESI_NS5_IJSH_S7_EEESQ_EENS2_23PersistentTileSchedulerENS2_41Sm100FmhaCtxKernelWarpspecializedScheduleEEEEEvNT_6ParamsE)
        /*0008*/ 	.word	0x00000080


	//----- nvinfo : EIATTR_FRAME_SIZE
	.align		4
.L_34:
        /*000c*/ 	.byte	0x04, 0x11
        /*000e*/ 	.short	(.L_36 - .L_35)
	.align		4
.L_35:
        /*0010*/ 	.word	index@($__internal_3_$__cuda_sm3x_div_rn_noftz_f32_slowpath)
        /*0014*/ 	.word	0x00000010


	//----- nvinfo : EIATTR_FRAME_SIZE
	.align		4
.L_36:
        /*0018*/ 	.byte	0x04, 0x11
        /*001a*/ 	.short	(.L_38 - .L_37)
	.align		4
.L_37:
        /*001c*/ 	.word	index@($__internal_2_$__cuda_sm10x_tcgen05_guardrail_trap_unallocated_columns_being_dealloced)
        /*0020*/ 	.word	0x00000010


	//----- nvinfo : EIATTR_FRAME_SIZE
	.align		4
.L_38:
        /*0024*/ 	.byte	0x04, 0x11
        /*0026*/ 	.short	(.L_40 - .L_39)
	.align		4
.L_39:
        /*0028*/ 	.word	index@($__internal_1_$__cuda_sm10x_tcgen05_guardrail_trap_phase_invalid_during_alloc)
        /*002c*/ 	.word	0x00000010


	//----- nvinfo : EIATTR_FRAME_SIZE
	.align		4
.L_40:
        /*0030*/ 	.byte	0x04, 0x11
        /*0032*/ 	.short	(.L_42 - .L_41)
	.align		4
.L_41:
        /*0034*/ 	.word	index@($__internal_0_$__cuda_sm10x_tcgen05_guardrail_trap_col_being_dealloced_not_returned_by_alloc)
        /*0038*/ 	.word	0x00000010


	//----- nvinfo : EIATTR_FRAME_SIZE
	.align		4
.L_42:
        /*003c*/ 	.byte	0x04, 0x11
        /*003e*/ 	.short	(.L_44 - .L_43)
	.align		4
.L_43:
        /*0040*/ 	.word	index@(_ZN7cutlass13device_kernelINS_4fmha6kernel36Sm100FmhaFwdKernelTmaWarpspecializedIN4cute5tupleIJiiiNS5_IJNS5_IJiiEEEiEEEEEENS1_10collective38Sm100FmhaFwdMainloopTmaWarpspecializedINS_6half_tEffNS5_IJNS4_1CILi256EEENSC_ILi64EEENSC_ILi16EEEEEENS5_IJiNSC_ILi1EEES7_EEENS5_IJiSH_NS5_IJNS5_IJNSC_ILi0EEEiEEEiEEEEEESM_NS9_12ResidualMaskENS5_IJNSC_ILi2EEESH_SH_EEENSC_ILb0EEEEENS9_38Sm100FmhaFwdEpilogueTmaWarpspecializedISB_fNS5_IJNSC_ILi128EEESF_SE_EEESI_NS5_IJSH_S7_EEESQ_EENS2_23PersistentTileSchedulerENS2_41Sm100FmhaCtxKernelWarpspecializedScheduleEEEEEvNT_6ParamsE)
        /*0044*/ 	.word	0x00000010


	//----- nvinfo : EIATTR_MIN_STACK_SIZE
	.align		4
.L_44:
        /*0048*/ 	.byte	0x04, 0x12
        /*004a*/ 	.short	(.L_46 - .L_45)
	.align		4
.L_45:
        /*004c*/ 	.word	index@(_ZN7cutlass13device_kernelINS_4fmha6kernel36Sm100FmhaFwdKernelTmaWarpspecializedIN4cute5tupleIJiiiNS5_IJNS5_IJiiEEEiEEEEEENS1_10collective38Sm100FmhaFwdMainloopTmaWarpspecializedINS_6half_tEffNS5_IJNS4_1CILi256EEENSC_ILi64EEENSC_ILi16EEEEEENS5_IJiNSC_ILi1EEES7_EEENS5_IJiSH_NS5_IJNS5_IJNSC_ILi0EEEiEEEiEEEEEESM_NS9_12ResidualMaskENS5_IJNSC_ILi2EEESH_SH_EEENSC_ILb0EEEEENS9_38Sm100FmhaFwdEpilogueTmaWarpspecializedISB_fNS5_IJNSC_ILi128EEESF_SE_EEESI_NS5_IJSH_S7_EEESQ_EENS2_23PersistentTileSchedulerENS2_41Sm100FmhaCtxKernelWarpspecializedScheduleEEEEEvNT_6ParamsE)
        /*0050*/ 	.word	0x00000010
.L_46:


//--------------------- .nv.compat                --------------------------
	.section	.nv.compat,"",@"SHT_CUDA_COMPAT_INFO"
	.align	4
        /*0000*/ 	.byte	0x02, 0x09, 0x01, 0x00, 0x02, 0x02, 0x02, 0x00, 0x02, 0x05, 0x05, 0x00, 0x03, 0x07, 0x01, 0x01
        /*0010*/ 	.byte	0x02, 0x03, 0x01, 0x00, 0x02, 0x06, 0x01, 0x00, 0x04, 0x0b, 0x08, 0x00, 0x01, 0x00, 0x00, 0x00
        /*0020*/ 	.byte	0x00, 0x00, 0x00, 0x00


//--------------------- .nv.info._ZN7cutlass13device_kernelINS_4fmha6kernel36Sm100FmhaFwdKernelTmaWarpspecializedIN4cute5tupleIJiiiNS5_IJNS5_IJiiEEEiEEEEEENS1_10collective38Sm100FmhaFwdMainloopTmaWarpspecializedINS_6half_tEffNS5_IJNS4_1CILi256EEENSC_ILi64EEENSC_ILi16EEEEEENS5_IJiNSC_ILi1EEES7_EEENS5_IJiSH_NS5_IJNS5_IJNSC_ILi0EEEiEEEiEEEEEESM_NS9_12ResidualMaskENS5_IJNSC_ILi2EEESH_SH_EEENSC_ILb0EEEEENS9_38Sm100FmhaFwdEpilogueTmaWarpspecializedISB_fNS5_IJNSC_ILi128EEESF_SE_EEESI_NS5_IJSH_S7_EEESQ_EENS2_23PersistentTileSchedulerENS2_41Sm100FmhaCtxKernelWarpspecializedScheduleEEEEEvNT_6ParamsE --------------------------
	.section	.nv.info._ZN7cutlass13device_kernelINS_4fmha6kernel36Sm100FmhaFwdKernelTmaWarpspecializedIN4cute5tupleIJiiiNS5_IJNS5_IJiiEEEiEEEEEENS1_10collective38Sm100FmhaFwdMainloopTmaWarpspecializedINS_6half_tEffNS5_IJNS4_1CILi256EEENSC_ILi64EEENSC_ILi16EEEEEENS5_IJiNSC_ILi1EEES7_EEENS5_IJiSH_NS5_IJNS5_IJNSC_ILi0EEEiEEEiEEEEEESM_NS9_12ResidualMaskENS5_IJNSC_ILi2EEESH_SH_EEENSC_ILb0EEEEENS9_38Sm100FmhaFwdEpilogueTmaWarpspecializedISB_fNS5_IJNSC_ILi128EEESF_SE_EEESI_NS5_IJSH_S7_EEESQ_EENS2_23PersistentTileSchedulerENS2_41Sm100FmhaCtxKernelWarpspecializedScheduleEEEEEvNT_6ParamsE,"",@"SHT_CUDA_INFO"
	.sectionflags	@""
	.align	4


	//----- nvinfo : EIATTR_CUDA_API_VERSION
	.align		4
        /*0000*/ 	.byte	0x04, 0x37
        /*0002*/ 	.short	(.L_48 - .L_47)
.L_47:
        /*0004*/ 	.word	0x00000082


	//----- nvinfo : EIATTR_KPARAM_INFO
	.align		4
.L_48:
        /*0008*/ 	.byte	0x04, 0x17
        /*000a*/ 	.short	(.L_50 - .L_49)
.L_49:
        /*000c*/ 	.word	0x00000000
        /*0010*/ 	.short	0x0000
        /*0012*/ 	.short	0x0000
        /*0014*/ 	.byte	0x00, 0xf0, 0x01, 0x18


	//----- nvinfo : EIATTR_AT_ENTRY_FRAGMENTS
	.align		4
.L_50:
        /*0018*/ 	.byte	0x04, 0x4f
        /*001a*/ 	.short	(.L_52 - .L_51)


	//   ....[0]....
.L_51:
        /*001c*/ 	.word	0x00000006


	//----- nvinfo : EIATTR_RESERVED_SMEM_USED
	.align		4
.L_52:
        /*0020*/ 	.byte	0x01, 0x41
	.zero		2


	//----- nvinfo : EIATTR_SPARSE_MMA_MASK
	.align		4
        /*0024*/ 	.byte	0x03, 0x50
        /*0026*/ 	.short	0x0000


	//----- nvinfo : EIATTR_TCGEN05_1CTA_USED
	.align		4
        /*0028*/ 	.byte	0x01, 0x51
	.zero		2


	//----- nvinfo : EIATTR_MAXREG_COUNT
	.align		4
        /*002c*/ 	.byte	0x03, 0x1b
        /*002e*/ 	.short	0x0080


	//----- nvinfo : EIATTR_NUM_BARRIERS
	.align		4
        /*0030*/ 	.byte	0x02, 0x4c
        /*0032*/ 	.byte	0x01
	.zero		1


	//----- nvinfo : EIATTR_EXTERNS
	.align		4
        /*0034*/ 	.byte	0x04, 0x0f
        /*0036*/ 	.short	(.L_54 - .L_53)


	//   ....[0]....
	.align		4
.L_53:
        /*0038*/ 	.word	index@(vprintf)


	//   ....[1]....
	.align		4
        /*003c*/ 	.word	index@(__assertfail)


	//----- nvinfo : EIATTR_MERCURY_ISA_VERSION
	.align		4
.L_54:
        /*0040*/ 	.byte	0x03, 0x5f
        /*0042*/ 	.short	0x0101


	//----- nvinfo : EIATTR_INT_WARP_WIDE_INSTR_OFFSETS
	.align		4
        /*0044*/ 	.byte	0x04, 0x31
        /*0046*/ 	.short	(.L_56 - .L_55)


	//   ....[0]....
.L_55:
        /*0048*/ 	.word	0x00011b60


	//   ....[1]....
        /*004c*/ 	.word	0x00011b80


	//   ....[2]....
        /*0050*/ 	.word	0x00011bb0


	//----- nvinfo : EIATTR_COOP_GROUP_MASK_REGIDS
	.align		4
.L_56:
        /*0054*/ 	.byte	0x04, 0x29
        /*0056*/ 	.short	(.L_58 - .L_57)


	//   ....[0]....
.L_57:
        /*0058*/ 	.word	0xffffffff


	//   ....[1]....
        /*005c*/ 	.word	0xffffffff


	//   ....[2]....
        /*0060*/ 	.word	0xffffffff


	//   ....[3]....
        /*0064*/ 	.word	0xffffffff


	//   ....[4]....
        /*0068*/ 	.word	0xffffffff


	//   ....[5]....
        /*006c*/ 	.word	0xffffffff


	//   ....[6]....
        /*0070*/ 	.word	0xffffffff


	//   ....[7]....
        /*0074*/ 	.word	0xffffffff


	//   ....[8]....
        /*0078*/ 	.word	0xffffffff


	//   ....[9]....
        /*007c*/ 	.word	0xffffffff


	//   ....[10]....
        /*0080*/ 	.word	0xffffffff


	//   ....[11]....
        /*0084*/ 	.word	0xffffffff


	//   ....[12]....
        /*0088*/ 	.word	0xffffffff


	//   ....[13]....
        /*008c*/ 	.word	0xffffffff


	//   ....[14]....
        /*0090*/ 	.word	0xffffffff


	//   ....[15]....
        /*0094*/ 	.word	0xffffffff


	//   ....[16]....
        /*0098*/ 	.word	0xffffffff


	//   ....[17]....
        /*009c*/ 	.word	0xffffffff


	//   ....[18]....
        /*00a0*/ 	.word	0xffffffff


	//----- nvinfo : EIATTR_COOP_GROUP_INSTR_OFFSETS
	.align		4
.L_58:
        /*00a4*/ 	.byte	0x04, 0x28
        /*00a6*/ 	.short	(.L_60 - .L_59)


	//   ....[0]....
.L_59:
        /*00a8*/ 	.word	0x00000120


	//   ....[1]....
        /*00ac*/ 	.word	0x000008e0


	//   ....[2]....
        /*00b0*/ 	.word	0x00000b10


	//   ....[3]....
        /*00b4*/ 	.word	0x00000c40


	//   ....[4]....
        /*00b8*/ 	.word	0x00000d80


	//   ....[5]....
        /*00bc*/ 	.word	0x00000ff0


	//   ....[6]....
        /*00c0*/ 	.word	0x000011e0


	//   ....[7]....
        /*00c4*/ 	.word	0x000012f0


	//   ....[8]....
        /*00c8*/ 	.word	0x00001450


	//   ....[9]....
        /*00cc*/ 	.word	0x000015b0


	//   ....[10]....
        /*00d0*/ 	.word	0x00001a10


	//   ....[11]....
        /*00d4*/ 	.word	0x00001c20


	//   ....[12]....
        /*00d8*/ 	.word	0x00001c30


	//   ....[13]....
        /*00dc*/ 	.word	0x000070a0


	//   ....[14]....
        /*00e0*/ 	.word	0x00007430


	//   ....[15]....
        /*00e4*/ 	.word	0x00009250


	//   ....[16]....
        /*00e8*/ 	.word	0x0000b630


	//   ....[17]....
        /*00ec*/ 	.word	0x00011a60


	//   ....[18]....
        /*00f0*/ 	.word	0x00011c80


	//----- nvinfo : EIATTR_REG_RECONFIG
	.align		4
.L_60:
        /*00f4*/ 	.byte	0x01, 0x54
	.zero		2


	//----- nvinfo : EIATTR_VRC_CTA_INIT_COUNT
	.align		4
        /*00f8*/ 	.byte	0x02, 0x4a
        /*00fa*/ 	.byte	0x80
	.zero		1


	//----- nvinfo : EIATTR_SYSCALL_OFFSETS
	.align		4
        /*00fc*/ 	.byte	0x04, 0x46
        /*00fe*/ 	.short	(.L_62 - .L_61)


	//   ....[0]....
.L_61:
        /*0100*/ 	.word	0x00003bf0


	//   ....[1]....
        /*0104*/ 	.word	0x00003cc0


	//   ....[2]....
        /*0108*/ 	.word	0x00003d30


	//   ....[3]....
        /*010c*/ 	.word	0x00003da0


	//   ....[4]....
        /*0110*/ 	.word	0x00003e10


	//   ....[5]....
        /*0114*/ 	.word	0x00003eb0


	//   ....[6]....
        /*0118*/ 	.word	0x00003f90


	//   ....[7]....
        /*011c*/ 	.word	0x00004030


	//   ....[8]....
        /*0120*/ 	.word	0x000040d0


	//   ....[9]....
        /*0124*/ 	.word	0x00004170


	//   ....[10]....
        /*0128*/ 	.word	0x000041e0


	//   ....[11]....
        /*012c*/ 	.word	0x00004280


	//   ....[12]....
        /*0130*/ 	.word	0x00004320


	//   ....[13]....
        /*0134*/ 	.word	0x00004390


	//   ....[14]....
        /*0138*/ 	.word	0x00004430


	//   ....[15]....
        /*013c*/ 	.word	0x000044d0


	//   ....[16]....
        /*0140*/ 	.word	0x00004570


	//   ....[17]....
        /*0144*/ 	.word	0x00004610


	//   ....[18]....
        /*0148*/ 	.word	0x00004680


	//   ....[19]....
        /*014c*/ 	.word	0x00004720


	//   ....[20]....
        /*0150*/ 	.word	0x000047c0


	//   ....[21]....
        /*0154*/ 	.word	0x00004830


	//   ....[22]....
        /*0158*/ 	.word	0x000048d0


	//   ....[23]....
        /*015c*/ 	.word	0x00004970


	//   ....[24]....
        /*0160*/ 	.word	0x00004a10


	//   ....[25]....
        /*0164*/ 	.word	0x00004ab0


	//   ....[26]....
        /*0168*/ 	.word	0x00004b20


	//   ....[27]....
        /*016c*/ 	.word	0x00004bc0


	//   ....[28]....
        /*0170*/ 	.word	0x00004c60


	//   ....[29]....
        /*0174*/ 	.word	0x00004cd0


	//   ....[30]....
        /*0178*/ 	.word	0x00004d70


	//   ....[31]....
        /*017c*/ 	.word	0x00004e10


	//   ....[32]....
        /*0180*/ 	.word	0x00004eb0


	//   ....[33]....
        /*0184*/ 	.word	0x00004f50


	//   ....[34]....
        /*0188*/ 	.word	0x00004ff0


	//   ....[35]....
        /*018c*/ 	.word	0x00005090


	//   ....[36]....
        /*0190*/ 	.word	0x00005100


	//   ....[37]....
        /*0194*/ 	.word	0x000051a0


	//   ....[38]....
        /*0198*/ 	.word	0x00005240


	//   ....[39]....
        /*019c*/ 	.word	0x000052b0


	//   ....[40]....
        /*01a0*/ 	.word	0x00005350


	//   ....[41]....
        /*01a4*/ 	.word	0x000053f0


	//   ....[42]....
        /*01a8*/ 	.word	0x00005490


	//   ....[43]....
        /*01ac*/ 	.word	0x00005530


	//   ....[44]....
        /*01b0*/ 	.word	0x000055a0


	//   ....[45]....
        /*01b4*/ 	.word	0x00005640


	//   ....[46]....
        /*01b8*/ 	.word	0x000056e0


	//   ....[47]....
        /*01bc*/ 	.word	0x00005750


	//   ....[48]....
        /*01c0*/ 	.word	0x000057e0


	//   ....[49]....
        /*01c4*/ 	.word	0x00005880


	//   ....[50]....
        /*01c8*/ 	.word	0x00005920


	//   ....[51]....
        /*01cc*/ 	.word	0x000059c0


	//   ....[52]....
        /*01d0*/ 	.word	0x00005a30


	//   ....[53]....
        /*01d4*/ 	.word	0x00005ac0


	//   ....[54]....
        /*01d8*/ 	.word	0x00005b60


	//   ....[55]....
        /*01dc*/ 	.word	0x00005bd0


	//   ....[56]....
        /*01e0*/ 	.word	0x00005c70


	//   ....[57]....
        /*01e4*/ 	.word	0x00005d10


	//   ....[58]....
        /*01e8*/ 	.word	0x00005db0


	//   ....[59]....
        /*01ec*/ 	.word	0x00005e50


	//   ....[60]....
        /*01f0*/ 	.word	0x000093f0


	//   ....[61]....
        /*01f4*/ 	.word	0x00009540


	//   ....[62]....
        /*01f8*/ 	.word	0x000098d0


	//   ....[63]....
        /*01fc*/ 	.word	0x0000af50


	//   ....[64]....
        /*0200*/ 	.word	0x0000b550


	//   ....[65]....
        /*0204*/ 	.word	0x0000b7d0


	//   ....[66]....
        /*0208*/ 	.word	0x0000b920


	//   ....[67]....
        /*020c*/ 	.word	0x0000c8d0


	//   ....[68]....
        /*0210*/ 	.word	0x0000df30


	//   ....[69]....
        /*0214*/ 	.word	0x0000e4f0


	//----- nvinfo : EIATTR_MBARRIER_INSTR_OFFSETS
	.align		4
.L_62:
        /*0218*/ 	.byte	0x04, 0x39
        /*021a*/ 	.short	(.L_64 - .L_63)


	//   ....[0]....
.L_63:
        /*021c*/ 	.word	0x000009c0
        /*0220*/ 	.word	0x000000ff
        /*0224*/ 	.word	0x00005800
        /*0228*/ 	.short	0x0100
        /*022a*/ 	.byte	0x05
	.zero		1


	//   ....[1]....
        /*022c*/ 	.word	0x000009d0
        /*0230*/ 	.word	0x000000ff
        /*0234*/ 	.word	0x00005810
        /*0238*/ 	.short	0x0100
        /*023a*/ 	.byte	0x05
	.zero		1


	//   ....[2]....
        /*023c*/ 	.word	0x000009e0
        /*0240*/ 	.word	0x000000ff
        /*0244*/ 	.word	0x00005808
        /*0248*/ 	.short	0x0100
        /*024a*/ 	.byte	0x05
	.zero		1


	//   ....[3]....
        /*024c*/ 	.word	0x000009f0
        /*0250*/ 	.word	0x000000ff
        /*0254*/ 	.word	0x00005818
        /*0258*/ 	.short	0x0100
        /*025a*/ 	.byte	0x05
	.zero		1


	//   ....[4]....
        /*025c*/ 	.word	0x00000bd0
        /*0260*/ 	.word	0x000000ff
        /*0264*/ 	.word	0x00005820
        /*0268*/ 	.short	0x0100
        /*026a*/ 	.byte	0x05
	.zero		1


	//   ....[5]....
        /*026c*/ 	.word	0x00000be0
        /*0270*/ 	.word	0x000000ff
        /*0274*/ 	.word	0x00005838
        /*0278*/ 	.short	0x0100
        /*027a*/ 	.byte	0x05
	.zero		1


	//   ....[6]....
        /*027c*/ 	.word	0x00000bf0
        /*0280*/ 	.word	0x000000ff
        /*0284*/ 	.word	0x00005828
        /*0288*/ 	.short	0x0100
        /*028a*/ 	.byte	0x05
	.zero		1


	//   ....[7]....
        /*028c*/ 	.word	0x00000c00
        /*0290*/ 	.word	0x000000ff
        /*0294*/ 	.word	0x00005840
        /*0298*/ 	.short	0x0100
        /*029a*/ 	.byte	0x05
	.zero		1


	//   ....[8]....
        /*029c*/ 	.word	0x00000c10
        /*02a0*/ 	.word	0x000000ff
        /*02a4*/ 	.word	0x00005830
        /*02a8*/ 	.short	0x0100
        /*02aa*/ 	.byte	0x05
	.zero		1


	//   ....[9]....
        /*02ac*/ 	.word	0x00000c20
        /*02b0*/ 	.word	0x000000ff
        /*02b4*/ 	.word	0x00005848
        /*02b8*/ 	.short	0x0100
        /*02ba*/ 	.byte	0x05
	.zero		1


	//   ....[10]....
        /*02bc*/ 	.word	0x00000d50
        /*02c0*/ 	.word	0x000000ff
        /*02c4*/ 	.word	0x00005850
        /*02c8*/ 	.short	0x0100
        /*02ca*/ 	.byte	0x06
	.zero		1


	//   ....[11]....
        /*02cc*/ 	.word	0x00000d60
        /*02d0*/ 	.word	0x000000ff
        /*02d4*/ 	.word	0x00005858
        /*02d8*/ 	.short	0x0100
        /*02da*/ 	.byte	0x06
	.zero		1


	//   ....[12]....
        /*02dc*/ 	.word	0x00000ec0
        /*02e0*/ 	.word	0x000000ff
        /*02e4*/ 	.word	0x00005860
        /*02e8*/ 	.short	0x0100
        /*02ea*/ 	.byte	0x07
	.zero		1


	//   ....[13]....
        /*02ec*/ 	.word	0x00000ed0
        /*02f0*/ 	.word	0x000000ff
        /*02f4*/ 	.word	0x00005868
        /*02f8*/ 	.short	0x0100
        /*02fa*/ 	.byte	0x07
	.zero		1


	//   ....[14]....
        /*02fc*/ 	.word	0x000010b0
        /*0300*/ 	.word	0x000000ff
        /*0304*/ 	.word	0x00005870
        /*0308*/ 	.short	0x0100
        /*030a*/ 	.byte	0x07
	.zero		1


	//   ....[15]....
        /*030c*/ 	.word	0x000010c0
        /*0310*/ 	.word	0x000000ff
        /*0314*/ 	.word	0x00005878
        /*0318*/ 	.short	0x0100
        /*031a*/ 	.byte	0x07
	.zero		1


	//   ....[16]....
        /*031c*/ 	.word	0x000012c0
        /*0320*/ 	.word	0x000000ff
        /*0324*/ 	.word	0x00005880
        /*0328*/ 	.short	0x0100
        /*032a*/ 	.byte	0x09
	.zero		1


	//   ....[17]....
        /*032c*/ 	.word	0x000012d0
        /*0330*/ 	.word	0x000000ff
        /*0334*/ 	.word	0x00005888
        /*0338*/ 	.short	0x0100
        /*033a*/ 	.byte	0x09
	.zero		1


	//   ....[18]....
        /*033c*/ 	.word	0x00001400
        /*0340*/ 	.word	0x000000ff
        /*0344*/ 	.word	0x00005890
        /*0348*/ 	.short	0x0100
        /*034a*/ 	.byte	0x0a
	.zero		1


	//   ....[19]....
        /*034c*/ 	.word	0x00001410
        /*0350*/ 	.word	0x000000ff
        /*0354*/ 	.word	0x000058a0
        /*0358*/ 	.short	0x0100
        /*035a*/ 	.byte	0x0a
	.zero		1


	//   ....[20]....
        /*035c*/ 	.word	0x00001420
        /*0360*/ 	.word	0x000000ff
        /*0364*/ 	.word	0x00005898
        /*0368*/ 	.short	0x0100
        /*036a*/ 	.byte	0x0a
	.zero		1


	//   ....[21]....
        /*036c*/ 	.word	0x00001430
        /*0370*/ 	.word	0x000000ff
        /*0374*/ 	.word	0x000058a8
        /*0378*/ 	.short	0x0100
        /*037a*/ 	.byte	0x0a
	.zero		1


	//   ....[22]....
        /*037c*/ 	.word	0x00001560
        /*0380*/ 	.word	0x000000ff
        /*0384*/ 	.word	0x000058b0
        /*0388*/ 	.short	0x0100
        /*038a*/ 	.byte	0x0a
	.zero		1


	//   ....[23]....
        /*038c*/ 	.word	0x00001570
        /*0390*/ 	.word	0x000000ff
        /*0394*/ 	.word	0x000058c0
        /*0398*/ 	.short	0x0100
        /*039a*/ 	.byte	0x0a
	.zero		1


	//   ....[24]....
        /*039c*/ 	.word	0x00001580
        /*03a0*/ 	.word	0x000000ff
        /*03a4*/ 	.word	0x000058b8
        /*03a8*/ 	.short	0x0100
        /*03aa*/ 	.byte	0x0a
	.zero		1


	//   ....[25]....
        /*03ac*/ 	.word	0x00001590
        /*03b0*/ 	.word	0x000000ff
        /*03b4*/ 	.word	0x000058c8
        /*03b8*/ 	.short	0x0100
        /*03ba*/ 	.byte	0x0a
	.zero		1


	//   ....[26]....
        /*03bc*/ 	.word	0x00001690
        /*03c0*/ 	.word	0x000000ff
        /*03c4*/ 	.word	0x000058d0
        /*03c8*/ 	.short	0x0100
        /*03ca*/ 	.byte	0x09
	.zero		1


	//   ....[27]....
        /*03cc*/ 	.word	0x000016a0
        /*03d0*/ 	.word	0x000000ff
        /*03d4*/ 	.word	0x000058d8
        /*03d8*/ 	.short	0x0100
        /*03da*/ 	.byte	0x09
	.zero		1


	//   ....[28]....
        /*03dc*/ 	.word	0x00001d00
        /*03e0*/ 	.word	0x000000ff
        /*03e4*/ 	.word	0x00005800
        /*03e8*/ 	.short	0x010a
        /*03ea*/ 	.byte	0x16
	.zero		1


	//   ....[29]....
        /*03ec*/ 	.word	0x00001d80
        /*03f0*/ 	.word	0x000000ff
        /*03f4*/ 	.word	0x00005820
        /*03f8*/ 	.short	0x010a
        /*03fa*/ 	.byte	0x0f
	.zero		1


	//   ....[30]....
        /*03fc*/ 	.word	0x00001e40
        /*0400*/ 	.word	0x000000ff
        /*0404*/ 	.word	0x00005858
        /*0408*/ 	.short	0x010a
        /*040a*/ 	.byte	0x16
	.zero		1


	//   ....[31]....
        /*040c*/ 	.word	0x00001f50
        /*0410*/ 	.word	0x000000ff
        /*0414*/ 	.word	0x00005808
        /*0418*/ 	.short	0x010a
        /*041a*/ 	.byte	0x16
	.zero		1


	//   ....[32]....
        /*041c*/ 	.word	0x00001fd0
        /*0420*/ 	.word	0x000000ff
        /*0424*/ 	.word	0x00005868
        /*0428*/ 	.short	0x010a
        /*042a*/ 	.byte	0x16
	.zero		1


	//   ....[33]....
        /*042c*/ 	.word	0x00002130
        /*0430*/ 	.word	0x000000ff
        /*0434*/ 	.word	0x00005820
        /*0438*/ 	.short	0x010a
        /*043a*/ 	.byte	0x0e
	.zero		1


	//   ....[34]....
        /*043c*/ 	.word	0x000021e0
        /*0440*/ 	.word	0x000000ff
        /*0444*/ 	.word	0x000058a0
        /*0448*/ 	.short	0x010a
        /*044a*/ 	.byte	0x16
	.zero		1


	//   ....[35]....
        /*044c*/ 	.word	0x00002270
        /*0450*/ 	.word	0x000000ff
        /*0454*/ 	.word	0x00005858
        /*0458*/ 	.short	0x010a
        /*045a*/ 	.byte	0x16
	.zero		1


	//   ....[36]....
        /*045c*/ 	.word	0x000026c0
        /*0460*/ 	.word	0x000000ff
        /*0464*/ 	.word	0x00005820
        /*0468*/ 	.short	0x010a
        /*046a*/ 	.byte	0x04
	.zero		1


	//   ....[37]....
        /*046c*/ 	.word	0x00002830
        /*0470*/ 	.word	0x000000ff
        /*0474*/ 	.word	0x000058a8
        /*0478*/ 	.short	0x010a
        /*047a*/ 	.byte	0x16
	.zero		1


	//   ....[38]....
        /*047c*/ 	.word	0x000028c0
        /*0480*/ 	.word	0x000000ff
        /*0484*/ 	.word	0x00005868
        /*0488*/ 	.short	0x010a
        /*048a*/ 	.byte	0x16
	.zero		1


	//   ....[39]....
        /*048c*/ 	.word	0x00002d60
        /*0490*/ 	.word	0x000000ff
        /*0494*/ 	.word	0x00005820
        /*0498*/ 	.short	0x010a
        /*049a*/ 	.byte	0x04
	.zero		1


	//   ....[40]....
        /*049c*/ 	.word	0x00002df0
        /*04a0*/ 	.word	0x000000ff
        /*04a4*/ 	.word	0x000058a0
        /*04a8*/ 	.short	0x010a
        /*04aa*/ 	.byte	0x16
	.zero		1


	//   ....[41]....
        /*04ac*/ 	.word	0x00002e90
        /*04b0*/ 	.word	0x000000ff
        /*04b4*/ 	.word	0x00005858
        /*04b8*/ 	.short	0x010a
        /*04ba*/ 	.byte	0x16
	.zero		1


	//   ....[42]....
        /*04bc*/ 	.word	0x00003270
        /*04c0*/ 	.word	0x000000ff
        /*04c4*/ 	.word	0x000058a8
        /*04c8*/ 	.short	0x010a
        /*04ca*/ 	.byte	0x16
	.zero		1


	//   ....[43]....
        /*04cc*/ 	.word	0x00003300
        /*04d0*/ 	.word	0x000000ff
        /*04d4*/ 	.word	0x00005868
        /*04d8*/ 	.short	0x010a
        /*04da*/ 	.byte	0x16
	.zero		1


	//   ....[44]....
        /*04dc*/ 	.word	0x00003af0
        /*04e0*/ 	.word	0x00000010
        /*04e4*/ 	.word	0x000058c0
        /*04e8*/ 	.short	0x010a
        /*04ea*/ 	.byte	0xff
	.zero		1


	//   ....[45]....
        /*04ec*/ 	.word	0x000064e0
        /*04f0*/ 	.word	0x00000010
        /*04f4*/ 	.word	0x000058b0
        /*04f8*/ 	.short	0x0101
        /*04fa*/ 	.byte	0xff
	.zero		1


	//   ....[46]....
        /*04fc*/ 	.word	0x00006810
        /*0500*/ 	.word	0x00000010
        /*0504*/ 	.word	0x000058c8
        /*0508*/ 	.short	0x010a
        /*050a*/ 	.byte	0xff
	.zero		1


	//   ....[47]....
        /*050c*/ 	.word	0x00006c10
        /*0510*/ 	.word	0x00000010
        /*0514*/ 	.word	0x000058b8
        /*0518*/ 	.short	0x0101
        /*051a*/ 	.byte	0xff
	.zero		1


	//   ....[48]....
        /*051c*/ 	.word	0x00006cc0
        /*0520*/ 	.word	0x00000000
        /*0524*/ 	.word	0x00005870
        /*0528*/ 	.short	0x010a
        /*052a*/ 	.byte	0xff
	.zero		1


	//   ....[49]....
        /*052c*/ 	.word	0x00006d50
        /*0530*/ 	.word	0x00000004
        /*0534*/ 	.word	0x00000000
        /*0538*/ 	.short	0x0101
        /*053a*/ 	.byte	0xff
	.zero		1


	//   ....[50]....
        /*053c*/ 	.word	0x00006db0
        /*0540*/ 	.word	0x00000000
        /*0544*/ 	.word	0x00005880
        /*0548*/ 	.short	0x010a
        /*054a*/ 	.byte	0xff
	.zero		1


	//   ....[51]....
        /*054c*/ 	.word	0x00006f00
        /*0550*/ 	.word	0x00000000
        /*0554*/ 	.word	0x00005870
        /*0558*/ 	.short	0x010a
        /*055a*/ 	.byte	0xff
	.zero		1


	//   ....[52]....
        /*055c*/ 	.word	0x00007080
        /*0560*/ 	.word	0x00000000
        /*0564*/ 	.word	0x00005890
        /*0568*/ 	.short	0x010a
        /*056a*/ 	.byte	0xff
	.zero		1


	//   ....[53]....
        /*056c*/ 	.word	0x000071f0
        /*0570*/ 	.word	0x00000002
        /*0574*/ 	.word	0x00000000
        /*0578*/ 	.short	0x0101
        /*057a*/ 	.byte	0xff
	.zero		1


	//   ....[54]....
        /*057c*/ 	.word	0x00007270
        /*0580*/ 	.word	0x00000002
        /*0584*/ 	.word	0x00000000
        /*0588*/ 	.short	0x0101
        /*058a*/ 	.byte	0xff
	.zero		1


	//   ....[55]....
        /*058c*/ 	.word	0x000072d0
        /*0590*/ 	.word	0x00000000
        /*0594*/ 	.word	0x00005880
        /*0598*/ 	.short	0x010a
        /*059a*/ 	.byte	0xff
	.zero		1


	//   ....[56]....
        /*059c*/ 	.word	0x00007400
        /*05a0*/ 	.word	0x00000000
        /*05a4*/ 	.word	0x00005898
        /*05a8*/ 	.short	0x010a
        /*05aa*/ 	.byte	0xff
	.zero		1


	//   ....[57]....
        /*05ac*/ 	.word	0x00007560
        /*05b0*/ 	.word	0x00000004
        /*05b4*/ 	.word	0x00000000
        /*05b8*/ 	.short	0x0101
        /*05ba*/ 	.byte	0xff
	.zero		1


	//   ....[58]....
        /*05bc*/ 	.word	0x000075e0
        /*05c0*/ 	.word	0x00000002
        /*05c4*/ 	.word	0x00000000
        /*05c8*/ 	.short	0x0101
        /*05ca*/ 	.byte	0xff
	.zero		1


	//   ....[59]....
        /*05cc*/ 	.word	0x00007670
        /*05d0*/ 	.word	0x00000003
        /*05d4*/ 	.word	0x00000000
        /*05d8*/ 	.short	0x0101
        /*05da*/ 	.byte	0xff
	.zero		1


	//   ....[60]....
        /*05dc*/ 	.word	0x000076c0
        /*05e0*/ 	.word	0x00000000
        /*05e4*/ 	.word	0x00005870
        /*05e8*/ 	.short	0x010a
        /*05ea*/ 	.byte	0xff
	.zero		1


	//   ....[61]....
        /*05ec*/ 	.word	0x00007750
        /*05f0*/ 	.word	0x00000004
        /*05f4*/ 	.word	0x00000000
        /*05f8*/ 	.short	0x0101
        /*05fa*/ 	.byte	0xff
	.zero		1


	//   ....[62]....
        /*05fc*/ 	.word	0x000077b0
        /*0600*/ 	.word	0x00000000
        /*0604*/ 	.word	0x00005890
        /*0608*/ 	.short	0x010a
        /*060a*/ 	.byte	0xff
	.zero		1


	//   ....[63]....
        /*060c*/ 	.word	0x00007830
        /*0610*/ 	.word	0x00000000
        /*0614*/ 	.word	0x000058c0
        /*0618*/ 	.short	0x010a
        /*061a*/ 	.byte	0xff
	.zero		1


	//   ....[64]....
        /*061c*/ 	.word	0x00008160
        /*0620*/ 	.word	0x00000002
        /*0624*/ 	.word	0x00000000
        /*0628*/ 	.short	0x0101
        /*062a*/ 	.byte	0xff
	.zero		1


	//   ....[65]....
        /*062c*/ 	.word	0x00008190
        /*0630*/ 	.word	0x00000000
        /*0634*/ 	.word	0x000058b0
        /*0638*/ 	.short	0x0101
        /*063a*/ 	.byte	0xff
	.zero		1


	//   ....[66]....
        /*063c*/ 	.word	0x00008210
        /*0640*/ 	.word	0x00000000
        /*0644*/ 	.word	0x00005880
        /*0648*/ 	.short	0x010a
        /*064a*/ 	.byte	0xff
	.zero		1


	//   ....[67]....
        /*064c*/ 	.word	0x000082a0
        /*0650*/ 	.word	0x00000025
        /*0654*/ 	.word	0x00000000
        /*0658*/ 	.short	0x0101
        /*065a*/ 	.byte	0xff
	.zero		1


	//   ....[68]....
        /*065c*/ 	.word	0x000082f0
        /*0660*/ 	.word	0x00000000
        /*0664*/ 	.word	0x00005898
        /*0668*/ 	.short	0x010a
        /*066a*/ 	.byte	0xff
	.zero		1


	//   ....[69]....
        /*066c*/ 	.word	0x00008370
        /*0670*/ 	.word	0x00000000
        /*0674*/ 	.word	0x000058c8
        /*0678*/ 	.short	0x010a
        /*067a*/ 	.byte	0xff
	.zero		1


	//   ....[70]....
        /*067c*/ 	.word	0x00008c50
        /*0680*/ 	.word	0x00000003
        /*0684*/ 	.word	0x00000000
        /*0688*/ 	.short	0x0101
        /*068a*/ 	.byte	0xff
	.zero		1


	//   ....[71]....
        /*068c*/ 	.word	0x00008c80
        /*0690*/ 	.word	0x00000000
        /*0694*/ 	.word	0x000058b8
        /*0698*/ 	.short	0x0101
        /*069a*/ 	.byte	0xff
	.zero		1


	//   ....[72]....
        /*069c*/ 	.word	0x00009160
        /*06a0*/ 	.word	0x000000ff
        /*06a4*/ 	.word	0x00000000
        /*06a8*/ 	.short	0x010a
        /*06aa*/ 	.byte	0x2f
	.zero		1


	//   ....[73]....
        /*06ac*/ 	.word	0x000092d0
        /*06b0*/ 	.word	0x000000ff
        /*06b4*/ 	.word	0x00000000
        /*06b8*/ 	.short	0x010a
        /*06ba*/ 	.byte	0x2c
	.zero		1


	//   ....[74]....
        /*06bc*/ 	.word	0x00009950
        /*06c0*/ 	.word	0x000000ff
        /*06c4*/ 	.word	0x00000000
        /*06c8*/ 	.short	0x0101
        /*06ca*/ 	.byte	0x2b
	.zero		1


	//   ....[75]....
        /*06cc*/ 	.word	0x000099c0
        /*06d0*/ 	.word	0x000000ff
        /*06d4*/ 	.word	0x00000000
        /*06d8*/ 	.short	0x010a
        /*06da*/ 	.byte	0x2a
	.zero		1


	//   ....[76]....
        /*06dc*/ 	.word	0x00009dc0
        /*06e0*/ 	.word	0x000000ff
        /*06e4*/ 	.word	0x00000000
        /*06e8*/ 	.short	0x0101
        /*06ea*/ 	.byte	0x29
	.zero		1


	//   ....[77]....
        /*06ec*/ 	.word	0x0000b020
        /*06f0*/ 	.word	0x000000ff
        /*06f4*/ 	.word	0x00000000
        /*06f8*/ 	.short	0x0101
        /*06fa*/ 	.byte	0x04
	.zero		1


	//   ....[78]....
        /*06fc*/ 	.word	0x0000b0e0
        /*0700*/ 	.word	0x000000ff
        /*0704*/ 	.word	0x00000000
        /*0708*/ 	.short	0x010a
        /*070a*/ 	.byte	0x2f
	.zero		1


	//   ....[79]....
        /*070c*/ 	.word	0x0000b430
        /*0710*/ 	.word	0x000000ff
        /*0714*/ 	.word	0x00000000
        /*0718*/ 	.short	0x010a
        /*071a*/ 	.byte	0x2c
	.zero		1


	//   ....[80]....
        /*071c*/ 	.word	0x0000b6b0
        /*0720*/ 	.word	0x000000ff
        /*0724*/ 	.word	0x00000000
        /*0728*/ 	.short	0x010a
        /*072a*/ 	.byte	0x2c
	.zero		1


	//   ....[81]....
        /*072c*/ 	.word	0x0000c960
        /*0730*/ 	.word	0x000000ff
        /*0734*/ 	.word	0x00000000
        /*0738*/ 	.short	0x0101
        /*073a*/ 	.byte	0x2b
	.zero		1


	//   ....[82]....
        /*073c*/ 	.word	0x0000c9a0
        /*0740*/ 	.word	0x000000ff
        /*0744*/ 	.word	0x00000000
        /*0748*/ 	.short	0x010a
        /*074a*/ 	.byte	0x2a
	.zero		1


	//   ....[83]....
        /*074c*/ 	.word	0x0000cb70
        /*0750*/ 	.word	0x000000ff
        /*0754*/ 	.word	0x00000000
        /*0758*/ 	.short	0x0101
        /*075a*/ 	.byte	0x29
	.zero		1


	//   ....[84]....
        /*075c*/ 	.word	0x0000dff0
        /*0760*/ 	.word	0x000000ff
        /*0764*/ 	.word	0x00000000
        /*0768*/ 	.short	0x0101
        /*076a*/ 	.byte	0x04
	.zero		1


	//   ....[85]....
        /*076c*/ 	.word	0x0000e090
        /*0770*/ 	.word	0x000000ff
        /*0774*/ 	.word	0x00000000
        /*0778*/ 	.short	0x010a
        /*077a*/ 	.byte	0x2f
	.zero		1


	//   ....[86]....
        /*077c*/ 	.word	0x0000e3d0
        /*0780*/ 	.word	0x000000ff
        /*0784*/ 	.word	0x00000000
        /*0788*/ 	.short	0x010a
        /*078a*/ 	.byte	0x2c
	.zero		1


	//   ....[87]....
        /*078c*/ 	.word	0x0000e5c0
        /*0790*/ 	.word	0x000000ff
        /*0794*/ 	.word	0x00000000
        /*0798*/ 	.short	0x0101
        /*079a*/ 	.byte	0x2b
	.zero		1


	//   ....[88]....
        /*079c*/ 	.word	0x0000e650
        /*07a0*/ 	.word	0x000000ff
        /*07a4*/ 	.word	0x00000000
        /*07a8*/ 	.short	0x010a
        /*07aa*/ 	.byte	0x2f
	.zero		1


	//   ....[89]....
        /*07ac*/ 	.word	0x0000e6e0
        /*07b0*/ 	.word	0x000000ff
        /*07b4*/ 	.word	0x00000000
        /*07b8*/ 	.short	0x0101
        /*07ba*/ 	.byte	0x04
	.zero		1


	//   ....[90]....
        /*07bc*/ 	.word	0x0000ed10
        /*07c0*/ 	.word	0x000000ff
        /*07c4*/ 	.word	0x00005810
        /*07c8*/ 	.short	0x010a
        /*07ca*/ 	.byte	0x08
	.zero		1


	//   ....[91]....
        /*07cc*/ 	.word	0x0000eec0
        /*07d0*/ 	.word	0x000000ff
        /*07d4*/ 	.word	0x00005838
        /*07d8*/ 	.short	0x010a
        /*07da*/ 	.byte	0x11
	.zero		1


	//   ....[92]....
        /*07dc*/ 	.word	0x0000f0c0
        /*07e0*/ 	.word	0x000000ff
        /*07e4*/ 	.word	0x00005818
        /*07e8*/ 	.short	0x010a
        /*07ea*/ 	.byte	0x08
	.zero		1


	//   ....[93]....
        /*07ec*/ 	.word	0x0000f2b0
        /*07f0*/ 	.word	0x000000ff
        /*07f4*/ 	.word	0x00005838
        /*07f8*/ 	.short	0x010a
        /*07fa*/ 	.byte	0x11
	.zero		1


	//   ....[94]....
        /*07fc*/ 	.word	0x0000f5f0
        /*0800*/ 	.word	0x000000ff
        /*0804*/ 	.word	0x00005838
        /*0808*/ 	.short	0x010a
        /*080a*/ 	.byte	0x11
	.zero		1


	//   ....[95]....
        /*080c*/ 	.word	0x0000f820
        /*0810*/ 	.word	0x000000ff
        /*0814*/ 	.word	0x00005838
        /*0818*/ 	.short	0x010a
        /*081a*/ 	.byte	0x11
	.zero		1


	//   ....[96]....
        /*081c*/ 	.word	0x0000fa20
        /*0820*/ 	.word	0x000000ff
        /*0824*/ 	.word	0x00005838
        /*0828*/ 	.short	0x010a
        /*082a*/ 	.byte	0x11
	.zero		1


	//   ....[97]....
        /*082c*/ 	.word	0x0000fc20
        /*0830*/ 	.word	0x000000ff
        /*0834*/ 	.word	0x00005838
        /*0838*/ 	.short	0x010a
        /*083a*/ 	.byte	0x11
	.zero		1


	//   ....[98]....
        /*083c*/ 	.word	0x0000fe20
        /*0840*/ 	.word	0x000000ff
        /*0844*/ 	.word	0x00005838
        /*0848*/ 	.short	0x010a
        /*084a*/ 	.byte	0x11
	.zero		1


	//   ....[99]....
        /*084c*/ 	.word	0x00010020
        /*0850*/ 	.word	0x000000ff
        /*0854*/ 	.word	0x00005838
        /*0858*/ 	.short	0x010a
        /*085a*/ 	.byte	0x11
	.zero		1


	//   ....[100]....
        /*085c*/ 	.word	0x00010220
        /*0860*/ 	.word	0x000000ff
        /*0864*/ 	.word	0x00005838
        /*0868*/ 	.short	0x010a
        /*086a*/ 	.byte	0x11
	.zero		1


	//   ....[101]....
        /*086c*/ 	.word	0x00010420
        /*0870*/ 	.word	0x000000ff
        /*0874*/ 	.word	0x00005838
        /*0878*/ 	.short	0x010a
        /*087a*/ 	.byte	0x11
	.zero		1


	//   ....[102]....
        /*087c*/ 	.word	0x00010690
        /*0880*/ 	.word	0x000000ff
        /*0884*/ 	.word	0x00005838
        /*0888*/ 	.short	0x010a
        /*088a*/ 	.byte	0x11
	.zero		1


	//   ....[103]....
        /*088c*/ 	.word	0x00010890
        /*0890*/ 	.word	0x000000ff
        /*0894*/ 	.word	0x00005838
        /*0898*/ 	.short	0x010a
        /*089a*/ 	.byte	0x11
	.zero		1


	//   ....[104]....
        /*089c*/ 	.word	0x00010ab0
        /*08a0*/ 	.word	0x000000ff
        /*08a4*/ 	.word	0x00005838
        /*08a8*/ 	.short	0x010a
        /*08aa*/ 	.byte	0x11
	.zero		1


	//   ....[105]....
        /*08ac*/ 	.word	0x00010cb0
        /*08b0*/ 	.word	0x000000ff
        /*08b4*/ 	.word	0x00005838
        /*08b8*/ 	.short	0x010a
        /*08ba*/ 	.byte	0x11
	.zero		1


	//   ....[106]....
        /*08bc*/ 	.word	0x00010ee0
        /*08c0*/ 	.word	0x000000ff
        /*08c4*/ 	.word	0x00005838
        /*08c8*/ 	.short	0x010a
        /*08ca*/ 	.byte	0x11
	.zero		1


	//   ....[107]....
        /*08cc*/ 	.word	0x000110e0
        /*08d0*/ 	.word	0x000000ff
        /*08d4*/ 	.word	0x00005838
        /*08d8*/ 	.short	0x010a
        /*08da*/ 	.byte	0x09
	.zero		1


	//   ....[108]....
        /*08dc*/ 	.word	0x00011780
        /*08e0*/ 	.word	0x000000ff
        /*08e4*/ 	.word	0x000058b0
        /*08e8*/ 	.short	0x010a
        /*08ea*/ 	.byte	0x11
	.zero		1


	//   ....[109]....
        /*08ec*/ 	.word	0x00011820
        /*08f0*/ 	.word	0x000000ff
        /*08f4*/ 	.word	0x000058b8
        /*08f8*/ 	.short	0x010a
        /*08fa*/ 	.byte	0x11
	.zero		1


	//   ....[110]....
        /*08fc*/ 	.word	0x00011900
        /*0900*/ 	.word	0x000000ff
        /*0904*/ 	.word	0x00000000
        /*0908*/ 	.short	0x0101
        /*090a*/ 	.byte	0x08
	.zero		1


	//   ....[111]....
        /*090c*/ 	.word	0x00011980
        /*0910*/ 	.word	0x000000ff
        /*0914*/ 	.word	0x00000000
        /*0918*/ 	.short	0x0101
        /*091a*/ 	.byte	0x11
	.zero		1


	//   ....[112]....
        /*091c*/ 	.word	0x00011cb0
        /*0920*/ 	.word	0x00000003
        /*0924*/ 	.word	0x00005800
        /*0928*/ 	.short	0x010a
        /*092a*/ 	.byte	0xff
	.zero		1


	//   ....[113]....
        /*092c*/ 	.word	0x00011d10
        /*0930*/ 	.word	0x00000000
        /*0934*/ 	.word	0x00005820
        /*0938*/ 	.short	0x010a
        /*093a*/ 	.byte	0xff
	.zero		1


	//   ....[114]....
        /*093c*/ 	.word	0x00011d70
        /*0940*/ 	.word	0x00000002
        /*0944*/ 	.word	0x00005858
        /*0948*/ 	.short	0x010a
        /*094a*/ 	.byte	0xff
	.zero		1


	//   ....[115]....
        /*094c*/ 	.word	0x00011dd0
        /*0950*/ 	.word	0x00000003
        /*0954*/ 	.word	0x00005808
        /*0958*/ 	.short	0x010a
        /*095a*/ 	.byte	0xff
	.zero		1


	//   ....[116]....
        /*095c*/ 	.word	0x00011e30
        /*0960*/ 	.word	0x00000002
        /*0964*/ 	.word	0x00005868
        /*0968*/ 	.short	0x010a
        /*096a*/ 	.byte	0xff
	.zero		1


	//   ....[117]....
        /*096c*/ 	.word	0x00011e90
        /*0970*/ 	.word	0x00000000
        /*0974*/ 	.word	0x00005820
        /*0978*/ 	.short	0x010a
        /*097a*/ 	.byte	0xff
	.zero		1


	//   ....[118]....
        /*097c*/ 	.word	0x00011ef0
        /*0980*/ 	.word	0x00000000
        /*0984*/ 	.word	0x000058a0
        /*0988*/ 	.short	0x010a
        /*098a*/ 	.byte	0xff
	.zero		1


	//   ....[119]....
        /*098c*/ 	.word	0x00011f50
        /*0990*/ 	.word	0x00000004
        /*0994*/ 	.word	0x00005858
        /*0998*/ 	.short	0x010a
        /*099a*/ 	.byte	0xff
	.zero		1


	//   ....[120]....
        /*099c*/ 	.word	0x00011fb0
        /*09a0*/ 	.word	0x00000002
        /*09a4*/ 	.word	0x00005820
        /*09a8*/ 	.short	0x010a
        /*09aa*/ 	.byte	0xff
	.zero		1


	//   ....[121]....
        /*09ac*/ 	.word	0x00012010
        /*09b0*/ 	.word	0x00000000
        /*09b4*/ 	.word	0x000058a8
        /*09b8*/ 	.short	0x010a
        /*09ba*/ 	.byte	0xff
	.zero		1


	//   ....[122]....
        /*09bc*/ 	.word	0x00012070
        /*09c0*/ 	.word	0x00000004
        /*09c4*/ 	.word	0x00005868
        /*09c8*/ 	.short	0x010a
        /*09ca*/ 	.byte	0xff
	.zero		1


	//   ....[123]....
        /*09cc*/ 	.word	0x000120d0
        /*09d0*/ 	.word	0x00000000
        /*09d4*/ 	.word	0x00005820
        /*09d8*/ 	.short	0x010a
        /*09da*/ 	.byte	0xff
	.zero		1


	//   ....[124]....
        /*09dc*/ 	.word	0x00012130
        /*09e0*/ 	.word	0x00000000
        /*09e4*/ 	.word	0x000058a0
        /*09e8*/ 	.short	0x010a
        /*09ea*/ 	.byte	0xff
	.zero		1


	//   ....[125]....
        /*09ec*/ 	.word	0x00012190
        /*09f0*/ 	.word	0x00000004
        /*09f4*/ 	.word	0x00005858
        /*09f8*/ 	.short	0x010a
        /*09fa*/ 	.byte	0xff
	.zero		1


	//   ....[126]....
        /*09fc*/ 	.word	0x000121f0
        /*0a00*/ 	.word	0x00000000
        /*0a04*/ 	.word	0x000058a8
        /*0a08*/ 	.short	0x010a
        /*0a0a*/ 	.byte	0xff
	.zero		1


	//   ....[127]....
        /*0a0c*/ 	.word	0x00012250
        /*0a10*/ 	.word	0x00000004
        /*0a14*/ 	.word	0x00005868
        /*0a18*/ 	.short	0x010a
        /*0a1a*/ 	.byte	0xff
	.zero		1


	//   ....[128]....
        /*0a1c*/ 	.word	0x000122a0
        /*0a20*/ 	.word	0x00000010
        /*0a24*/ 	.word	0x000058c0
        /*0a28*/ 	.short	0x010a
        /*0a2a*/ 	.byte	0xff
	.zero		1


	//   ....[129]....
        /*0a2c*/ 	.word	0x000122f0
        /*0a30*/ 	.word	0x00000010
        /*0a34*/ 	.word	0x000058c8
        /*0a38*/ 	.short	0x010a
        /*0a3a*/ 	.byte	0xff
	.zero		1


	//   ....[130]....
        /*0a3c*/ 	.word	0x00012340
        /*0a40*/ 	.word	0x00000000
        /*0a44*/ 	.word	0x00005870
        /*0a48*/ 	.short	0x010a
        /*0a4a*/ 	.byte	0xff
	.zero		1


	//   ....[131]....
        /*0a4c*/ 	.word	0x00012390
        /*0a50*/ 	.word	0x00000000
        /*0a54*/ 	.word	0x00005880
        /*0a58*/ 	.short	0x010a
        /*0a5a*/ 	.byte	0xff
	.zero		1


	//   ....[132]....
        /*0a5c*/ 	.word	0x000123e0
        /*0a60*/ 	.word	0x00000000
        /*0a64*/ 	.word	0x00005870
        /*0a68*/ 	.short	0x010a
        /*0a6a*/ 	.byte	0xff
	.zero		1


	//   ....[133]....
        /*0a6c*/ 	.word	0x00012430
        /*0a70*/ 	.word	0x00000000
        /*0a74*/ 	.word	0x00005890
        /*0a78*/ 	.short	0x010a
        /*0a7a*/ 	.byte	0xff
	.zero		1


	//   ....[134]....
        /*0a7c*/ 	.word	0x00012480
        /*0a80*/ 	.word	0x00000000
        /*0a84*/ 	.word	0x00005880
        /*0a88*/ 	.short	0x010a
        /*0a8a*/ 	.byte	0xff
	.zero		1


	//   ....[135]....
        /*0a8c*/ 	.word	0x000124d0
        /*0a90*/ 	.word	0x00000000
        /*0a94*/ 	.word	0x00005898
        /*0a98*/ 	.short	0x010a
        /*0a9a*/ 	.byte	0xff
	.zero		1


	//   ....[136]....
        /*0a9c*/ 	.word	0x00012520
        /*0aa0*/ 	.word	0x00000000
        /*0aa4*/ 	.word	0x00005870
        /*0aa8*/ 	.short	0x010a
        /*0aaa*/ 	.byte	0xff
	.zero		1


	//   ....[137]....
        /*0aac*/ 	.word	0x00012570
        /*0ab0*/ 	.word	0x00000000
        /*0ab4*/ 	.word	0x00005890
        /*0ab8*/ 	.short	0x010a
        /*0aba*/ 	.byte	0xff
	.zero		1


	//   ....[138]....
        /*0abc*/ 	.word	0x000125c0
        /*0ac0*/ 	.word	0x00000000
        /*0ac4*/ 	.word	0x000058c0
        /*0ac8*/ 	.short	0x010a
        /*0aca*/ 	.byte	0xff
	.zero		1


	//   ....[139]....
        /*0acc*/ 	.word	0x00012610
        /*0ad0*/ 	.word	0x00000000
        /*0ad4*/ 	.word	0x00005880
        /*0ad8*/ 	.short	0x010a
        /*0ada*/ 	.byte	0xff
	.zero		1


	//   ....[140]....
        /*0adc*/ 	.word	0x00012660
        /*0ae0*/ 	.word	0x00000000
        /*0ae4*/ 	.word	0x00005898
        /*0ae8*/ 	.short	0x010a
        /*0aea*/ 	.byte	0xff
	.zero		1


	//   ....[141]....
        /*0aec*/ 	.word	0x000126b0
        /*0af0*/ 	.word	0x00000000
        /*0af4*/ 	.word	0x000058c8
        /*0af8*/ 	.short	0x010a
        /*0afa*/ 	.byte	0xff
	.zero		1


	//   ....[142]....
        /*0afc*/ 	.word	0x00012710
        /*0b00*/ 	.word	0x00000000
        /*0b04*/ 	.word	0x00000000
        /*0b08*/ 	.short	0x010a
        /*0b0a*/ 	.byte	0xff
	.zero		1


	//   ....[143]....
        /*0b0c*/ 	.word	0x00012770
        /*0b10*/ 	.word	0x00000000
        /*0b14*/ 	.word	0x00000000
        /*0b18*/ 	.short	0x010a
        /*0b1a*/ 	.byte	0xff
	.zero		1


	//   ....[144]....
        /*0b1c*/ 	.word	0x000127d0
        /*0b20*/ 	.word	0x00000004
        /*0b24*/ 	.word	0x00000000
        /*0b28*/ 	.short	0x010a
        /*0b2a*/ 	.byte	0xff
	.zero		1


	//   ....[145]....
        /*0b2c*/ 	.word	0x00012830
        /*0b30*/ 	.word	0x00000003
        /*0b34*/ 	.word	0x00000000
        /*0b38*/ 	.short	0x010a
        /*0b3a*/ 	.byte	0xff
	.zero		1


	//   ....[146]....
        /*0b3c*/ 	.word	0x00012890
        /*0b40*/ 	.word	0x00000000
        /*0b44*/ 	.word	0x00000000
        /*0b48*/ 	.short	0x010a
        /*0b4a*/ 	.byte	0xff
	.zero		1


	//   ....[147]....
        /*0b4c*/ 	.word	0x000128f0
        /*0b50*/ 	.word	0x00000000
        /*0b54*/ 	.word	0x00000000
        /*0b58*/ 	.short	0x010a
        /*0b5a*/ 	.byte	0xff
	.zero		1


	//   ....[148]....
        /*0b5c*/ 	.word	0x00012950
        /*0b60*/ 	.word	0x00000004
        /*0b64*/ 	.word	0x00000000
        /*0b68*/ 	.short	0x010a
        /*0b6a*/ 	.byte	0xff
	.zero		1


	//   ....[149]....
        /*0b6c*/ 	.word	0x000129b0
        /*0b70*/ 	.word	0x00000003
        /*0b74*/ 	.word	0x00000000
        /*0b78*/ 	.short	0x010a
        /*0b7a*/ 	.byte	0xff
	.zero		1


	//   ....[150]....
        /*0b7c*/ 	.word	0x00012a10
        /*0b80*/ 	.word	0x00000000
        /*0b84*/ 	.word	0x00000000
        /*0b88*/ 	.short	0x010a
        /*0b8a*/ 	.byte	0xff
	.zero		1


	//   ....[151]....
        /*0b8c*/ 	.word	0x00012a70
        /*0b90*/ 	.word	0x00000000
        /*0b94*/ 	.word	0x00000000
        /*0b98*/ 	.short	0x010a
        /*0b9a*/ 	.byte	0xff
	.zero		1


	//   ....[152]....
        /*0b9c*/ 	.word	0x00012ad0
        /*0ba0*/ 	.word	0x00000003
        /*0ba4*/ 	.word	0x00005810
        /*0ba8*/ 	.short	0x010a
        /*0baa*/ 	.byte	0xff
	.zero		1


	//   ....[153]....
        /*0bac*/ 	.word	0x00012b30
        /*0bb0*/ 	.word	0x00000000
        /*0bb4*/ 	.word	0x00005838
        /*0bb8*/ 	.short	0x010a
        /*0bba*/ 	.byte	0xff
	.zero		1


	//   ....[154]....
        /*0bbc*/ 	.word	0x00012b90
        /*0bc0*/ 	.word	0x00000003
        /*0bc4*/ 	.word	0x00005818
        /*0bc8*/ 	.short	0x010a
        /*0bca*/ 	.byte	0xff
	.zero		1


	//   ....[155]....
        /*0bcc*/ 	.word	0x00012bf0
        /*0bd0*/ 	.word	0x00000000
        /*0bd4*/ 	.word	0x00005838
        /*0bd8*/ 	.short	0x010a
        /*0bda*/ 	.byte	0xff
	.zero		1


	//   ....[156]....
        /*0bdc*/ 	.word	0x00012c50
        /*0be0*/ 	.word	0x00000000
        /*0be4*/ 	.word	0x00005838
        /*0be8*/ 	.short	0x010a
        /*0bea*/ 	.byte	0xff
	.zero		1


	//   ....[157]....
        /*0bec*/ 	.word	0x00012cb0
        /*0bf0*/ 	.word	0x00000000
        /*0bf4*/ 	.word	0x00005838
        /*0bf8*/ 	.short	0x010a
        /*0bfa*/ 	.byte	0xff
	.zero		1


	//   ....[158]....
        /*0bfc*/ 	.word	0x00012d10
        /*0c00*/ 	.word	0x00000000
        /*0c04*/ 	.word	0x00005838
        /*0c08*/ 	.short	0x010a
        /*0c0a*/ 	.byte	0xff
	.zero		1


	//   ....[159]....
        /*0c0c*/ 	.word	0x00012d70
        /*0c10*/ 	.word	0x00000000
        /*0c14*/ 	.word	0x00005838
        /*0c18*/ 	.short	0x010a
        /*0c1a*/ 	.byte	0xff
	.zero		1


	//   ....[160]....
        /*0c1c*/ 	.word	0x00012dd0
        /*0c20*/ 	.word	0x00000000
        /*0c24*/ 	.word	0x00005838
        /*0c28*/ 	.short	0x010a
        /*0c2a*/ 	.byte	0xff
	.zero		1


	//   ....[161]....
        /*0c2c*/ 	.word	0x00012e30
        /*0c30*/ 	.word	0x00000000
        /*0c34*/ 	.word	0x00005838
        /*0c38*/ 	.short	0x010a
        /*0c3a*/ 	.byte	0xff
	.zero		1


	//   ....[162]....
        /*0c3c*/ 	.word	0x00012e90
        /*0c40*/ 	.word	0x00000000
        /*0c44*/ 	.word	0x00005838
        /*0c48*/ 	.short	0x010a
        /*0c4a*/ 	.byte	0xff
	.zero		1


	//   ....[163]....
        /*0c4c*/ 	.word	0x00012ef0
        /*0c50*/ 	.word	0x00000000
        /*0c54*/ 	.word	0x00005838
        /*0c58*/ 	.short	0x010a
        /*0c5a*/ 	.byte	0xff
	.zero		1


	//   ....[164]....
        /*0c5c*/ 	.word	0x00012f50
        /*0c60*/ 	.word	0x00000000
        /*0c64*/ 	.word	0x00005838
        /*0c68*/ 	.short	0x010a
        /*0c6a*/ 	.byte	0xff
	.zero		1


	//   ....[165]....
        /*0c6c*/ 	.word	0x00012fb0
        /*0c70*/ 	.word	0x00000000
        /*0c74*/ 	.word	0x00005838
        /*0c78*/ 	.short	0x010a
        /*0c7a*/ 	.byte	0xff
	.zero		1


	//   ....[166]....
        /*0c7c*/ 	.word	0x00013010
        /*0c80*/ 	.word	0x00000000
        /*0c84*/ 	.word	0x00005838
        /*0c88*/ 	.short	0x010a
        /*0c8a*/ 	.byte	0xff
	.zero		1


	//   ....[167]....
        /*0c8c*/ 	.word	0x00013070
        /*0c90*/ 	.word	0x00000000
        /*0c94*/ 	.word	0x00005838
        /*0c98*/ 	.short	0x010a
        /*0c9a*/ 	.byte	0xff
	.zero		1


	//   ....[168]....
        /*0c9c*/ 	.word	0x000130d0
        /*0ca0*/ 	.word	0x00000000
        /*0ca4*/ 	.word	0x00005838
        /*0ca8*/ 	.short	0x010a
        /*0caa*/ 	.byte	0xff
	.zero		1


	//   ....[169]....
        /*0cac*/ 	.word	0x00013130
        /*0cb0*/ 	.word	0x00000000
        /*0cb4*/ 	.word	0x00005838
        /*0cb8*/ 	.short	0x010a
        /*0cba*/ 	.byte	0xff
	.zero		1


	//   ....[170]....
        /*0cbc*/ 	.word	0x00013190
        /*0cc0*/ 	.word	0x00000000
        /*0cc4*/ 	.word	0x000058b0
        /*0cc8*/ 	.short	0x010a
        /*0cca*/ 	.byte	0xff
	.zero		1


	//   ....[171]....
        /*0ccc*/ 	.word	0x000131f0
        /*0cd0*/ 	.word	0x00000000
        /*0cd4*/ 	.word	0x000058b8
        /*0cd8*/ 	.short	0x010a
        /*0cda*/ 	.byte	0xff
	.zero		1


	//----- nvinfo : EIATTR_NUM_MBARRIERS
	.align		4
.L_64:
        /*0cdc*/ 	.byte	0x03, 0x38
        /*0cde*/ 	.short	0x001c


	//----- nvinfo : EIATTR_EXIT_INSTR_OFFSETS
	.align		4
        /*0ce0*/ 	.byte	0x04, 0x1c
        /*0ce2*/ 	.short	(.L_66 - .L_65)


	//   ....[0]....
.L_65:
        /*0ce4*/ 	.word	0x000017a0


	//   ....[1]....
        /*0ce8*/ 	.word	0x000036e0


	//   ....[2]....
        /*0cec*/ 	.word	0x00003740


	//   ....[3]....
        /*0cf0*/ 	.word	0x00008d20


	//   ....[4]....
        /*0cf4*/ 	.word	0x00008d90


	//   ....[5]....
        /*0cf8*/ 	.word	0x0000e770


	//   ....[6]....
        /*0cfc*/ 	.word	0x0000e800


	//   ....[7]....
        /*0d00*/ 	.word	0x0000e850


	//   ....[8]....
        /*0d04*/ 	.word	0x000112d0


	//   ....[9]....
        /*0d08*/ 	.word	0x00011320


	//   ....[10]....
        /*0d0c*/ 	.word	0x000119d0


	//   ....[11]....
        /*0d10*/ 	.word	0x00011c90


	//----- nvinfo : EIATTR_INDIRECT_BRANCH_TARGETS
	.align		4
.L_66:
        /*0d14*/ 	.byte	0x04, 0x34
        /*0d16*/ 	.short	(.L_68 - .L_67)


	//   ....[0]....
.L_67:
        /*0d18*/ 	.word	.L_x_478@srel
        /*0d1c*/ 	.short	0x0
        /*0d1e*/ 	.short	0x0
        /*0d20*/ 	.word	0x3
        /*0d24*/ 	.word	.L_x_479@srel
        /*0d28*/ 	.word	.L_x_480@srel
        /*0d2c*/ 	.word	.L_x_481@srel


	//----- nvinfo : EIATTR_MAX_THREADS
	.align		4
.L_68:
        /*0d30*/ 	.byte	0x04, 0x05
        /*0d32*/ 	.short	(.L_70 - .L_69)
.L_69:
        /*0d34*/ 	.word	0x00000200
        /*0d38*/ 	.word	0x00000001
        /*0d3c*/ 	.word	0x00000001


	//----- nvinfo : EIATTR_CRS_STACK_SIZE
	.align		4
.L_70:
        /*0d40*/ 	.byte	0x04, 0x1e
        /*0d42*/ 	.short	(.L_72 - .L_71)
.L_71:
        /*0d44*/ 	.word	0x00000000


	//----- nvinfo : EIATTR_CBANK_PARAM_SIZE
	.align		4
.L_72:
        /*0d48*/ 	.byte	0x03, 0x19
        /*0d4a*/ 	.short	0x0600


	//----- nvinfo : EIATTR_PARAM_CBANK
	.align		4
        /*0d4c*/ 	.byte	0x04, 0x0a
        /*0d4e*/ 	.short	(.L_74 - .L_73)
	.align		4
.L_73:
        /*0d50*/ 	.word	index@(.nv.constant0._ZN7cutlass13device_kernelINS_4fmha6kernel36Sm100FmhaFwdKernelTmaWarpspecializedIN4cute5tupleIJiiiNS5_IJNS5_IJiiEEEiEEEEEENS1_10collective38Sm100FmhaFwdMainloopTmaWarpspecializedINS_6half_tEffNS5_IJNS4_1CILi256EEENSC_ILi64EEENSC_ILi16EEEEEENS5_IJiNSC_ILi1EEES7_EEENS5_IJiSH_NS5_IJNS5_IJNSC_ILi0EEEiEEEiEEEEEESM_NS9_12ResidualMaskENS5_IJNSC_ILi2EEESH_SH_EEENSC_ILb0EEEEENS9_38Sm100FmhaFwdEpilogueTmaWarpspecializedISB_fNS5_IJNSC_ILi128EEESF_SE_EEESI_NS5_IJSH_S7_EEESQ_EENS2_23PersistentTileSchedulerENS2_41Sm100FmhaCtxKernelWarpspecializedScheduleEEEEEvNT_6ParamsE)
        /*0d54*/ 	.short	0x0380
        /*0d56*/ 	.short	0x0600


	//----- nvinfo : EIATTR_SW_WAR
	.align		4
.L_74:
        /*0d58*/ 	.byte	0x04, 0x36
        /*0d5a*/ 	.short	(.L_76 - .L_75)
.L_75:
        /*0d5c*/ 	.word	0x00000008
.L_76:


//--------------------- .nv.callgraph             --------------------------
	.section	.nv.callgraph,"",@"SHT_CUDA_CALLGRAPH"
	.align	4
	.sectionentsize	8
	.align		4
        /*0000*/ 	.word	0x00000000
	.align		4
        /*0004*/ 	.word	0xffffffff
	.align		4
        /*0008*/ 	.word	index@(_ZN7cutlass13device_kernelINS_4fmha6kernel36Sm100FmhaFwdKernelTmaWarpspecializedIN4cute5tupleIJiiiNS5_IJNS5_IJiiEEEiEEEEEENS1_10collective38Sm100FmhaFwdMainloopTmaWarpspecializedINS_6half_tEffNS5_IJNS4_1CILi256EEENSC_ILi64EEENSC_ILi16EEEEEENS5_IJiNSC_ILi1EEES7_EEENS5_IJiSH_NS5_IJNS5_IJNSC_ILi0EEEiEEEiEEEEEESM_NS9_12ResidualMaskENS5_IJNSC_ILi2EEESH_SH_EEENSC_ILb0EEEEENS9_38Sm100FmhaFwdEpilogueTmaWarpspecializedISB_fNS5_IJNSC_ILi128EEESF_SE_EEESI_NS5_IJSH_S7_EEESQ_EENS2_23PersistentTileSchedulerENS2_41Sm100FmhaCtxKernelWarpspecializedScheduleEEEEEvNT_6ParamsE)
	.align		4
        /*000c*/ 	.word	index@(__assertfail)
	.align		4
        /*0010*/ 	.word	index@(_ZN7cutlass13device_kernelINS_4fmha6kernel36Sm100FmhaFwdKernelTmaWarpspecializedIN4cute5tupleIJiiiNS5_IJNS5_IJiiEEEiEEEEEENS1_10collective38Sm100FmhaFwdMainloopTmaWarpspecializedINS_6half_tEffNS5_IJNS4_1CILi256EEENSC_ILi64EEENSC_ILi16EEEEEENS5_IJiNSC_ILi1EEES7_EEENS5_IJiSH_NS5_IJNS5_IJNSC_ILi0EEEiEEEiEEEEEESM_NS9_12ResidualMaskENS5_IJNSC_ILi2EEESH_SH_EEENSC_ILb0EEEEENS9_38Sm100FmhaFwdEpilogueTmaWarpspecializedISB_fNS5_IJNSC_ILi128EEESF_SE_EEESI_NS5_IJSH_S7_EEESQ_EENS2_23PersistentTileSchedulerENS2_41Sm100FmhaCtxKernelWarpspecializedScheduleEEEEEvNT_6ParamsE)
	.align		4
        /*0014*/ 	.word	index@(vprintf)
	.align		4
        /*0018*/ 	.word	0x00000000
	.align		4
        /*001c*/ 	.word	0xfffffffe
	.align		4
        /*0020*/ 	.word	0x00000000
	.align		4
        /*0024*/ 	.word	0xfffffffd
	.align		4
        /*0028*/ 	.word	0x00000000
	.align		4
        /*002c*/ 	.word	0xfffffffc


//--------------------- .nv.constant4             --------------------------
	.section	.nv.constant4,"a",@progbits
	.align	8
	.align		8
.nv.constant4:
        /*0000*/ 	.dword	vprintf
	.align		8
        /*0008*/ 	.dword	__assertfail
	.align		8
        /*0010*/ 	.dword	__unnamed_1
	.align		8
        /*0018*/ 	.dword	__unnamed_2
	.align		8
        /*0020*/ 	.dword	__unnamed_3
	.align		8
        /*0028*/ 	.dword	__unnamed_4
	.align		8
        /*0030*/ 	.dword	__unnamed_5
	.align		8
        /*0038*/ 	.dword	__unnamed_6
	.align		8
        /*0040*/ 	.dword	__unnamed_7
	.align		8
        /*0048*/ 	.dword	_ZN39_INTERNAL_1f4c5d02_4_k_cu_3cf176de_35054cuda3std3__45__cpo5beginE
	.align		8
        /*0050*/ 	.dword	_ZN39_INTERNAL_1f4c5d02_4_k_cu_3cf176de_35054cuda3std3__45__cpo3endE
	.align		8
        /*0058*/ 	.dword	_ZN39_INTERNAL_1f4c5d02_4_k_cu_3cf176de_35054cuda3std3__45__cpo6cbeginE
	.align		8
        /*0060*/ 	.dword	_ZN39_INTERNAL_1f4c5d02_4_k_cu_3cf176de_35054cuda3std3__45__cpo4cendE
	.align		8
        /*0068*/ 	.dword	_ZN39_INTERNAL_1f4c5d02_4_k_cu_3cf176de_35054cuda3std3__441_GLOBAL__N__1f4c5d02_4_k_cu_3cf176de_35056ignoreE
	.align		8
        /*0070*/ 	.dword	_ZN39_INTERNAL_1f4c5d02_4_k_cu_3cf176de_35054cuda3std3__419piecewise_constructE
	.align		8
        /*0078*/ 	.dword	_ZN39_INTERNAL_1f4c5d02_4_k_cu_3cf176de_35054cuda3std3__48in_placeE
	.align		8
        /*0080*/ 	.dword	_ZN39_INTERNAL_1f4c5d02_4_k_cu_3cf176de_35054cuda3std6ranges3__45__cpo4swapE
	.align		8
        /*0088*/ 	.dword	_ZN39_INTERNAL_1f4c5d02_4_k_cu_3cf176de_35054cuda3std6ranges3__45__cpo9iter_moveE
	.align		8
        /*0090*/ 	.dword	_ZN39_INTERNAL_1f4c5d02_4_k_cu_3cf176de_35054cute7productE
	.align		8
        /*0098*/ 	.dword	_ZN39_INTERNAL_1f4c5d02_4_k_cu_3cf176de_35054cute1_E
	.align		8
        /*00a0*/ 	.dword	$str$22
	.align		8
        /*00a8*/ 	.dword	$str$23
	.align		8
        /*00b0*/ 	.dword	$str$26
	.align		8
        /*00b8*/ 	.dword	$str$27
	.align		8
        /*00c0*/ 	.dword	$str$28
	.align		8
        /*00c8*/ 	.dword	$str$29
	.align		8
        /*00d0*/ 	.dword	$str$30
	.align		8
        /*00d8*/ 	.dword	$str$31
	.align		8
        /*00e0*/ 	.dword	$str$32
	.align		8
        /*00e8*/ 	.dword	$str$33
	.align		8
        /*00f0*/ 	.dword	$str$34
	.align		8
        /*00f8*/ 	.dword	$str$35
	.align		8
        /*0100*/ 	.dword	$str$36
	.align		8
        /*0108*/ 	.dword	$str$37


//--------------------- .nv.constant2._ZN7cutlass13device_kernelINS_4fmha6kernel36Sm100FmhaFwdKernelTmaWarpspecializedIN4cute5tupleIJiiiNS5_IJNS5_IJiiEEEiEEEEEENS1_10collective38Sm100FmhaFwdMainloopTmaWarpspecializedINS_6half_tEffNS5_IJNS4_1CILi256EEENSC_ILi64EEENSC_ILi16EEEEEENS5_IJiNSC_ILi1EEES7_EEENS5_IJiSH_NS5_IJNS5_IJNSC_ILi0EEEiEEEiEEEEEESM_NS9_12ResidualMaskENS5_IJNSC_ILi2EEESH_SH_EEENSC_ILb0EEEEENS9_38Sm100FmhaFwdEpilogueTmaWarpspecializedISB_fNS5_IJNSC_ILi128EEESF_SE_EEESI_NS5_IJSH_S7_EEESQ_EENS2_23PersistentTileSchedulerENS2_41Sm100FmhaCtxKernelWarpspecializedScheduleEEEEEvNT_6ParamsE --------------------------
	.section	.nv.constant2._ZN7cutlass13device_kernelINS_4fmha6kernel36Sm100FmhaFwdKernelTmaWarpspecializedIN4cute5tupleIJiiiNS5_IJNS5_IJiiEEEiEEEEEENS1_10collective38Sm100FmhaFwdMainloopTmaWarpspecializedINS_6half_tEffNS5_IJNS4_1CILi256EEENSC_ILi64EEENSC_ILi16EEEEEENS5_IJiNSC_ILi1EEES7_EEENS5_IJiSH_NS5_IJNS5_IJNSC_ILi0EEEiEEEiEEEEEESM_NS9_12ResidualMaskENS5_IJNSC_ILi2EEESH_SH_EEENSC_ILb0EEEEENS9_38Sm100FmhaFwdEpilogueTmaWarpspecializedISB_fNS5_IJNSC_ILi128EEESF_SE_EEESI_NS5_IJSH_S7_EEESQ_EENS2_23PersistentTileSchedulerENS2_41Sm100FmhaCtxKernelWarpspecializedScheduleEEEEEvNT_6ParamsE,"a",@progbits
	.sectionflags	@""
	.align	4
.nv.constant2._ZN7cutlass13device_kernelINS_4fmha6kernel36Sm100FmhaFwdKernelTmaWarpspecializedIN4cute5tupleIJiiiNS5_IJNS5_IJiiEEEiEEEEEENS1_10collective38Sm100FmhaFwdMainloopTmaWarpspecializedINS_6half_tEffNS5_IJNS4_1CILi256EEENSC_ILi64EEENSC_ILi16EEEEEENS5_IJiNSC_ILi1EEES7_EEENS5_IJiSH_NS5_IJNS5_IJNSC_ILi0EEEiEEEiEEEEEESM_NS9_12ResidualMaskENS5_IJNSC_ILi2EEESH_SH_EEENSC_ILb0EEEEENS9_38Sm100FmhaFwdEpilogueTmaWarpspecializedISB_fNS5_IJNSC_ILi128EEESF_SE_EEESI_NS5_IJSH_S7_EEESQ_EENS2_23PersistentTileSchedulerENS2_41Sm100FmhaCtxKernelWarpspecializedScheduleEEEEEvNT_6ParamsE:
        /*0000*/ 	.byte	0x10, 0xe8, 0x00, 0x00, 0xe0, 0x12, 0x01, 0x00, 0xe0, 0xe7, 0x00, 0x00


//--------------------- .text._ZN7cutlass13device_kernelINS_4fmha6kernel36Sm100FmhaFwdKernelTmaWarpspecializedIN4cute5tupleIJiiiNS5_IJNS5_IJiiEEEiEEEEEENS1_10collective38Sm100FmhaFwdMainloopTmaWarpspecializedINS_6half_tEffNS5_IJNS4_1CILi256EEENSC_ILi64EEENSC_ILi16EEEEEENS5_IJiNSC_ILi1EEES7_EEENS5_IJiSH_NS5_IJNS5_IJNSC_ILi0EEEiEEEiEEEEEESM_NS9_12ResidualMaskENS5_IJNSC_ILi2EEESH_SH_EEENSC_ILb0EEEEENS9_38Sm100FmhaFwdEpilogueTmaWarpspecializedISB_fNS5_IJNSC_ILi128EEESF_SE_EEESI_NS5_IJSH_S7_EEESQ_EENS2_23PersistentTileSchedulerENS2_41Sm100FmhaCtxKernelWarpspecializedScheduleEEEEEvNT_6ParamsE --------------------------
	.section	.text._ZN7cutlass13device_kernelINS_4fmha6kernel36Sm100FmhaFwdKernelTmaWarpspecializedIN4cute5tupleIJiiiNS5_IJNS5_IJiiEEEiEEEEEENS1_10collective38Sm100FmhaFwdMainloopTmaWarpspecializedINS_6half_tEffNS5_IJNS4_1CILi256EEENSC_ILi64EEENSC_ILi16EEEEEENS5_IJiNSC_ILi1EEES7_EEENS5_IJiSH_NS5_IJNS5_IJNSC_ILi0EEEiEEEiEEEEEESM_NS9_12ResidualMaskENS5_IJNSC_ILi2EEESH_SH_EEENSC_ILb0EEEEENS9_38Sm100FmhaFwdEpilogueTmaWarpspecializedISB_fNS5_IJNSC_ILi128EEESF_SE_EEESI_NS5_IJSH_S7_EEESQ_EENS2_23PersistentTileSchedulerENS2_41Sm100FmhaCtxKernelWarpspecializedScheduleEEEEEvNT_6ParamsE,"ax",@progbits
	.align	128
.text._ZN7cutlass13device_kernelINS_4fmha6kernel36Sm100FmhaFwdKernelTmaWarpspecializedIN4cute5tupleIJiiiNS5_IJNS5_IJiiEEEiEEEEEENS1_10collective38Sm100FmhaFwdMainloopTmaWarpspecializedINS_6half_tEffNS5_IJNS4_1CILi256EEENSC_ILi64EEENSC_ILi16EEEEEENS5_IJiNSC_ILi1EEES7_EEENS5_IJiSH_NS5_IJNS5_IJNSC_ILi0EEEiEEEiEEEEEESM_NS9_12ResidualMaskENS5_IJNSC_ILi2EEESH_SH_EEENSC_ILb0EEEEENS9_38Sm100FmhaFwdEpilogueTmaWarpspecializedISB_fNS5_IJNSC_ILi128EEESF_SE_EEESI_NS5_IJSH_S7_EEESQ_EENS2_23PersistentTileSchedulerENS2_41Sm100FmhaCtxKernelWarpspecializedScheduleEEEEEvNT_6ParamsE:
        .type           _ZN7cutlass13device_kernelINS_4fmha6kernel36Sm100FmhaFwdKernelTmaWarpspecializedIN4cute5tupleIJiiiNS5_IJNS5_IJiiEEEiEEEEEENS1_10collective38Sm100FmhaFwdMainloopTmaWarpspecializedINS_6half_tEffNS5_IJNS4_1CILi256EEENSC_ILi64EEENSC_ILi16EEEEEENS5_IJiNSC_ILi1EEES7_EEENS5_IJiSH_NS5_IJNS5_IJNSC_ILi0EEEiEEEiEEEEEESM_NS9_12ResidualMaskENS5_IJNSC_ILi2EEESH_SH_EEENSC_ILb0EEEEENS9_38Sm100FmhaFwdEpilogueTmaWarpspecializedISB_fNS5_IJNSC_ILi128EEESF_SE_EEESI_NS5_IJSH_S7_EEESQ_EENS2_23PersistentTileSchedulerENS2_41Sm100FmhaCtxKernelWarpspecializedScheduleEEEEEvNT_6ParamsE,@function
        .size           _ZN7cutlass13device_kernelINS_4fmha6kernel36Sm100FmhaFwdKernelTmaWarpspecializedIN4cute5tupleIJiiiNS5_IJNS5_IJiiEEEiEEEEEENS1_10collective38Sm100FmhaFwdMainloopTmaWarpspecializedINS_6half_tEffNS5_IJNS4_1CILi256EEENSC_ILi64EEENSC_ILi16EEEEEENS5_IJiNSC_ILi1EEES7_EEENS5_IJiSH_NS5_IJNS5_IJNSC_ILi0EEEiEEEiEEEEEESM_NS9_12ResidualMaskENS5_IJNSC_ILi2EEESH_SH_EEENSC_ILb0EEEEENS9_38Sm100FmhaFwdEpilogueTmaWarpspecializedISB_fNS5_IJNSC_ILi128EEESF_SE_EEESI_NS5_IJSH_S7_EEESQ_EENS2_23PersistentTileSchedulerENS2_41Sm100FmhaCtxKernelWarpspecializedScheduleEEEEEvNT_6ParamsE,(.L_x_482 - _ZN7cutlass13device_kernelINS_4fmha6kernel36Sm100FmhaFwdKernelTmaWarpspecializedIN4cute5tupleIJiiiNS5_IJNS5_IJiiEEEiEEEEEENS1_10collective38Sm100FmhaFwdMainloopTmaWarpspecializedINS_6half_tEffNS5_IJNS4_1CILi256EEENSC_ILi64EEENSC_ILi16EEEEEENS5_IJiNSC_ILi1EEES7_EEENS5_IJiSH_NS5_IJNS5_IJNSC_ILi0EEEiEEEiEEEEEESM_NS9_12ResidualMaskENS5_IJNSC_ILi2EEESH_SH_EEENSC_ILb0EEEEENS9_38Sm100FmhaFwdEpilogueTmaWarpspecializedISB_fNS5_IJNSC_ILi128EEESF_SE_EEESI_NS5_IJSH_S7_EEESQ_EENS2_23PersistentTileSchedulerENS2_41Sm100FmhaCtxKernelWarpspecializedScheduleEEEEEvNT_6ParamsE)
        .other          _ZN7cutlass13device_kernelINS_4fmha6kernel36Sm100FmhaFwdKernelTmaWarpspecializedIN4cute5tupleIJiiiNS5_IJNS5_IJiiEEEiEEEEEENS1_10collective38Sm100FmhaFwdMainloopTmaWarpspecializedINS_6half_tEffNS5_IJNS4_1CILi256EEENSC_ILi64EEENSC_ILi16EEEEEENS5_IJiNSC_ILi1EEES7_EEENS5_IJiSH_NS5_IJNS5_IJNSC_ILi0EEEiEEEiEEEEEESM_NS9_12ResidualMaskENS5_IJNSC_ILi2EEESH_SH_EEENSC_ILb0EEEEENS9_38Sm100FmhaFwdEpilogueTmaWarpspecializedISB_fNS5_IJNSC_ILi128EEESF_SE_EEESI_NS5_IJSH_S7_EEESQ_EENS2_23PersistentTileSchedulerENS2_41Sm100FmhaCtxKernelWarpspecializedScheduleEEEEEvNT_6ParamsE,@"STO_CUDA_ENTRY STV_DEFAULT"
_ZN7cutlass13device_kernelINS_4fmha6kernel36Sm100FmhaFwdKernelTmaWarpspecializedIN4cute5tupleIJiiiNS5_IJNS5_IJiiEEEiEEEEEENS1_10collective38Sm100FmhaFwdMainloopTmaWarpspecializedINS_6half_tEffNS5_IJNS4_1CILi256EEENSC_ILi64EEENSC_ILi16EEEEEENS5_IJiNSC_ILi1EEES7_EEENS5_IJiSH_NS5_IJNS5_IJNSC_ILi0EEEiEEEiEEEEEESM_NS9_12ResidualMaskENS5_IJNSC_ILi2EEESH_SH_EEENSC_ILb0EEEEENS9_38Sm100FmhaFwdEpilogueTmaWarpspecializedISB_fNS5_IJNSC_ILi128EEESF_SE_EEESI_NS5_IJSH_S7_EEESQ_EENS2_23PersistentTileSchedulerENS2_41Sm100FmhaCtxKernelWarpspecializedScheduleEEEEEvNT_6ParamsE:
[----:B------:R-:W1:Y:S02]  /*0000*/  LDC R1, c[0x0][0x37c] ;  /* 0x0000df00ff017b82 */ /* 0x000e640000000800 */
[----:B-1----:R-:W-:-:S04]  /*0010*/  IADD3 R1, PT, PT, R1, -0x10, RZ ;  /* 0xfffffff001017810 */ /* 0x002fc80007ffe0ff */
[----:B------:R-:W-:Y:S01]  /*0020*/  R2UR UR38, R1 ;  /* 0x00000000012672ca */ /* 0x000fe200000e0000 */
[----:B------:R-:W1:Y:S01]  /*0030*/  S2R R26, SR_TID.X ;  /* 0x00000000001a7919 */ /* 0x000e620000002100 */
[----:B------:R-:W2:Y:S01]  /*0040*/  LDCU UR4, c[0x0][0x2f8] ;  /* 0x00005f00ff0477ac */ /* 0x000ea20008000800 */
[----:B------:R-:W3:Y:S01]  /*0050*/  LDCU UR37, c[0x0][0x2fc] ;  /* 0x00005f80ff2577ac */ /* 0x000ee20008000800 */
[----:B------:R-:W-:Y:S02]  /*0060*/  UPLOP3.LUT UP3, UPT, UPT, UPT, UPT, 0x40, 0x4 ;  /* 0x000000000004789c */ /* 0x000fe40003f6e870 */
[----:B------:R-:W-:Y:S02]  /*0070*/  UPLOP3.LUT UP1, UPT, UPT, UPT, UPT, 0x80, 0x8 ;  /* 0x000000000008789c */ /* 0x000fe40003f2f070 */
[----:B------:R-:W-:Y:S02]  /*0080*/  UPLOP3.LUT UP0, UPT, UPT, UPT, UPT, 0x40, 0x4 ;  /* 0x000000000004789c */ /* 0x000fe40003f0e870 */
[----:B------:R-:W-:-:S02]  /*0090*/  UPLOP3.LUT UP6, UPT, UPT, UPT, UPT, 0x40, 0x4 ;  /* 0x000000000004789c */ /* 0x000fc40003fce870 */
[----:B------:R-:W-:Y:S02]  /*00a0*/  UPLOP3.LUT UP5, UPT, UPT, UPT, UPT, 0x40, 0x4 ;  /* 0x000000000004789c */ /* 0x000fe40003fae870 */
[----:B--2---:R-:W-:Y:S02]  /*00b0*/  UIADD3 UR38, UP2, UPT, UR38, UR4, URZ ;  /* 0x0000000426267290 */ /* 0x004fe4000ff5e0ff */
[----:B------:R-:W-:Y:S02]  /*00c0*/  UP2UR UR41, UPR, URZ, 0x8 ;  /* 0x00000008ff297883 */ /* 0x000fe40008000000 */
[----:B---3--:R-:W-:Y:S02]  /*00d0*/  UIADD3.X UR37, UPT, UPT, URZ, UR37, URZ, UP2, !UPT ;  /* 0x00000025ff257290 */ /* 0x008fe400097fe4ff */
[----:B------:R-:W-:Y:S02]  /*00e0*/  UPLOP3.LUT UP2, UPT, UPT, UPT, UPT, 0x80, 0x8 ;  /* 0x000000000008789c */ /* 0x000fe40003f4f070 */
[----:B------:R-:W-:-:S02]  /*00f0*/  UPLOP3.LUT UP4, UPT, UPT, UPT, UPT, 0x40, 0x4 ;  /* 0x000000000004789c */ /* 0x000fc40003f8e870 */
[----:B------:R-:W-:Y:S01]  /*0100*/  UP2UR UR56, UPR, URZ, 0x4 ;  /* 0x00000004ff387883 */ /* 0x000fe20008000000 */
[----:B-1----:R-:W-:-:S05]  /*0110*/  SHF.R.U32.HI R3, RZ, 0x5, R26 ;  /* 0x00000005ff037819 */ /* 0x002fca000001161a */
[----:B------:R-:W1:Y:S02]  /*0120*/  SHFL.IDX PT, R0, R3, RZ, 0x1f ;  /* 0x00001fff03007589 */ /* 0x000e6400000e0000 */
[----:B-1----:R-:W-:-:S04]  /*0130*/  SHF.R.S32.HI R5, RZ, 0x1f, R0 ;  /* 0x0000001fff057819 */ /* 0x002fc80000011400 */
[----:B------:R-:W-:-:S04]  /*0140*/  LEA.HI R2, R5, R0, RZ, 0x2 ;  /* 0x0000000005027211 */ /* 0x000fc800078f10ff */
[----:B------:R-:W-:-:S04]  /*0150*/  SHF.R.S32.HI R2, RZ, 0x2, R2 ;  /* 0x00000002ff027819 */ /* 0x000fc80000011402 */
[----:B------:R-:W-:-:S13]  /*0160*/  ISETP.NE.AND P0, PT, R2, RZ, PT ;  /* 0x000000ff0200720c */ /* 0x000fda0003f05270 */
[----:B------:R-:W-:Y:S05]  /*0170*/  @!P0 BRA `(.L_x_0) ;  /* 0x0000000400248947 */ /* 0x000fea0003800000 */
[----:B------:R-:W-:-:S13]  /*0180*/  ISETP.NE.AND P0, PT, R2, 0x2, PT ;  /* 0x000000020200780c */ /* 0x000fda0003f05270 */
[----:B------:R-:W-:Y:S05]  /*0190*/  @!P0 BRA `(.L_x_1) ;  /* 0x0000000000f48947 */ /* 0x000fea0003800000 */
[----:B------:R-:W-:-:S13]  /*01a0*/  ISETP.NE.AND P0, PT, R2, 0x1, PT ;  /* 0x000000010200780c */ /* 0x000fda0003f05270 */
[----:B------:R-:W-:Y:S05]  /*01b0*/  @P0 BRA `(.L_x_2) ;  /* 0x00000000002c0947 */ /* 0x000fea0003800000 */
[----:B------:R-:W-:Y:S01]  /*01c0*/  HFMA2 R2, -RZ, RZ, 0, 5.9604644775390625e-08 ;  /* 0x00000001ff027431 */ /* 0x000fe200000001ff */
[----:B------:R-:W-:Y:S02]  /*01d0*/  UPLOP3.LUT UP3, UPT, UPT, UPT, UPT, 0x40, 0x4 ;  /* 0x000000000004789c */ /* 0x000fe40003f6e870 */
[----:B------:R-:W-:Y:S02]  /*01e0*/  UPLOP3.LUT UP2, UPT, UPT, UPT, UPT, 0x40, 0x4 ;  /* 0x000000000004789c */ /* 0x000fe40003f4e870 */
[----:B------:R-:W-:Y:S02]  /*01f0*/  UPLOP3.LUT UP1, UPT, UPT, UPT, UPT, 0x80, 0x8 ;  /* 0x000000000008789c */ /* 0x000fe40003f2f070 */
[----:B------:R-:W-:Y:S02]  /*0200*/  UPLOP3.LUT UP0, UPT, UPT, UPT, UPT, 0x40, 0x4 ;  /* 0x000000000004789c */ /* 0x000fe40003f0e870 */
[----:B------:R-:W-:Y:S02]  /*0210*/  UPLOP3.LUT UP6, UPT, UPT, UPT, UPT, 0x40, 0x4 ;  /* 0x000000000004789c */ /* 0x000fe40003fce870 */
[----:B------:R-:W-:-:S02]  /*0220*/  UPLOP3.LUT UP5, UPT, UPT, UPT, UPT, 0x40, 0x4 ;  /* 0x000000000004789c */ /* 0x000fc40003fae870 */
[----:B------:R-:W-:Y:S02]  /*0230*/  UPLOP3.LUT UP4, UPT, UPT, UPT, UPT, 0x80, 0x8 ;  /* 0x000000000008789c */ /* 0x000fe40003f8f070 */
[----:B------:R-:W-:Y:S02]  /*0240*/  UP2UR UR41, UPR, URZ, 0x8 ;  /* 0x00000008ff297883 */ /* 0x000fe40008000000 */
[----:B------:R-:W-:Y:S01]  /*0250*/  UP2UR UR56, UPR, URZ, 0x4 ;  /* 0x00000004ff387883 */ /* 0x000fe20008000000 */
[----:B------:R-:W-:Y:S11]  /*0260*/  BRA `(.L_x_0) ;  /* 0x0000000000e87947 */ /* 0x000ff60003800000 */
.L_x_2:
[----:B------:R-:W-:Y:S01]  /*0270*/  ISETP.NE.AND P0, PT, R0, 0xc, PT ;  /* 0x0000000c0000780c */ /* 0x000fe20003f05270 */
[----:B------:R-:W-:Y:S01]  /*0280*/  UPLOP3.LUT UP2, UPT, UPT, UPT, UPT, 0x40, 0x4 ;  /* 0x000000000004789c */ /* 0x000fe20003f4e870 */
[----:B------:R-:W-:Y:S01]  /*0290*/  HFMA2 R2, -RZ, RZ, 0, 1.78813934326171875e-07 ;  /* 0x00000003ff027431 */ /* 0x000fe200000001ff */
[----:B------:R-:W-:Y:S02]  /*02a0*/  UPLOP3.LUT UP1, UPT, UPT, UPT, UPT, 0x80, 0x8 ;  /* 0x000000000008789c */ /* 0x000fe40003f2f070 */
[----:B------:R-:W-:Y:S02]  /*02b0*/  UP2UR UR41, UPR, URZ, 0x4 ;  /* 0x00000004ff297883 */ /* 0x000fe40008000000 */
[----:B------:R-:W-:Y:S02]  /*02c0*/  UPLOP3.LUT UP2, UPT, UPT, UPT, UPT, 0x40, 0x4 ;  /* 0x000000000004789c */ /* 0x000fe40003f4e870 */
[----:B------:R-:W-:Y:S02]  /*02d0*/  UPLOP3.LUT UP0, UPT, UPT, UPT, UPT, 0x40, 0x4 ;  /* 0x000000000004789c */ /* 0x000fe40003f0e870 */
[----:B------:R-:W-:-:S02]  /*02e0*/  UPLOP3.LUT UP6, UPT, UPT, UPT, UPT, 0x40, 0x4 ;  /* 0x000000000004789c */ /* 0x000fc40003fce870 */
[----:B------:R-:W-:Y:S02]  /*02f0*/  UPLOP3.LUT UP5, UPT, UPT, UPT, UPT, 0x80, 0x8 ;  /* 0x000000000008789c */ /* 0x000fe40003faf070 */
[----:B------:R-:W-:Y:S02]  /*0300*/  UPLOP3.LUT UP4, UPT, UPT, UPT, UPT, 0x40, 0x4 ;  /* 0x000000000004789c */ /* 0x000fe40003f8e870 */
[----:B------:R-:W-:Y:S01]  /*0310*/  UP2UR UR56, UPR, URZ, 0x4 ;  /* 0x00000004ff387883 */ /* 0x000fe20008000000 */
[----:B------:R-:W-:Y:S11]  /*0320*/  @!P0 BRA `(.L_x_0) ;  /* 0x0000000000b88947 */ /* 0x000ff60003800000 */
[----:B------:R-:W-:-:S13]  /*0330*/  ISETP.NE.AND P0, PT, R0, 0xe, PT ;  /* 0x0000000e0000780c */ /* 0x000fda0003f05270 */
[----:B------:R-:W-:Y:S05]  /*0340*/  @!P0 BRA `(.L_x_3) ;  /* 0x00000000005c8947 */ /* 0x000fea0003800000 */
[----:B------:R-:W-:-:S13]  /*0350*/  ISETP.NE.AND P0, PT, R0, 0xd, PT ;  /* 0x0000000d0000780c */ /* 0x000fda0003f05270 */
[----:B------:R-:W-:Y:S05]  /*0360*/  @P0 BRA `(.L_x_4) ;  /* 0x00000000002c0947 */ /* 0x000fea0003800000 */
[----:B------:R-:W-:Y:S01]  /*0370*/  HFMA2 R2, -RZ, RZ, 0, 2.384185791015625e-07 ;  /* 0x00000004ff027431 */ /* 0x000fe200000001ff */
        /* <DEDUP_REMOVED lines=10> */
.L_x_4:
[----:B------:R-:W-:Y:S01]  /*0420*/  HFMA2 R2, -RZ, RZ, 0, 3.5762786865234375e-07 ;  /* 0x00000006ff027431 */ /* 0x000fe200000001ff */
[----:B------:R-:W-:Y:S02]  /*0430*/  UPLOP3.LUT UP3, UPT, UPT, UPT, UPT, 0x40, 0x4 ;  /* 0x000000000004789c */ /* 0x000fe40003f6e870 */
[----:B------:R-:W-:Y:S02]  /*0440*/  UPLOP3.LUT UP2, UPT, UPT, UPT, UPT, 0x40, 0x4 ;  /* 0x000000000004789c */ /* 0x000fe40003f4e870 */
[----:B------:R-:W-:Y:S02]  /*0450*/  UPLOP3.LUT UP0, UPT, UPT, UPT, UPT, 0x40, 0x4 ;  /* 0x000000000004789c */ /* 0x000fe40003f0e870 */
[----:B------:R-:W-:Y:S02]  /*0460*/  UPLOP3.LUT UP6, UPT, UPT, UPT, UPT, 0x40, 0x4 ;  /* 0x000000000004789c */ /* 0x000fe40003fce870 */
[----:B------:R-:W-:Y:S02]  /*0470*/  UPLOP3.LUT UP5, UPT, UPT, UPT, UPT, 0x40, 0x4 ;  /* 0x000000000004789c */ /* 0x000fe40003fae870 */
[----:B------:R-:W-:-:S02]  /*0480*/  UPLOP3.LUT UP4, UPT, UPT, UPT, UPT, 0x40, 0x4 ;  /* 0x000000000004789c */ /* 0x000fc40003f8e870 */
[----:B------:R-:W-:Y:S02]  /*0490*/  UP2UR UR41, UPR, URZ, 0x8 ;  /* 0x00000008ff297883 */ /* 0x000fe40008000000 */
[----:B------:R-:W-:Y:S01]  /*04a0*/  UP2UR UR56, UPR, URZ, 0x4 ;  /* 0x00000004ff387883 */ /* 0x000fe20008000000 */
[----:B------:R-:W-:Y:S11]  /*04b0*/  BRA `(.L_x_0) ;  /* 0x0000000000547947 */ /* 0x000ff60003800000 */
.L_x_3:
[----:B------:R-:W-:Y:S01]  /*04c0*/  HFMA2 R2, -RZ, RZ, 0, 2.98023223876953125e-07 ;  /* 0x00000005ff027431 */ /* 0x000fe200000001ff */
        /* <DEDUP_REMOVED lines=10> */
.L_x_1:
[----:B------:R-:W-:Y:S01]  /*0570*/  HFMA2 R2, -RZ, RZ, 0, 1.1920928955078125e-07 ;  /* 0x00000002ff027431 */ /* 0x000fe200000001ff */
        /* <DEDUP_REMOVED lines=8> */
[----:B------:R-:W-:-:S12]  /*0600*/  UP2UR UR56, UPR, URZ, 0x4 ;  /* 0x00000004ff387883 */ /* 0x000fd80008000000 */
.L_x_0:
[----:B------:R-:W-:Y:S01]  /*0610*/  ELECT P0, URZ, PT ;  /* 0x0000000000ff782f */ /* 0x000fe20003800000 */
[----:B------:R-:W-:Y:S03]  /*0620*/  BSSY.RECONVERGENT B0, `(.L_x_5) ;  /* 0x000000f000007945 */ /* 0x000fe60003800200 */
[----:B------:R-:W-:Y:S02]  /*0630*/  PLOP3.LUT P2, PT, P0, PT, UP0, 0x5d, 0xd5 ;  /* 0x0000000000d5781c */ /* 0x000fe4000074eb0d */
[----:B------:R-:W-:-:S11]  /*0640*/  PLOP3.LUT P1, PT, P0, PT, UP6, 0x5d, 0xd5 ;  /* 0x0000000000d5781c */ /* 0x000fd6000072eb6d */
[----:B------:R-:W-:Y:S05]  /*0650*/  @P2 BRA `(.L_x_6) ;  /* 0x00000000002c2947 */ /* 0x000fea0003800000 */
[----:B------:R-:W1:Y:S02]  /*0660*/  LDCU.64 UR4, c[0x0][0x348] ;  /* 0x00006900ff0477ac */ /* 0x000e640008000a00 */
[----:B-1----:R-:W-:-:S04]  /*0670*/  UIADD3 UR8, UP0, UPT, UR4, 0x80, URZ ;  /* 0x0000008004087890 */ /* 0x002fc8000ff1e0ff */
[----:B------:R-:W-:Y:S02]  /*0680*/  UIADD3.X UR9, UPT, UPT, URZ, UR5, URZ, UP0, !UPT ;  /* 0x00000005ff097290 */ /* 0x000fe400087fe4ff */
[----:B------:R-:W-:-:S04]  /*0690*/  UIADD3 UR6, UP0, UPT, UR4, 0x180, URZ ;  /* 0x0000018004067890 */ /* 0x000fc8000ff1e0ff */
[----:B------:R-:W-:Y:S02]  /*06a0*/  UIADD3.X UR7, UPT, UPT, URZ, UR5, URZ, UP0, !UPT ;  /* 0x00000005ff077290 */ /* 0x000fe400087fe4ff */
[----:B------:R-:W-:Y:S01]  /*06b0*/  UIADD3 UR4, UP0, UPT, UR4, 0x280, URZ ;  /* 0x0000028004047890 */ /* 0x000fe2000ff1e0ff */
[----:B------:R1:W-:Y:S03]  /*06c0*/  UTMACCTL.PF [UR8] ;  /* 0x00000000080079b9 */ /* 0x0003e60008040000 */
[----:B------:R-:W-:-:S03]  /*06d0*/  UIADD3.X UR5, UPT, UPT, URZ, UR5, URZ, UP0, !UPT ;  /* 0x00000005ff057290 */ /* 0x000fc600087fe4ff */
[----:B------:R1:W-:Y:S06]  /*06e0*/  UTMACCTL.PF [UR6] ;  /* 0x00000000060079b9 */ /* 0x0003ec0008040000 */
[----:B------:R1:W-:Y:S02]  /*06f0*/  UTMACCTL.PF [UR4] ;  /* 0x00000000040079b9 */ /* 0x0003e40008040000 */
[----:B-1----:R-:W-:Y:S01]  /*0700*/  NOP ;  /* 0x0000000000007918 */ /* 0x002fe20000000000 */
.L_x_6:
[----:B------:R-:W-:Y:S05]  /*0710*/  BSYNC.RECONVERGENT B0 ;  /* 0x0000000000007941 */ /* 0x000fea0003800200 */
.L_x_5:
[----:B------:R-:W-:Y:S04]  /*0720*/  BSSY.RECONVERGENT B0, `(.L_x_7) ;  /* 0x000001b000007945 */ /* 0x000fe80003800200 */
[----:B------:R-:W-:Y:S05]  /*0730*/  @P1 BRA `(.L_x_8) ;  /* 0x0000000000241947 */ /* 0x000fea0003800000 */
[----:B------:R-:W1:Y:S01]  /*0740*/  LDCU.64 UR4, c[0x0][0x348] ;  /* 0x00006900ff0477ac */ /* 0x000e620008000a00 */
[----:B------:R-:W-:Y:S02]  /*0750*/  PLOP3.LUT P6, PT, PT, PT, PT, 0x80, 0x8 ;  /* 0x000000000008781c */ /* 0x000fe40003fcf070 */
[----:B------:R-:W-:Y:S02]  /*0760*/  PLOP3.LUT P5, PT, PT, PT, PT, 0x8, 0x80 ;  /* 0x000000000080781c */ /* 0x000fe40003fae170 */
[----:B------:R-:W-:Y:S02]  /*0770*/  PLOP3.LUT P4, PT, PT, PT, PT, 0x80, 0x8 ;  /* 0x000000000008781c */ /* 0x000fe40003f8f070 */
[----:B------:R-:W-:Y:S01]  /*0780*/  PLOP3.LUT P3, PT, PT, PT, PT, 0x80, 0x8 ;  /* 0x000000000008781c */ /* 0x000fe20003f6f070 */
[----:B-1----:R-:W-:-:S04]  /*0790*/  UIADD3 UR4, UP0, UPT, UR4, 0x400, URZ ;  /* 0x0000040004047890 */ /* 0x002fc8000ff1e0ff */
[----:B------:R-:W-:-:S09]  /*07a0*/  UIADD3.X UR5, UPT, UPT, URZ, UR5, URZ, UP0, !UPT ;  /* 0x00000005ff057290 */ /* 0x000fd200087fe4ff */
[----:B------:R1:W-:Y:S02]  /*07b0*/  UTMACCTL.PF [UR4] ;  /* 0x00000000040079b9 */ /* 0x0003e40008040000 */
[----:B-1----:R-:W-:Y:S05]  /*07c0*/  BRA `(.L_x_9) ;  /* 0x0000000000407947 */ /* 0x002fea0003800000 */
.L_x_8:
[----:B------:R-:W-:-:S13]  /*07d0*/  ISETP.NE.AND P1, PT, R2, 0x3, PT ;  /* 0x000000030200780c */ /* 0x000fda0003f25270 */
[----:B------:R-:W-:Y:S05]  /*07e0*/  @!P1 BRA `(.L_x_10) ;  /* 0x0000000000289947 */ /* 0x000fea0003800000 */
[----:B------:R-:W-:Y:S02]  /*07f0*/  ISETP.NE.AND P1, PT, R2, 0x4, PT ;  /* 0x000000040200780c */ /* 0x000fe40003f25270 */
[----:B------:R-:W-:Y:S02]  /*0800*/  PLOP3.LUT P4, PT, PT, PT, PT, 0x80, 0x8 ;  /* 0x000000000008781c */ /* 0x000fe40003f8f070 */
[----:B------:R-:W-:Y:S02]  /*0810*/  PLOP3.LUT P5, PT, PT, PT, PT, 0x8, 0x80 ;  /* 0x000000000080781c */ /* 0x000fe40003fae170 */
[----:B------:R-:W-:Y:S02]  /*0820*/  PLOP3.LUT P6, PT, PT, PT, PT, 0x80, 0x8 ;  /* 0x000000000008781c */ /* 0x000fe40003fcf070 */
[----:B------:R-:W-:-:S05]  /*0830*/  PLOP3.LUT P3, PT, PT, PT, PT, 0x80, 0x8 ;  /* 0x000000000008781c */ /* 0x000fca0003f6f070 */
[----:B------:R-:W-:Y:S08]  /*0840*/  @P1 BRA `(.L_x_9) ;  /* 0x0000000000201947 */ /* 0x000ff00003800000 */
[----:B------:R-:W-:Y:S02]  /*0850*/  PLOP3.LUT P5, PT, PT, PT, PT, 0x8, 0x80 ;  /* 0x000000000080781c */ /* 0x000fe40003fae170 */
[----:B------:R-:W-:Y:S02]  /*0860*/  PLOP3.LUT P6, PT, PT, PT, PT, 0x8, 0x80 ;  /* 0x000000000080781c */ /* 0x000fe40003fce170 */
[----:B------:R-:W-:Y:S01]  /*0870*/  PLOP3.LUT P3, PT, PT, PT, PT, 0x8, 0x80 ;  /* 0x000000000080781c */ /* 0x000fe20003f6e170 */
[----:B------:R-:W-:-:S12]  /*0880*/  BRA `(.L_x_9) ;  /* 0x0000000000107947 */ /* 0x000fd80003800000 */
.L_x_10:
[----:B------:R-:W-:Y:S02]  /*0890*/  PLOP3.LUT P6, PT, PT, PT, PT, 0x8, 0x80 ;  /* 0x000000000080781c */ /* 0x000fe40003fce170 */
[----:B------:R-:W-:Y:S02]  /*08a0*/  PLOP3.LUT P5, PT, PT, PT, PT, 0x80, 0x8 ;  /* 0x000000000008781c */ /* 0x000fe40003faf070 */
[----:B------:R-:W-:Y:S02]  /*08b0*/  PLOP3.LUT P4, PT, PT, PT, PT, 0x8, 0x80 ;  /* 0x000000000080781c */ /* 0x000fe40003f8e170 */
[----:B------:R-:W-:-:S13]  /*08c0*/  PLOP3.LUT P3, PT, PT, PT, PT, 0x80, 0x8 ;  /* 0x000000000008781c */ /* 0x000fda0003f6f070 */
.L_x_9:
[----:B------:R-:W-:Y:S05]  /*08d0*/  BSYNC.RECONVERGENT B0 ;  /* 0x0000000000007941 */ /* 0x000fea0003800200 */
.L_x_7:
[----:B------:R-:W1:Y:S01]  /*08e0*/  SHFL.IDX PT, R0, R3, RZ, 0x1f ;  /* 0x00001fff03007589 */ /* 0x000e6200000e0000 */
[----:B------:R-:W-:Y:S02]  /*08f0*/  ISETP.NE.AND P1, PT, R2, 0x3, PT ;  /* 0x000000030200780c */ /* 0x000fe40003f25270 */
[----:B------:R-:W-:Y:S02]  /*0900*/  PLOP3.LUT P0, PT, P0, PT, UP1, 0xae, 0xea ;  /* 0x0000000000ea781c */ /* 0x000fe4000070f51e */
[----:B-1----:R-:W-:-:S13]  /*0910*/  ISETP.NE.AND P2, PT, R0, RZ, PT ;  /* 0x000000ff0000720c */ /* 0x002fda0003f45270 */
[----:B------:R-:W-:Y:S05]  /*0920*/  @P2 BRA `(.L_x_11) ;  /* 0x0000000000382947 */ /* 0x000fea0003800000 */
[----:B------:R-:W1:Y:S01]  /*0930*/  S2UR UR5, SR_CgaCtaId ;  /* 0x00000000000579c3 */ /* 0x000e620000008800 */
[----:B------:R-:W-:Y:S01]  /*0940*/  UMOV UR6, 0x400 ;  /* 0x0000040000067882 */ /* 0x000fe20000000000 */
[----:B------:R-:W-:Y:S01]  /*0950*/  UMOV UR4, 0x1 ;  /* 0x0000000100047882 */ /* 0x000fe20000000000 */
[----:B------:R-:W-:Y:S01]  /*0960*/  ELECT P2, URZ, PT ;  /* 0x0000000000ff782f */ /* 0x000fe20003840000 */
[----:B-1----:R-:W-:Y:S02]  /*0970*/  ULEA UR5, UR5, UR6, 0x18 ;  /* 0x0000000605057291 */ /* 0x002fe4000f8ec0ff */
[----:B------:R-:W-:-:S04]  /*0980*/  UIADD3 UR6, UPT, UPT, -UR4, 0x100000, URZ ;  /* 0x0010000004067890 */ /* 0x000fc8000fffe1ff */
[----:B------:R-:W-:Y:S02]  /*0990*/  USHF.L.U32 UR7, UR6, 0xb, URZ ;  /* 0x0000000b06077899 */ /* 0x000fe400080006ff */
[----:B------:R-:W-:Y:S01]  /*09a0*/  USHF.L.U32 UR6, UR6, 0x1, URZ ;  /* 0x0000000106067899 */ /* 0x000fe200080006ff */
[----:B------:R-:W1:Y:S11]  /*09b0*/  FENCE.VIEW.ASYNC.S ;  /* 0x00000000000073c6 */ /* 0x000e760000000000 */
[----:B-1----:R1:W2:Y:S01]  /*09c0*/  SYNCS.EXCH.64 URZ, [UR5+0x5800], UR6 ;  /* 0x0058000605ff75b2 */ /* 0x0022a20008000100 */
[----:B------:R1:W3:Y:S01]  /*09d0*/  SYNCS.EXCH.64 URZ, [UR5+0x5810], UR6 ;  /* 0x0058100605ff75b2 */ /* 0x0002e20008000100 */
[----:B------:R1:W4:Y:S01]  /*09e0*/  SYNCS.EXCH.64 URZ, [UR5+0x5808], UR6 ;  /* 0x0058080605ff75b2 */ /* 0x0003220008000100 */
[----:B------:R1:W5:Y:S01]  /*09f0*/  SYNCS.EXCH.64 URZ, [UR5+0x5818], UR6 ;  /* 0x0058180605ff75b2 */ /* 0x0003620008000100 */
[----:B------:R-:W-:Y:S01]  /*0a00*/  NOP ;  /* 0x0000000000007918 */ /* 0x000fe20000000000 */
.L_x_11:
[----:B------:R-:W-:Y:S01]  /*0a10*/  NOP ;  /* 0x0000000000007918 */ /* 0x000fe20000000000 */
[----:B------:R-:W-:Y:S05]  /*0a20*/  @!P1 BRA `(.L_x_12) ;  /* 0x0000000000289947 */ /* 0x000fea0003800000 */
[----:B------:R-:W-:Y:S01]  /*0a30*/  ISETP.NE.AND P1, PT, R2, 0x4, PT ;  /* 0x000000040200780c */ /* 0x000fe20003f25270 */
[----:B------:R-:W-:Y:S02]  /*0a40*/  UPLOP3.LUT UP3, UPT, UPT, UPT, UPT, 0x80, 0x8 ;  /* 0x000000000008789c */ /* 0x000fe40003f6f070 */
[----:B------:R-:W-:Y:S02]  /*0a50*/  UPLOP3.LUT UP2, UPT, UPT, UPT, UPT, 0x40, 0x4 ;  /* 0x000000000004789c */ /* 0x000fe40003f4e870 */
[----:B------:R-:W-:Y:S02]  /*0a60*/  UPLOP3.LUT UP1, UPT, UPT, UPT, UPT, 0x80, 0x8 ;  /* 0x000000000008789c */ /* 0x000fe40003f2f070 */
[----:B------:R-:W-:-:S06]  /*0a70*/  UPLOP3.LUT UP0, UPT, UPT, UPT, UPT, 0x80, 0x8 ;  /* 0x000000000008789c */ /* 0x000fcc0003f0f070 */
[----:B------:R-:W-:Y:S05]  /*0a80*/  @P1 BRA `(.L_x_13) ;  /* 0x0000000000201947 */ /* 0x000fea0003800000 */
[----:B------:R-:W-:Y:S02]  /*0a90*/  UPLOP3.LUT UP2, UPT, UPT, UPT, UPT, 0x40, 0x4 ;  /* 0x000000000004789c */ /* 0x000fe40003f4e870 */
[----:B------:R-:W-:Y:S02]  /*0aa0*/  UPLOP3.LUT UP3, UPT, UPT, UPT, UPT, 0x40, 0x4 ;  /* 0x000000000004789c */ /* 0x000fe40003f6e870 */
[----:B------:R-:W-:Y:S01]  /*0ab0*/  UPLOP3.LUT UP0, UPT, UPT, UPT, UPT, 0x40, 0x4 ;  /* 0x000000000004789c */ /* 0x000fe20003f0e870 */
[----:B------:R-:W-:Y:S05]  /*0ac0*/  BRA `(.L_x_13) ;  /* 0x0000000000107947 */ /* 0x000fea0003800000 */
.L_x_12:
[----:B------:R-:W-:Y:S02]  /*0ad0*/  UPLOP3.LUT UP3, UPT, UPT, UPT, UPT, 0x40, 0x4 ;  /* 0x000000000004789c */ /* 0x000fe40003f6e870 */
[----:B------:R-:W-:Y:S02]  /*0ae0*/  UPLOP3.LUT UP2, UPT, UPT, UPT, UPT, 0x80, 0x8 ;  /* 0x000000000008789c */ /* 0x000fe40003f4f070 */
[----:B------:R-:W-:Y:S02]  /*0af0*/  UPLOP3.LUT UP1, UPT, UPT, UPT, UPT, 0x40, 0x4 ;  /* 0x000000000004789c */ /* 0x000fe40003f2e870 */
[----:B------:R-:W-:Y:S02]  /*0b00*/  UPLOP3.LUT UP0, UPT, UPT, UPT, UPT, 0x80, 0x8 ;  /* 0x000000000008789c */ /* 0x000fe40003f0f070 */
.L_x_13:
[----:B------:R-:W1:Y:S02]  /*0b10*/  SHFL.IDX PT, R0, R3, RZ, 0x1f ;  /* 0x00001fff03007589 */ /* 0x000e6400000e0000 */
        /* <DEDUP_REMOVED lines=11> */
[----:B-1----:R1:W1:Y:S01]  /*0bd0*/  SYNCS.EXCH.64 URZ, [UR5+0x5820], UR6 ;  /* 0x0058200605ff75b2 */ /* 0x0022620008000100 */
[----:B------:R1:W1:Y:S01]  /*0be0*/  SYNCS.EXCH.64 URZ, [UR5+0x5838], UR6 ;  /* 0x0058380605ff75b2 */ /* 0x0002620008000100 */
[----:B------:R1:W1:Y:S01]  /*0bf0*/  SYNCS.EXCH.64 URZ, [UR5+0x5828], UR6 ;  /* 0x0058280605ff75b2 */ /* 0x0002620008000100 */
[----:B------:R1:W1:Y:S01]  /*0c00*/  SYNCS.EXCH.64 URZ, [UR5+0x5840], UR6 ;  /* 0x0058400605ff75b2 */ /* 0x0002620008000100 */
[----:B------:R1:W1:Y:S01]  /*0c10*/  SYNCS.EXCH.64 URZ, [UR5+0x5830], UR6 ;  /* 0x0058300605ff75b2 */ /* 0x0002620008000100 */
[----:B------:R1:W1:Y:S01]  /*0c20*/  SYNCS.EXCH.64 URZ, [UR5+0x5848], UR6 ;  /* 0x0058480605ff75b2 */ /* 0x0002620008000100 */
[----:B------:R-:W-:Y:S01]  /*0c30*/  NOP ;  /* 0x0000000000007918 */ /* 0x000fe20000000000 */
.L_x_14:
[----:B------:R-:W2:Y:S01]  /*0c40*/  SHFL.IDX PT, R0, R3, RZ, 0x1f ;  /* 0x00001fff03007589 */ /* 0x000ea200000e0000 */
[----:B------:R-:W-:Y:S01]  /*0c50*/  NOP ;  /* 0x0000000000007918 */ /* 0x000fe20000000000 */
[----:B--2---:R-:W-:-:S13]  /*0c60*/  ISETP.NE.AND P1, PT, R0, RZ, PT ;  /* 0x000000ff0000720c */ /* 0x004fda0003f25270 */
[----:B------:R-:W-:Y:S05]  /*0c70*/  @P1 BRA `(.L_x_15) ;  /* 0x0000000000401947 */ /* 0x000fea0003800000 */
[----:B-1----:R-:W1:Y:S01]  /*0c80*/  S2UR UR6, SR_CgaCtaId ;  /* 0x00000000000679c3 */ /* 0x002e620000008800 */
[----:B------:R-:W-:Y:S01]  /*0c90*/  UMOV UR7, 0x400 ;  /* 0x0000040000077882 */ /* 0x000fe20000000000 */
[----:B------:R-:W-:Y:S01]  /*0ca0*/  UMOV UR5, 0x1 ;  /* 0x0000000100057882 */ /* 0x000fe20000000000 */
[----:B------:R-:W-:Y:S01]  /*0cb0*/  UMOV UR4, 0x80 ;  /* 0x0000008000047882 */ /* 0x000fe20000000000 */
[----:B------:R-:W-:-:S04]  /*0cc0*/  UIADD3 UR8, UPT, UPT, -UR5, 0x100000, URZ ;  /* 0x0010000005087890 */ /* 0x000fc8000fffe1ff */
[----:B------:R-:W-:Y:S02]  /*0cd0*/  USHF.L.U32 UR9, UR8, 0xb, URZ ;  /* 0x0000000b08097899 */ /* 0x000fe400080006ff */
[----:B------:R-:W-:Y:S02]  /*0ce0*/  USHF.L.U32 UR8, UR8, 0x1, URZ ;  /* 0x0000000108087899 */ /* 0x000fe400080006ff */
[----:B------:R-:W-:-:S04]  /*0cf0*/  UIADD3 UR4, UPT, UPT, -UR4, 0x100000, URZ ;  /* 0x0010000004047890 */ /* 0x000fc8000fffe1ff */
[----:B------:R-:W-:Y:S02]  /*0d00*/  USHF.L.U32 UR5, UR4, 0xb, URZ ;  /* 0x0000000b04057899 */ /* 0x000fe400080006ff */
[----:B------:R-:W-:Y:S01]  /*0d10*/  USHF.L.U32 UR4, UR4, 0x1, URZ ;  /* 0x0000000104047899 */ /* 0x000fe200080006ff */
[----:B------:R-:W-:Y:S01]  /*0d20*/  ELECT P1, URZ, PT ;  /* 0x0000000000ff782f */ /* 0x000fe20003820000 */
[----:B-1----:R-:W-:Y:S01]  /*0d30*/  ULEA UR6, UR6, UR7, 0x18 ;  /* 0x0000000706067291 */ /* 0x002fe2000f8ec0ff */
[----:B------:R-:W1:Y:S11]  /*0d40*/  FENCE.VIEW.ASYNC.S ;  /* 0x00000000000073c6 */ /* 0x000e760000000000 */
[----:B-1----:R2:W1:Y:S01]  /*0d50*/  SYNCS.EXCH.64 URZ, [UR6+0x5850], UR8 ;  /* 0x0058500806ff75b2 */ /* 0x0024620008000100 */
[----:B------:R2:W1:Y:S02]  /*0d60*/  SYNCS.EXCH.64 URZ, [UR6+0x5858], UR4 ;  /* 0x0058580406ff75b2 */ /* 0x0004640008000100 */
[----:B--2---:R-:W-:Y:S01]  /*0d70*/  NOP ;  /* 0x0000000000007918 */ /* 0x004fe20000000000 */
.L_x_15:
[----:B------:R-:W2:Y:S01]  /*0d80*/  SHFL.IDX PT, R0, R3, RZ, 0x1f ;  /* 0x00001fff03007589 */ /* 0x000ea200000e0000 */
[----:B------:R-:W-:Y:S01]  /*0d90*/  USEL UR4, URZ, 0x2, !UP4 ;  /* 0x00000002ff047887 */ /* 0x000fe2000e000000 */
[----:B------:R-:W-:Y:S01]  /*0da0*/  ISETP.NE.AND P2, PT, R2, 0x2, PT ;  /* 0x000000020200780c */ /* 0x000fe20003f45270 */
[----:B------:R-:W-:Y:S02]  /*0db0*/  NOP ;  /* 0x0000000000007918 */ /* 0x000fe40000000000 */
[----:B------:R-:W-:Y:S01]  /*0dc0*/  USEL UR4, UR4, 0x1, !UP5 ;  /* 0x0000000104047887 */ /* 0x000fe2000e800000 */
[----:B--2---:R-:W-:-:S13]  /*0dd0*/  ISETP.NE.AND P1, PT, R0, RZ, PT ;  /* 0x000000ff0000720c */ /* 0x004fda0003f25270 */
[----:B------:R-:W-:Y:S05]  /*0de0*/  @P1 BRA `(.L_x_16) ;  /* 0x0000000000401947 */ /* 0x000fea0003800000 */
[----:B-1----:R-:W1:Y:S01]  /*0df0*/  S2UR UR7, SR_CgaCtaId ;  /* 0x00000000000779c3 */ /* 0x002e620000008800 */
[----:B------:R-:W-:Y:S01]  /*0e00*/  UMOV UR8, 0x400 ;  /* 0x0000040000087882 */ /* 0x000fe20000000000 */
[----:B------:R-:W-:Y:S01]  /*0e10*/  UMOV UR6, 0x1 ;  /* 0x0000000100067882 */ /* 0x000fe20000000000 */
[----:B------:R-:W-:Y:S01]  /*0e20*/  UMOV UR5, 0x80 ;  /* 0x0000008000057882 */ /* 0x000fe20000000000 */
[----:B------:R-:W-:Y:S01]  /*0e30*/  ELECT P1, URZ, PT ;  /* 0x0000000000ff782f */ /* 0x000fe20003820000 */
[----:B------:R-:W-:-:S04]  /*0e40*/  UIADD3 UR10, UPT, UPT, -UR5, 0x100000, URZ ;  /* 0x00100000050a7890 */ /* 0x000fc8000fffe1ff */
[----:B------:R-:W-:Y:S02]  /*0e50*/  USHF.L.U32 UR11, UR10, 0xb, URZ ;  /* 0x0000000b0a0b7899 */ /* 0x000fe400080006ff */
[----:B------:R-:W-:Y:S02]  /*0e60*/  USHF.L.U32 UR10, UR10, 0x1, URZ ;  /* 0x000000010a0a7899 */ /* 0x000fe400080006ff */
[----:B-1----:R-:W-:Y:S02]  /*0e70*/  ULEA UR7, UR7, UR8, 0x18 ;  /* 0x0000000807077291 */ /* 0x002fe4000f8ec0ff */
[----:B------:R-:W-:-:S04]  /*0e80*/  UIADD3 UR8, UPT, UPT, -UR6, 0x100000, URZ ;  /* 0x0010000006087890 */ /* 0x000fc8000fffe1ff */
[----:B------:R-:W-:Y:S02]  /*0e90*/  USHF.L.U32 UR9, UR8, 0xb, URZ ;  /* 0x0000000b08097899 */ /* 0x000fe400080006ff */
[----:B------:R-:W-:Y:S01]  /*0ea0*/  USHF.L.U32 UR8, UR8, 0x1, URZ ;  /* 0x0000000108087899 */ /* 0x000fe200080006ff */
[----:B------:R-:W1:Y:S11]  /*0eb0*/  FENCE.VIEW.ASYNC.S ;  /* 0x00000000000073c6 */ /* 0x000e760000000000 */
[----:B-1----:R2:W1:Y:S01]  /*0ec0*/  SYNCS.EXCH.64 URZ, [UR7+0x5860], UR8 ;  /* 0x0058600807ff75b2 */ /* 0x0024620008000100 */
[----:B------:R2:W1:Y:S02]  /*0ed0*/  SYNCS.EXCH.64 URZ, [UR7+0x5868], UR10 ;  /* 0x0058680a07ff75b2 */ /* 0x0004640008000100 */
[----:B--2---:R-:W-:Y:S01]  /*0ee0*/  NOP ;  /* 0x0000000000007918 */ /* 0x004fe20000000000 */
.L_x_16:
[----:B------:R-:W-:Y:S01]  /*0ef0*/  NOP ;  /* 0x0000000000007918 */ /* 0x000fe20000000000 */
[----:B------:R-:W-:Y:S05]  /*0f00*/  @!P2 BRA `(.L_x_17) ;  /* 0x000000000024a947 */ /* 0x000fea0003800000 */
[----:B------:R-:W-:Y:S01]  /*0f10*/  ISETP.NE.AND P1, PT, R2, RZ, PT ;  /* 0x000000ff0200720c */ /* 0x000fe20003f25270 */
[----:B-1----:R-:W-:Y:S02]  /*0f20*/  UP2UR UR5, UPR, URZ, 0x1 ;  /* 0x00000001ff057883 */ /* 0x002fe40008000000 */
[----:B------:R-:W-:Y:S01]  /*0f30*/  UPLOP3.LUT UP0, UPT, UPT, UPT, UPT, 0x80, 0x8 ;  /* 0x000000000008789c */ /* 0x000fe20003f0f070 */
[----:B------:R-:W-:-:S03]  /*0f40*/  UMOV UR6, URZ ;  /* 0x000000ff00067c82 */ /* 0x000fc60008000000 */
[----:B------:R-:W-:Y:S02]  /*0f50*/  UP2UR UR40, UPR, URZ, 0x1 ;  /* 0x00000001ff287883 */ /* 0x000fe40008000000 */
[----:B------:R-:W-:-:S04]  /*0f60*/  UISETP.NE.AND UP0, UPT, UR5, URZ, UPT ;  /* 0x000000ff0500728c */ /* 0x000fc8000bf05270 */
[----:B------:R-:W-:Y:S07]  /*0f70*/  @P1 BRA `(.L_x_18) ;  /* 0x00000000001c1947 */ /* 0x000fee0003800000 */
[----:B------:R-:W-:Y:S01]  /*0f80*/  UMOV UR6, 0x1 ;  /* 0x0000000100067882 */ /* 0x000fe20000000000 */
[----:B------:R-:W-:Y:S05]  /*0f90*/  BRA `(.L_x_18) ;  /* 0x0000000000147947 */ /* 0x000fea0003800000 */
.L_x_17:
[----:B-1----:R-:W-:Y:S02]  /*0fa0*/  UP2UR UR5, UPR, URZ, 0x1 ;  /* 0x00000001ff057883 */ /* 0x002fe40008000000 */
[----:B------:R-:W-:Y:S01]  /*0fb0*/  UPLOP3.LUT UP0, UPT, UPT, UPT, UPT, 0x40, 0x4 ;  /* 0x000000000004789c */ /* 0x000fe20003f0e870 */
[----:B------:R-:W-:-:S03]  /*0fc0*/  UMOV UR6, 0x2 ;  /* 0x0000000200067882 */ /* 0x000fc60000000000 */
[----:B------:R-:W-:Y:S02]  /*0fd0*/  UP2UR UR40, UPR, URZ, 0x1 ;  /* 0x00000001ff287883 */ /* 0x000fe40008000000 */
[----:B------:R-:W-:Y:S02]  /*0fe0*/  UISETP.NE.AND UP0, UPT, UR5, URZ, UPT ;  /* 0x000000ff0500728c */ /* 0x000fe4000bf05270 */
.L_x_18:
        /* <DEDUP_REMOVED lines=13> */
[----:B------:R1:W1:Y:S01]  /*10c0*/  SYNCS.EXCH.64 URZ, [UR7+0x5878], UR8 ;  /* 0x0058780807ff75b2 */ /* 0x0002620008000100 */
[----:B------:R-:W-:Y:S01]  /*10d0*/  NOP ;  /* 0x0000000000007918 */ /* 0x000fe20000000000 */
.L_x_19:
[----:B------:R-:W-:Y:S01]  /*10e0*/  NOP ;  /* 0x0000000000007918 */ /* 0x000fe20000000000 */
[----:B------:R-:W-:Y:S05]  /*10f0*/  @!P2 BRA `(.L_x_20) ;  /* 0x000000000024a947 */ /* 0x000fea0003800000 */
[----:B------:R-:W-:Y:S01]  /*1100*/  ISETP.NE.AND P1, PT, R2, 0x1, PT ;  /* 0x000000010200780c */ /* 0x000fe20003f25270 */
        /* <DEDUP_REMOVED lines=8> */
.L_x_20:
[----:B-1----:R-:W-:Y:S02]  /*1190*/  UP2UR UR7, UPR, URZ, 0x1 ;  /* 0x00000001ff077883 */ /* 0x002fe40008000000 */
[----:B------:R-:W-:Y:S01]  /*11a0*/  UPLOP3.LUT UP0, UPT, UPT, UPT, UPT, 0x40, 0x4 ;  /* 0x000000000004789c */ /* 0x000fe20003f0e870 */
[----:B------:R-:W-:-:S03]  /*11b0*/  UMOV UR5, 0x2 ;  /* 0x0000000200057882 */ /* 0x000fc60000000000 */
[----:B------:R-:W-:Y:S02]  /*11c0*/  UP2UR UR39, UPR, URZ, 0x1 ;  /* 0x00000001ff277883 */ /* 0x000fe40008000000 */
[----:B------:R-:W-:Y:S02]  /*11d0*/  UISETP.NE.AND UP0, UPT, UR7, URZ, UPT ;  /* 0x000000ff0700728c */ /* 0x000fe4000bf05270 */
.L_x_21:
[----:B------:R-:W1:Y:S01]  /*11e0*/  SHFL.IDX PT, R0, R3, RZ, 0x1f ;  /* 0x00001fff03007589 */ /* 0x000e6200000e0000 */
[----:B------:R-:W-:Y:S02]  /*11f0*/  USEL UR8, URZ, 0x1, !UP4 ;  /* 0x00000001ff087887 */ /* 0x000fe4000e000000 */
[----:B------:R-:W-:Y:S01]  /*1200*/  USEL UR55, URZ, 0x1, UP4 ;  /* 0x00000001ff377887 */ /* 0x000fe2000a000000 */
        /* <DEDUP_REMOVED lines=13> */
[----:B------:R-:W-:Y:S01]  /*12e0*/  NOP ;  /* 0x0000000000007918 */ /* 0x000fe20000000000 */
.L_x_22:
        /* <DEDUP_REMOVED lines=18> */
[----:B------:R2:W1:Y:S01]  /*1410*/  SYNCS.EXCH.64 URZ, [UR10+0x58a0], UR14 ;  /* 0x0058a00e0aff75b2 */ /* 0x0004620008000100 */
[----:B------:R2:W1:Y:S01]  /*1420*/  SYNCS.EXCH.64 URZ, [UR10+0x5898], UR12 ;  /* 0x0058980c0aff75b2 */ /* 0x0004620008000100 */
[----:B------:R2:W1:Y:S02]  /*1430*/  SYNCS.EXCH.64 URZ, [UR10+0x58a8], UR14 ;  /* 0x0058a80e0aff75b2 */ /* 0x0004640008000100 */
[----:B--2---:R-:W-:Y:S01]  /*1440*/  NOP ;  /* 0x0000000000007918 */ /* 0x004fe20000000000 */
.L_x_23:
        /* <DEDUP_REMOVED lines=22> */
.L_x_24:
[----:B------:R-:W2:Y:S01]  /*15b0*/  SHFL.IDX PT, R3, R3, RZ, 0x1f ;  /* 0x00001fff03037589 */ /* 0x000ea200000e0000 */
[----:B------:R-:W1:Y:S01]  /*15c0*/  S2UR UR36, SR_CTAID.X ;  /* 0x00000000002479c3 */ /* 0x000e620000002500 */
[----:B------:R-:W-:Y:S01]  /*15d0*/  NOP ;  /* 0x0000000000007918 */ /* 0x000fe20000000000 */
[----:B--2---:R-:W-:-:S13]  /*15e0*/  ISETP.NE.AND P1, PT, R3, RZ, PT ;  /* 0x000000ff0300720c */ /* 0x004fda0003f25270 */
[----:B-1----:R-:W-:Y:S05]  /*15f0*/  @P1 BRA `(.L_x_25) ;  /* 0x0000000000301947 */ /* 0x002fea0003800000 */
        /* <DEDUP_REMOVED lines=12> */
.L_x_25:
[----:B------:R-:W-:Y:S01]  /*16c0*/  ISETP.GT.AND P1, PT, R2, 0x3, PT ;  /* 0x000000030200780c */ /* 0x000fe20003f24270 */
[----:B------:R-:W-:Y:S01]  /*16d0*/  NOP ;  /* 0x0000000000007918 */ /* 0x000fe20000000000 */
[----:B-12345:R-:W-:Y:S11]  /*16e0*/  BAR.SYNC.DEFER_BLOCKING 0x0 ;  /* 0x0000000000007b1d */ /* 0x03eff60000010000 */
[----:B------:R-:W-:Y:S05]  /*16f0*/  @P1 BRA `(.L_x_26) ;  /* 0x000000d000201947 */ /* 0x000fea0003800000 */
[----:B------:R-:W-:Y:S01]  /*1700*/  ISETP.GE.U32.AND P0, PT, R2, 0x2, PT ;  /* 0x000000020200780c */ /* 0x000fe20003f06070 */
[----:B------:R-:W-:-:S04]  /*1710*/  UISETP.NE.AND UP0, UPT, UR56, URZ, UPT ;  /* 0x000000ff3800728c */ /* 0x000fc8000bf05270 */
[----:B------:R-:W-:-:S04]  /*1720*/  USEL UR7, URZ, 0x2, !UP0 ;  /* 0x00000002ff077887 */ /* 0x000fc8000c000000 */
[----:B------:R-:W-:-:S04]  /*1730*/  USEL UR7, UR7, 0x1, !UP5 ;  /* 0x0000000107077887 */ /* 0x000fc8000e800000 */
[----:B------:R-:W-:Y:S08]  /*1740*/  @!P0 BRA `(.L_x_27) ;  /* 0x0000007400788947 */ /* 0x000ff00003800000 */
[----:B------:R-:W-:Y:S05]  /*1750*/  @!P2 BRA `(.L_x_28) ;  /* 0x0000001c00e4a947 */ /* 0x000fea0003800000 */
[----:B------:R-:W-:-:S08]  /*1760*/  NOP ;  /* 0x0000000000007918 */ /* 0x000fd00000000000 */
[----:B------:R-:W1:-:S00]  /*1770*/  USETMAXREG.DEALLOC.CTAPOOL 0x20 ;  /* 0x00000020000079c8 */ /* 0x000e4000080e0500 */
[----:B-1----:R-:W1:Y:S02]  /*1780*/  LDC R0, c[0x0][0x900] ;  /* 0x00024000ff007b82 */ /* 0x002e640000000800 */
[----:B-1----:R-:W-:-:S13]  /*1790*/  ISETP.LE.AND P0, PT, R0, UR36, PT ;  /* 0x0000002400007c0c */ /* 0x002fda000bf03270 */
[----:B------:R-:W-:Y:S05]  /*17a0*/  @P0 EXIT ;  /* 0x000000000000094d */ /* 0x000fea0003800000 */
[----:B------:R-:W1:Y:S01]  /*17b0*/  S2UR UR26, SR_CgaCtaId ;  /* 0x00000000001a79c3 */ /* 0x000e620000008800 */
[----:B------:R-:W-:Y:S01]  /*17c0*/  UMOV UR5, 0x400 ;  /* 0x0000040000057882 */ /* 0x000fe20000000000 */
[----:B------:R-:W-:Y:S01]  /*17d0*/  HFMA2 R6, -RZ, RZ, 0, 0 ;  /* 0x00000000ff067431 */ /* 0x000fe200000001ff */
[----:B------:R-:W-:Y:S01]  /*17e0*/  PRMT R7, RZ, 0x7610, R7 ;  /* 0x00007610ff077816 */ /* 0x000fe20000000007 */
[----:B------:R-:W-:Y:S01]  /*17f0*/  ULOP3.LUT UR6, UR7, 0x1, URZ, 0xc0, !UPT ;  /* 0x0000000107067892 */ /* 0x000fe2000f8ec0ff */
[----:B------:R-:W-:Y:S01]  /*1800*/  UMOV UR12, URZ ;  /* 0x000000ff000c7c82 */ /* 0x000fe20008000000 */
[----:B------:R-:W-:Y:S01]  /*1810*/  UMOV UR11, 0x1 ;  /* 0x00000001000b7882 */ /* 0x000fe20000000000 */
[----:B------:R-:W-:Y:S01]  /*1820*/  UMOV UR10, 0x1 ;  /* 0x00000001000a7882 */ /* 0x000fe20000000000 */
[----:B------:R-:W-:Y:S01]  /*1830*/  UMOV UR9, 0x1 ;  /* 0x0000000100097882 */ /* 0x000fe20000000000 */
[----:B------:R-:W-:Y:S01]  /*1840*/  UMOV UR14, URZ ;  /* 0x000000ff000e7c82 */ /* 0x000fe20008000000 */
[----:B------:R-:W-:Y:S01]  /*1850*/  UMOV UR8, URZ ;  /* 0x000000ff00087c82 */ /* 0x000fe20008000000 */
[----:B------:R-:W-:Y:S01]  /*1860*/  UMOV UR27, 0xc0004010 ;  /* 0xc0004010001b7882 */ /* 0x000fe20000000000 */
[----:B-1----:R-:W-:-:S02]  /*1870*/  ULEA UR26, UR26, UR5, 0x18 ;  /* 0x000000051a1a7291 */ /* 0x002fc4000f8ec0ff */
[----:B------:R-:W-:Y:S02]  /*1880*/  ULOP3.LUT UR5, UR4, 0x1, URZ, 0xc0, !UPT ;  /* 0x0000000104057892 */ /* 0x000fe4000f8ec0ff */
[----:B------:R-:W-:Y:S02]  /*1890*/  UIADD3 UR13, UPT, UPT, UR26, 0x2000, URZ ;  /* 0x000020001a0d7890 */ /* 0x000fe4000fffe0ff */
[----:B------:R-:W-:Y:S02]  /*18a0*/  USHF.R.U32.HI UR26, URZ, 0x4, UR26 ;  /* 0x00000004ff1a7899 */ /* 0x000fe4000801161a */
[----:B------:R-:W-:Y:S02]  /*18b0*/  USHF.R.U32.HI UR13, URZ, 0x4, UR13 ;  /* 0x00000004ff0d7899 */ /* 0x000fe4000801160d */
[----:B------:R-:W-:Y:S02]  /*18c0*/  ULOP3.LUT UR26, UR26, 0x3fff, URZ, 0xc0, !UPT ;  /* 0x00003fff1a1a7892 */ /* 0x000fe4000f8ec0ff */
[----:B------:R-:W-:-:S02]  /*18d0*/  ULOP3.LUT UR13, UR13, 0x3fff, URZ, 0xc0, !UPT ;  /* 0x00003fff0d0d7892 */ /* 0x000fc4000f8ec0ff */
[----:B------:R-:W-:Y:S02]  /*18e0*/  ULOP3.LUT UR26, UR26, 0x10000, URZ, 0xfc, !UPT ;  /* 0x000100001a1a7892 */ /* 0x000fe4000f8efcff */
[----:B------:R-:W-:-:S12]  /*18f0*/  ULOP3.LUT UR7, UR13, 0x10000, URZ, 0xfc, !UPT ;  /* 0x000100000d077892 */ /* 0x000fd8000f8efcff */
.L_x_89:
[----:B------:R-:W1:Y:S01]  /*1900*/  LDCU.64 UR16, c[0x0][0x908] ;  /* 0x00012100ff1077ac */ /* 0x000e620008000a00 */
[----:B--2---:R-:W2:Y:S01]  /*1910*/  LDCU UR4, c[0x0][0x904] ;  /* 0x00012080ff0477ac */ /* 0x004ea20008000800 */
[----:B-1----:R-:W-:Y:S02]  /*1920*/  UIMAD.WIDE.U32 UR18, UR36, UR16, URZ ;  /* 0x00000010241272a5 */ /* 0x002fe4000f8e00ff */
[----:B--2---:R-:W-:-:S05]  /*1930*/  UISETP.NE.AND UP0, UPT, UR4, 0x1, UPT ;  /* 0x000000010400788c */ /* 0x004fca000bf05270 */
[----:B------:R-:W-:Y:S02]  /*1940*/  UMOV UR15, UR19 ;  /* 0x00000013000f7c82 */ /* 0x000fe40008000000 */
[----:B------:R-:W-:Y:S02]  /*1950*/  USHF.R.U32.HI UR16, URZ, UR17, UR15 ;  /* 0x00000011ff107299 */ /* 0x000fe4000801160f */
[----:B------:R-:W1:Y:S02]  /*1960*/  LDCU UR15, c[0x0][0x380] ;  /* 0x00007000ff0f77ac */ /* 0x000e640008000800 */
[----:B------:R-:W-:-:S04]  /*1970*/  USEL UR16, UR36, UR16, !UP0 ;  /* 0x0000001024107287 */ /* 0x000fc8000c000000 */
[----:B------:R-:W-:-:S04]  /*1980*/  UIADD3 UR16, UPT, UPT, -UR16, URZ, URZ ;  /* 0x000000ff10107290 */ /* 0x000fc8000fffe1ff */
[----:B------:R-:W-:-:S04]  /*1990*/  UIMAD UR4, UR4, UR16, UR36 ;  /* 0x00000010040472a4 */ /* 0x000fc8000f8e0224 */
[----:B------:R-:W-:-:S04]  /*19a0*/  USHF.L.U32 UR4, UR4, 0x8, URZ ;  /* 0x0000000804047899 */ /* 0x000fc800080006ff */
[----:B-1----:R-:W-:-:S09]  /*19b0*/  UISETP.GE.AND UP0, UPT, UR4, UR15, UPT ;  /* 0x0000000f0400728c */ /* 0x002fd2000bf06270 */
[----:B------:R-:W-:Y:S05]  /*19c0*/  BRA.U UP0, `(.L_x_29) ;  /* 0x0000001d00307547 */ /* 0x000fea000b800000 */
[----:B------:R-:W-:-:S13]  /*19d0*/  LOP3.LUT P0, RZ, R7, 0xff, RZ, 0xc0, !PT ;  /* 0x000000ff07ff7812 */ /* 0x000fda000780c0ff */
[----:B------:R-:W-:Y:S05]  /*19e0*/  @P0 BRA `(.L_x_30) ;  /* 0x0000000000940947 */ /* 0x000fea0003800000 */
[----:B------:R-:W1:Y:S01]  /*19f0*/  S2UR UR15, SR_CgaCtaId ;  /* 0x00000000000f79c3 */ /* 0x000e620000008800 */
[----:B------:R-:W-:Y:S01]  /*1a00*/  UMOV UR16, 0x40 ;  /* 0x0000004000107882 */ /* 0x000fe20000000000 */
[----:B------:R-:W-:Y:S01]  /*1a10*/  NOP ;  /* 0x0000000000007918 */ /* 0x000fe20000000000 */
[----:B------:R-:W-:Y:S01]  /*1a20*/  UMOV UR4, 0x400 ;  /* 0x0000040000047882 */ /* 0x000fe20000000000 */
[----:B-1----:R-:W-:Y:S02]  /*1a30*/  ULEA UR16, UR15, UR16, 0x18 ;  /* 0x000000100f107291 */ /* 0x002fe4000f8ec0ff */
[----:B------:R-:W-:-:S07]  /*1a40*/  ULEA UR15, UR15, UR4, 0x18 ;  /* 0x000000040f0f7291 */ /* 0x000fce000f8ec0ff */
[----:B------:R-:W1:Y:S02]  /*1a50*/  LDS.U8 R0, [UR16+0x1c] ;  /* 0x00001c10ff007984 */ /* 0x000e640008000000 */
[----:B-1----:R-:W-:-:S13]  /*1a60*/  ISETP.NE.AND P0, PT, R0, RZ, PT ;  /* 0x000000ff0000720c */ /* 0x002fda0003f05270 */
[----:B------:R-:W-:Y:S05]  /*1a70*/  @P0 BRA `(.L_x_31) ;  /* 0x0000000000580947 */ /* 0x000fea0003800000 */
[----:B------:R-:W-:-:S13]  /*1a80*/  ELECT P0, URZ, PT ;  /* 0x0000000000ff782f */ /* 0x000fda0003800000 */
[----:B------:R-:W-:Y:S05]  /*1a90*/  @!P0 BRA `(.L_x_32) ;  /* 0x0000000000608947 */ /* 0x000fea0003800000 */
[----:B------:R-:W-:Y:S01]  /*1aa0*/  UMOV UR4, 0x10 ;  /* 0x0000001000047882 */ /* 0x000fe20000000000 */
[----:B------:R-:W-:Y:S01]  /*1ab0*/  HFMA2 R0, -RZ, RZ, 0, 5.9604644775390625e-08 ;  /* 0x00000001ff007431 */ /* 0x000fe200000001ff */
[----:B------:R-:W-:-:S03]  /*1ac0*/  MOV R2, 0xffff ;  /* 0x0000ffff00027802 */ /* 0x000fc60000000f00 */
[----:B------:R-:W-:Y:S04]  /*1ad0*/  DEPBAR.LE SB1, 0x36 ;  /* 0x00009d800000791a */ /* 0x000fe80000000000 */
[----:B------:R-:W1:Y:S02]  /*1ae0*/  UTCATOMSWS.FIND_AND_SET.ALIGN UP0, UR4, UR4 ;  /* 0x00000004000475e3 */ /* 0x000e640008000800 */
[----:B-1----:R-:W-:Y:S01]  /*1af0*/  MOV R3, UR4 ;  /* 0x0000000400037c02 */ /* 0x002fe20008000f00 */
[----:B------:R-:W-:Y:S06]  /*1b00*/  BRA.U UP0, `(.L_x_33) ;  /* 0x0000000100187547 */ /* 0x000fec000b800000 */
.L_x_34:
[----:B------:R-:W-:Y:S05]  /*1b10*/  NANOSLEEP 0x64 ;  /* 0x000000640000795d */ /* 0x000fea0003800000 */
[----:B------:R-:W-:-:S05]  /*1b20*/  UMOV UR4, 0x10 ;  /* 0x0000001000047882 */ /* 0x000fca0000000000 */
[----:B------:R-:W-:Y:S04]  /*1b30*/  DEPBAR.LE SB1, 0x36 ;  /* 0x00009d800000791a */ /* 0x000fe80000000000 */
[----:B------:R-:W1:Y:S02]  /*1b40*/  UTCATOMSWS.FIND_AND_SET.ALIGN UP0, UR4, UR4 ;  /* 0x00000004000475e3 */ /* 0x000e640008000800 */
[----:B-1----:R-:W-:Y:S01]  /*1b50*/  MOV R3, UR4 ;  /* 0x0000000400037c02 */ /* 0x002fe20008000f00 */
[----:B------:R-:W-:Y:S05]  /*1b60*/  BRA.U !UP0, `(.L_x_34) ;  /* 0xfffffffd08e87547 */ /* 0x000fea000b83ffff */
.L_x_33:
[-C--:B------:R-:W-:Y:S02]  /*1b70*/  SHF.L.U32 R2, R2, R3.reuse, RZ ;  /* 0x0000000302027219 */ /* 0x080fe400000006ff */
[----:B------:R-:W-:Y:S01]  /*1b80*/  SHF.L.U32 R0, R0, R3, RZ ;  /* 0x0000000300007219 */ /* 0x000fe200000006ff */
[----:B------:R-:W-:Y:S02]  /*1b90*/  IMAD.SHL.U32 R3, R3, 0x20, RZ ;  /* 0x0000002003037824 */ /* 0x000fe400078e00ff */
[----:B------:R1:W-:Y:S04]  /*1ba0*/  ATOMS.OR RZ, [UR16+0x14], R2 ;  /* 0x00001402ffff798c */ /* 0x0003e8000b000010 */
[----:B------:R1:W-:Y:S04]  /*1bb0*/  ATOMS.OR RZ, [UR16+0x18], R0 ;  /* 0x00001800ffff798c */ /* 0x0003e8000b000010 */
[----:B------:R1:W-:Y:S01]  /*1bc0*/  STS [UR15+0x58e0], R3 ;  /* 0x0058e003ff007988 */ /* 0x0003e2000800080f */
[----:B------:R-:W-:Y:S05]  /*1bd0*/  BRA `(.L_x_32) ;  /* 0x0000000000107947 */ /* 0x000fea0003800000 */
.L_x_31:
[----:B------:R-:W-:Y:S02]  /*1be0*/  MOV R0, 0xffffffff ;  /* 0xffffffff00007802 */ /* 0x000fe40000000f00 */
[----:B------:R-:W-:-:S03]  /*1bf0*/  MOV R2, 0x1c20 ;  /* 0x00001c2000027802 */ /* 0x000fc60000000f00 */
[----:B------:R1:W-:Y:S04]  /*1c00*/  STS [UR15+0x58e0], R0 ;  /* 0x0058e000ff007988 */ /* 0x0003e8000800080f */
[----:B-1----:R-:W-:Y:S05]  /*1c10*/  CALL.REL.NOINC `($__internal_1_$__cuda_sm10x_tcgen05_guardrail_trap_phase_invalid_during_alloc) ;  /* 0x0000011400947944 */ /* 0x002fea0003c00000 */
.L_x_32:
[----:B------:R-:W-:Y:S05]  /*1c20*/  WARPSYNC.ALL ;  /* 0x0000000000007948 */ /* 0x000fea0003800000 */
[----:B------:R-:W-:Y:S01]  /*1c30*/  NOP ;  /* 0x0000000000007918 */ /* 0x000fe20000000000 */
.L_x_30:
[----:B------:R-:W2:Y:S01]  /*1c40*/  LDCU UR4, c[0x0][0x384] ;  /* 0x00007080ff0477ac */ /* 0x000ea20008000800 */
[----:B------:R-:W-:Y:S01]  /*1c50*/  HFMA2 R7, -RZ, RZ, 0, 5.9604644775390625e-08 ;  /* 0x00000001ff077431 */ /* 0x000fe200000001ff */
[----:B--2---:R-:W-:-:S09]  /*1c60*/  UISETP.NE.AND UP0, UPT, UR4, URZ, UPT ;  /* 0x000000ff0400728c */ /* 0x004fd2000bf05270 */
[----:B------:R-:W-:Y:S05]  /*1c70*/  BRA.U !UP0, `(.L_x_29) ;  /* 0x0000001908847547 */ /* 0x000fea000b800000 */
[----:B------:R-:W-:Y:S04]  /*1c80*/  BSSY.RECONVERGENT B0, `(.L_x_35) ;  /* 0x0000003000007945 */ /* 0x000fe80003800200 */
[----:B------:R-:W-:Y:S05]  /*1c90*/  @!P4 BRA `(.L_x_36) ;  /* 0x000000000004c947 */ /* 0x000fea0003800000 */
[----:B------:R-:W-:Y:S05]  /*1ca0*/  BPT.TRAP 0x1 ;  /* 0x000000040000795c */ /* 0x000fea0000300000 */
.L_x_36:
[----:B------:R-:W-:Y:S05]  /*1cb0*/  BSYNC.RECONVERGENT B0 ;  /* 0x0000000000007941 */ /* 0x000fea0003800200 */
.L_x_35:
[----:B------:R-:W2:Y:S01]  /*1cc0*/  S2UR UR22, SR_CgaCtaId ;  /* 0x00000000001679c3 */ /* 0x000ea20000008800 */
[----:B------:R-:W-:Y:S01]  /*1cd0*/  UMOV UR15, 0x400 ;  /* 0x00000400000f7882 */ /* 0x000fe20000000000 */
[----:B------:R-:W-:Y:S01]  /*1ce0*/  SHF.L.U32 R4, R6, 0x1f, RZ ;  /* 0x0000001f06047819 */ /* 0x000fe200000006ff */
[----:B--2---:R-:W-:-:S09]  /*1cf0*/  ULEA UR22, UR22, UR15, 0x18 ;  /* 0x0000000f16167291 */ /* 0x004fd2000f8ec0ff */
[----:B------:R-:W2:Y:S02]  /*1d00*/  SYNCS.PHASECHK.TRANS64.TRYWAIT P0, [UR22+0x5800], R4 ;  /* 0x00580004ff0075a7 */ /* 0x000ea40008001116 */
[----:B--2---:R-:W-:Y:S05]  /*1d10*/  @!P0 BRA `(.L_x_37) ;  /* 0x000000fc00e08947 */ /* 0x004fea0003800000 */
.L_x_371:
[----:B------:R-:W-:Y:S05]  /*1d20*/  BRA.U !UP1, `(.L_x_38) ;  /* 0x0000000109047547 */ /* 0x000fea000b800000 */
[----:B------:R-:W-:Y:S05]  /*1d30*/  BPT.TRAP 0x1 ;  /* 0x000000040000795c */ /* 0x000fea0000300000 */
.L_x_38:
[----:B------:R-:W-:Y:S01]  /*1d40*/  ULEA UR15, UR14, UR22, 0x3 ;  /* 0x000000160e0f7291 */ /* 0x000fe2000f8e18ff */
[----:B-1----:R-:W-:Y:S01]  /*1d50*/  MOV R3, UR8 ;  /* 0x0000000800037c02 */ /* 0x002fe20008000f00 */
[----:B------:R-:W-:-:S03]  /*1d60*/  UISETP.NE.AND UP4, UPT, UR6, URZ, UPT ;  /* 0x000000ff0600728c */ /* 0x000fc6000bf85270 */
[----:B------:R-:W-:-:S04]  /*1d70*/  SHF.L.U32 R3, R3, 0x1f, RZ ;  /* 0x0000001f03037819 */ /* 0x000fc800000006ff */
[----:B------:R-:W1:Y:S02]  /*1d80*/  SYNCS.PHASECHK.TRANS64.TRYWAIT P0, [UR15+0x5820], R3 ;  /* 0x00582003ff0075a7 */ /* 0x000e64000800110f */
[----:B-1----:R-:W-:Y:S05]  /*1d90*/  @!P0 BRA `(.L_x_39) ;  /* 0x000000fc00d88947 */ /* 0x002fea0003800000 */
.L_x_373:
[----:B------:R-:W-:-:S04]  /*1da0*/  UIADD3 UR25, UPT, UPT, UR14, 0x1, URZ ;  /* 0x000000010e197890 */ /* 0x000fc8000fffe0ff */
[----:B------:R-:W-:-:S04]  /*1db0*/  UISETP.NE.AND UP0, UPT, UR25, 0x3, UPT ;  /* 0x000000031900788c */ /* 0x000fc8000bf05270 */
[----:B------:R-:W-:Y:S02]  /*1dc0*/  USEL UR16, URZ, 0x1, UP0 ;  /* 0x00000001ff107887 */ /* 0x000fe40008000000 */
[----:B------:R-:W-:Y:S02]  /*1dd0*/  USEL UR25, UR25, URZ, UP0 ;  /* 0x000000ff19197287 */ /* 0x000fe40008000000 */
[----:B------:R-:W-:Y:S01]  /*1de0*/  ULOP3.LUT UR8, UR8, UR16, URZ, 0x3c, !UPT ;  /* 0x0000001008087292 */ /* 0x000fe2000f8e3cff */
[----:B------:R-:W-:Y:S11]  /*1df0*/  BRA.U UP4, `(.L_x_40) ;  /* 0x0000000104047547 */ /* 0x000ff6000b800000 */
[----:B------:R-:W-:Y:S05]  /*1e00*/  BPT.TRAP 0x1 ;  /* 0x000000040000795c */ /* 0x000fea0000300000 */
.L_x_40:
[----:B-1----:R-:W-:Y:S01]  /*1e10*/  IMAD.U32 R3, RZ, RZ, UR9 ;  /* 0x00000009ff037e24 */ /* 0x002fe2000f8e00ff */
[----:B------:R-:W-:-:S04]  /*1e20*/  MOV R0, RZ ;  /* 0x000000ff00007202 */ /* 0x000fc80000000f00 */
[----:B------:R-:W-:-:S04]  /*1e30*/  SHF.L.U32 R3, R3, 0x1f, RZ ;  /* 0x0000001f03037819 */ /* 0x000fc800000006ff */
[----:B------:R-:W1:Y:S02]  /*1e40*/  SYNCS.PHASECHK.TRANS64.TRYWAIT P0, [UR22+0x5858], R3 ;  /* 0x00585803ff0075a7 */ /* 0x000e640008001116 */
[----:B-1----:R-:W-:Y:S05]  /*1e50*/  @!P0 BRA `(.L_x_41) ;  /* 0x000000fc00c08947 */ /* 0x002fea0003800000 */
.L_x_375:
[----:B------:R-:W-:Y:S01]  /*1e60*/  R2UR UR16, R0 ;  /* 0x00000000001072ca */ /* 0x000fe200000e0000 */
[----:B------:R-:W-:Y:S01]  /*1e70*/  ULEA UR18, UR14, UR7, 0x7 ;  /* 0x000000070e127291 */ /* 0x000fe2000f8e38ff */
[----:B------:R-:W-:Y:S01]  /*1e80*/  UMOV UR20, 0x0 ;  /* 0x0000000000147882 */ /* 0x000fe20000000000 */
[----:B------:R-:W-:Y:S01]  /*1e90*/  UMOV UR21, 0x8100010 ;  /* 0x0810001000157882 */ /* 0x000fe20000000000 */
[----:B------:R-:W-:-:S09]  /*1ea0*/  UMOV UR19, 0xc0004010 ;  /* 0xc000401000137882 */ /* 0x000fd20000000000 */
[----:B------:R2:W-:Y:S01]  /*1eb0*/  UTCHMMA gdesc[UR26], gdesc[UR18], tmem[UR16], tmem[UR20], idesc[UR21], !UPT ;  /* 0x00ff14121a0075ea */ /* 0x0005e2000f800010 */
[----:B------:R-:W-:Y:S05]  /*1ec0*/  BRA.U UP4, `(.L_x_42) ;  /* 0x0000000104047547 */ /* 0x000fea000b800000 */
[----:B--2---:R-:W-:Y:S05]  /*1ed0*/  BPT.TRAP 0x1 ;  /* 0x000000040000795c */ /* 0x004fea0000300000 */
.L_x_42:
[----:B------:R-:W-:Y:S01]  /*1ee0*/  UIADD3 UR14, UPT, UPT, UR22, 0x5850, URZ ;  /* 0x00005850160e7890 */ /* 0x000fe2000fffe0ff */
[----:B------:R-:W-:Y:S01]  /*1ef0*/  BSSY.RECONVERGENT B0, `(.L_x_43) ;  /* 0x0000005000007945 */ /* 0x000fe20003800200 */
[----:B--2---:R-:W-:-:S07]  /*1f00*/  ULOP3.LUT UR21, UR9, 0x1, URZ, 0x3c, !UPT ;  /* 0x0000000109157892 */ /* 0x004fce000f8e3cff */
[----:B------:R2:W-:Y:S01]  /*1f10*/  UTCBAR [UR14], URZ ;  /* 0x000000ff0e0073e9 */ /* 0x0005e200080000ff */
[----:B------:R-:W-:Y:S05]  /*1f20*/  @!P4 BRA `(.L_x_44) ;  /* 0x000000000004c947 */ /* 0x000fea0003800000 */
[----:B--2---:R-:W-:Y:S05]  /*1f30*/  BPT.TRAP 0x1 ;  /* 0x000000040000795c */ /* 0x004fea0000300000 */
.L_x_44:
[----:B--2---:R-:W-:Y:S05]  /*1f40*/  BSYNC.RECONVERGENT B0 ;  /* 0x0000000000007941 */ /* 0x004fea0003800200 */
.L_x_43:
[----:B------:R-:W2:Y:S01]  /*1f50*/  SYNCS.PHASECHK.TRANS64.TRYWAIT P0, [UR22+0x5808], R4 ;  /* 0x00580804ff0075a7 */ /* 0x000ea20008001116 */
[----:B------:R-:W-:Y:S01]  /*1f60*/  UISETP.NE.AND UP3, UPT, UR5, URZ, UPT ;  /* 0x000000ff0500728c */ /* 0x000fe2000bf65270 */
[----:B--2---:R-:W-:Y:S10]  /*1f70*/  @!P0 BRA `(.L_x_45) ;  /* 0x000000fc00908947 */ /* 0x004ff40003800000 */
.L_x_377:
[----:B------:R-:W-:Y:S05]  /*1f80*/  BRA.U UP3, `(.L_x_46) ;  /* 0x0000000103047547 */ /* 0x000fea000b800000 */
[----:B------:R-:W-:Y:S05]  /*1f90*/  BPT.TRAP 0x1 ;  /* 0x000000040000795c */ /* 0x000fea0000300000 */
.L_x_46:
[----:B-1----:R-:W-:Y:S02]  /*1fa0*/  IMAD.U32 R3, RZ, RZ, UR10 ;  /* 0x0000000aff037e24 */ /* 0x002fe4000f8e00ff */
[----:B------:R-:W-:-:S03]  /*1fb0*/  HFMA2 R0, -RZ, RZ, 0, 7.62939453125e-06 ;  /* 0x00000080ff007431 */ /* 0x000fc600000001ff */
[----:B------:R-:W-:-:S04]  /*1fc0*/  SHF.L.U32 R3, R3, 0x1f, RZ ;  /* 0x0000001f03037819 */ /* 0x000fc800000006ff */
[----:B------:R-:W1:Y:S02]  /*1fd0*/  SYNCS.PHASECHK.TRANS64.TRYWAIT P0, [UR22+0x5868], R3 ;  /* 0x00586803ff0075a7 */ /* 0x000e640008001116 */
[----:B-1----:R-:W-:Y:S05]  /*1fe0*/  @!P0 BRA `(.L_x_47) ;  /* 0x000000fc008c8947 */ /* 0x002fea0003800000 */
.L_x_379:
[----:B------:R-:W-:Y:S01]  /*1ff0*/  R2UR UR14, R0 ;  /* 0x00000000000e72ca */ /* 0x000fe200000e0000 */
[----:B------:R-:W-:Y:S01]  /*2000*/  UIADD3 UR28, UPT, UPT, UR26, 0x100, URZ ;  /* 0x000001001a1c7890 */ /* 0x000fe2000fffe0ff */
[----:B------:R-:W-:Y:S01]  /*2010*/  UMOV UR19, 0xc0004010 ;  /* 0xc000401000137882 */ /* 0x000fe20000000000 */
[----:B------:R-:W-:Y:S01]  /*2020*/  UMOV UR16, 0x0 ;  /* 0x0000000000107882 */ /* 0x000fe20000000000 */
[----:B------:R-:W-:Y:S01]  /*2030*/  UMOV UR17, 0x8100010 ;  /* 0x0810001000117882 */ /* 0x000fe20000000000 */
[----:B------:R-:W-:-:S08]  /*2040*/  UMOV UR29, 0xc0004010 ;  /* 0xc0004010001d7882 */ /* 0x000fd00000000000 */
[----:B------:R2:W-:Y:S01]  /*2050*/  UTCHMMA gdesc[UR28], gdesc[UR18], tmem[UR14], tmem[UR16], idesc[UR17], !UPT ;  /* 0x00ff10121c0075ea */ /* 0x0005e2000f80000e */
[----:B------:R-:W-:Y:S05]  /*2060*/  BRA.U UP3, `(.L_x_48) ;  /* 0x0000000103047547 */ /* 0x000fea000b800000 */
[----:B--2---:R-:W-:Y:S05]  /*2070*/  BPT.TRAP 0x1 ;  /* 0x000000040000795c */ /* 0x004fea0000300000 */
.L_x_48:
[----:B--2---:R-:W-:-:S09]  /*2080*/  UIADD3 UR14, UPT, UPT, UR22, 0x5860, URZ ;  /* 0x00005860160e7890 */ /* 0x004fd2000fffe0ff */
[----:B------:R2:W-:Y:S01]  /*2090*/  UTCBAR [UR14], URZ ;  /* 0x000000ff0e0073e9 */ /* 0x0005e200080000ff */
[----:B------:R-:W-:Y:S05]  /*20a0*/  BRA.U !UP1, `(.L_x_49) ;  /* 0x0000000109047547 */ /* 0x000fea000b800000 */
[----:B--2---:R-:W-:Y:S05]  /*20b0*/  BPT.TRAP 0x1 ;  /* 0x000000040000795c */ /* 0x004fea0000300000 */
.L_x_49:
[----:B------:R-:W-:-:S09]  /*20c0*/  UIADD3 UR15, UPT, UPT, UR15, 0x5838, URZ ;  /* 0x000058380f0f7890 */ /* 0x000fd2000fffe0ff */
[----:B------:R3:W-:Y:S01]  /*20d0*/  UTCBAR [UR15], URZ ;  /* 0x000000ff0f0073e9 */ /* 0x0007e200080000ff */
[----:B------:R-:W-:Y:S05]  /*20e0*/  BRA.U !UP1, `(.L_x_50) ;  /* 0x0000000109047547 */ /* 0x000fea000b800000 */
[----:B--23--:R-:W-:Y:S05]  /*20f0*/  BPT.TRAP 0x1 ;  /* 0x000000040000795c */ /* 0x00cfea0000300000 */
.L_x_50:
[----:B--2---:R-:W-:Y:S01]  /*2100*/  ULEA UR14, UR25, UR22, 0x3 ;  /* 0x00000016190e7291 */ /* 0x004fe2000f8e18ff */
[----:B-1----:R-:W-:-:S04]  /*2110*/  MOV R3, UR8 ;  /* 0x0000000800037c02 */ /* 0x002fc80008000f00 */
[----:B------:R-:W-:-:S04]  /*2120*/  SHF.L.U32 R3, R3, 0x1f, RZ ;  /* 0x0000001f03037819 */ /* 0x000fc800000006ff */
[----:B------:R-:W1:Y:S02]  /*2130*/  SYNCS.PHASECHK.TRANS64.TRYWAIT P0, [UR14+0x5820], R3 ;  /* 0x00582003ff0075a7 */ /* 0x000e64000800110e */
[----:B-1----:R-:W-:Y:S05]  /*2140*/  @!P0 BRA `(.L_x_51) ;  /* 0x000000fc004c8947 */ /* 0x002fea0003800000 */
.L_x_381:
[----:B------:R-:W-:-:S04]  /*2150*/  UIADD3 UR14, UPT, UPT, UR25, 0x1, URZ ;  /* 0x00000001190e7890 */ /* 0x000fc8000fffe0ff */
[----:B------:R-:W-:-:S04]  /*2160*/  UISETP.NE.AND UP0, UPT, UR14, 0x3, UPT ;  /* 0x000000030e00788c */ /* 0x000fc8000bf05270 */
[----:B---3--:R-:W-:Y:S02]  /*2170*/  USEL UR15, URZ, 0x1, UP0 ;  /* 0x00000001ff0f7887 */ /* 0x008fe40008000000 */
[----:B------:R-:W-:Y:S02]  /*2180*/  USEL UR14, UR14, URZ, UP0 ;  /* 0x000000ff0e0e7287 */ /* 0x000fe40008000000 */
[----:B------:R-:W-:Y:S01]  /*2190*/  ULOP3.LUT UR8, UR8, UR15, URZ, 0x3c, !UPT ;  /* 0x0000000f08087292 */ /* 0x000fe2000f8e3cff */
[----:B------:R-:W-:Y:S11]  /*21a0*/  BRA.U UP5, `(.L_x_52) ;  /* 0x0000000105047547 */ /* 0x000ff6000b800000 */
[----:B------:R-:W-:Y:S05]  /*21b0*/  BPT.TRAP 0x1 ;  /* 0x000000040000795c */ /* 0x000fea0000300000 */
.L_x_52:
[----:B-1----:R-:W-:-:S04]  /*21c0*/  MOV R3, UR11 ;  /* 0x0000000b00037c02 */ /* 0x002fc80008000f00 */
[----:B------:R-:W-:-:S04]  /*21d0*/  SHF.L.U32 R3, R3, 0x1f, RZ ;  /* 0x0000001f03037819 */ /* 0x000fc800000006ff */
[----:B------:R-:W1:Y:S02]  /*21e0*/  SYNCS.PHASECHK.TRANS64.TRYWAIT P0, [UR22+0x58a0], R3 ;  /* 0x0058a003ff0075a7 */ /* 0x000e640008001116 */
[----:B-1----:R-:W-:Y:S05]  /*21f0*/  @!P0 BRA `(.L_x_53) ;  /* 0x000000fc00388947 */ /* 0x002fea0003800000 */
.L_x_383:
[----:B------:R-:W-:Y:S05]  /*2200*/  BRA.U UP4, `(.L_x_54) ;  /* 0x0000000104047547 */ /* 0x000fea000b800000 */
[----:B------:R-:W-:Y:S05]  /*2210*/  BPT.TRAP 0x1 ;  /* 0x000000040000795c */ /* 0x000fea0000300000 */
.L_x_54:
[----:B------:R-:W-:Y:S02]  /*2220*/  IMAD.U32 R5, RZ, RZ, UR21 ;  /* 0x00000015ff057e24 */ /* 0x000fe4000f8e00ff */
[----:B-1----:R-:W-:Y:S02]  /*2230*/  HFMA2 R0, -RZ, RZ, 0, 2.384185791015625e-06 ;  /* 0x00000028ff007431 */ /* 0x002fe400000001ff */
[----:B------:R-:W-:Y:S01]  /*2240*/  IMAD.MOV.U32 R3, RZ, RZ, 0x20 ;  /* 0x00000020ff037424 */ /* 0x000fe200078e00ff */
[----:B------:R-:W-:Y:S02]  /*2250*/  MOV R2, 0x100 ;  /* 0x0000010000027802 */ /* 0x000fe40000000f00 */
[----:B------:R-:W-:-:S04]  /*2260*/  SHF.L.U32 R5, R5, 0x1f, RZ ;  /* 0x0000001f05057819 */ /* 0x000fc800000006ff */
[----:B------:R-:W1:Y:S02]  /*2270*/  SYNCS.PHASECHK.TRANS64.TRYWAIT P0, [UR22+0x5858], R5 ;  /* 0x00585805ff0075a7 */ /* 0x000e640008001116 */
[----:B-1----:R-:W-:Y:S05]  /*2280*/  @!P0 BRA `(.L_x_55) ;  /* 0x000000fc002c8947 */ /* 0x002fea0003800000 */
.L_x_385:
[----:B------:R-:W-:Y:S01]  /*2290*/  R2UR UR19, R0 ;  /* 0x00000000001372ca */ /* 0x000fe200000e0000 */
[----:B------:R-:W-:Y:S01]  /*22a0*/  IMAD.MOV.U32 R0, RZ, RZ, 0x38 ;  /* 0x00000038ff007424 */ /* 0x000fe200078e00ff */
[----:B------:R-:W-:Y:S01]  /*22b0*/  R2UR UR23, R3 ;  /* 0x00000000031772ca */ /* 0x000fe200000e0000 */
[----:B-1----:R-:W-:Y:S01]  /*22c0*/  IMAD.MOV.U32 R4, RZ, RZ, 0x100 ;  /* 0x00000100ff047424 */ /* 0x002fe200078e00ff */
[----:B------:R-:W-:Y:S01]  /*22d0*/  R2UR UR24, R2 ;  /* 0x00000000021872ca */ /* 0x000fe200000e0000 */
[----:B------:R-:W-:Y:S01]  /*22e0*/  IMAD.MOV.U32 R3, RZ, RZ, 0x30 ;  /* 0x00000030ff037424 */ /* 0x000fe200078e00ff */
[----:B------:R-:W-:Y:S01]  /*22f0*/  R2UR UR15, R0 ;  /* 0x00000000000f72ca */ /* 0x000fe200000e0000 */
[----:B------:R-:W-:Y:S01]  /*2300*/  IMAD.MOV.U32 R2, RZ, RZ, 0x100 ;  /* 0x00000100ff027424 */ /* 0x000fe200078e00ff */
[----:B------:R-:W-:Y:S01]  /*2310*/  R2UR UR20, R4 ;  /* 0x00000000041472ca */ /* 0x000fe200000e0000 */
[----:B------:R-:W-:Y:S01]  /*2320*/  IMAD.MOV.U32 R0, RZ, RZ, 0x100 ;  /* 0x00000100ff007424 */ /* 0x000fe200078e00ff */
[----:B------:R-:W-:Y:S01]  /*2330*/  ULEA UR44, UR25, UR13, 0x7 ;  /* 0x0000000d192c7291 */ /* 0x000fe2000f8e38ff */
[----:B------:R-:W-:Y:S01]  /*2340*/  R2UR UR17, R3 ;  /* 0x00000000031172ca */ /* 0x000fe200000e0000 */
[----:B------:R-:W-:Y:S01]  /*2350*/  UMOV UR34, 0x0 ;  /* 0x0000000000227882 */ /* 0x000fe20000000000 */
[----:B------:R-:W-:Y:S01]  /*2360*/  R2UR UR18, R2 ;  /* 0x00000000021272ca */ /* 0x000fe200000e0000 */
[----:B------:R-:W-:Y:S01]  /*2370*/  UIADD3 UR42, UPT, UPT, UR44, 0x20, URZ ;  /* 0x000000202c2a7890 */ /* 0x000fe2000fffe0ff */
[----:B------:R-:W-:Y:S01]  /*2380*/  R2UR UR16, R0 ;  /* 0x00000000001072ca */ /* 0x000fe200000e0000 */
[----:B------:R-:W-:-:S02]  /*2390*/  UIADD3 UR40, UPT, UPT, UR44, 0x40, URZ ;  /* 0x000000402c287890 */ /* 0x000fc4000fffe0ff */
[----:B------:R-:W-:Y:S01]  /*23a0*/  UIADD3 UR38, UPT, UPT, UR44, 0x60, URZ ;  /* 0x000000602c267890 */ /* 0x000fe2000fffe0ff */
[----:B------:R-:W-:Y:S01]  /*23b0*/  UMOV UR35, 0x8050010 ;  /* 0x0805001000237882 */ /* 0x000fe20000000000 */
[----:B------:R-:W-:Y:S01]  /*23c0*/  UMOV UR45, 0xc0004010 ;  /* 0xc0004010002d7882 */ /* 0x000fe20000000000 */
[----:B------:R-:W-:Y:S01]  /*23d0*/  UMOV UR32, 0x0 ;  /* 0x0000000000207882 */ /* 0x000fe20000000000 */
[----:B------:R-:W-:Y:S01]  /*23e0*/  UMOV UR33, 0x8050010 ;  /* 0x0805001000217882 */ /* 0x000fe20000000000 */
[----:B------:R-:W-:Y:S01]  /*23f0*/  UMOV UR43, 0xc0004010 ;  /* 0xc0004010002b7882 */ /* 0x000fe20000000000 */
[----:B------:R-:W-:Y:S01]  /*2400*/  UMOV UR30, 0x0 ;  /* 0x00000000001e7882 */ /* 0x000fe20000000000 */
[----:B------:R-:W-:Y:S01]  /*2410*/  UMOV UR31, 0x8050010 ;  /* 0x08050010001f7882 */ /* 0x000fe20000000000 */
[----:B------:R-:W-:Y:S01]  /*2420*/  UMOV UR41, 0xc0004010 ;  /* 0xc000401000297882 */ /* 0x000fe20000000000 */
[----:B------:R1:W-:Y:S01]  /*2430*/  UTCHMMA tmem[UR23], gdesc[UR44], tmem[UR24], tmem[UR34], idesc[UR35], !UPT ;  /* 0x00ff222c170079ea */ /* 0x0003e2000f800018 */
[----:B------:R-:W-:Y:S01]  /*2440*/  UMOV UR28, 0x0 ;  /* 0x00000000001c7882 */ /* 0x000fe20000000000 */
[----:B------:R-:W-:Y:S01]  /*2450*/  UMOV UR29, 0x8050010 ;  /* 0x08050010001d7882 */ /* 0x000fe20000000000 */
[----:B------:R-:W-:Y:S01]  /*2460*/  UMOV UR39, 0xc0004010 ;  /* 0xc000401000277882 */ /* 0x000fe20000000000 */
[----:B------:R1:W-:Y:S01]  /*2470*/  UTCHMMA tmem[UR19], gdesc[UR42], tmem[UR20], tmem[UR32], idesc[UR33], UPT ;  /* 0x00ff202a130079ea */ /* 0x0003e2000b800014 */
[----:B------:R1:W-:Y:S01]  /*2480*/  UTCHMMA tmem[UR17], gdesc[UR40], tmem[UR18], tmem[UR30], idesc[UR31], UPT ;  /* 0x00ff1e28110079ea */ /* 0x0003e2000b800012 */
[----:B------:R1:W-:Y:S01]  /*2490*/  UTCHMMA tmem[UR15], gdesc[UR38], tmem[UR16], tmem[UR28], idesc[UR29], UPT ;  /* 0x00ff1c260f0079ea */ /* 0x0003e2000b800010 */
[----:B------:R-:W-:Y:S05]  /*24a0*/  BRA.U UP5, `(.L_x_56) ;  /* 0x0000000105047547 */ /* 0x000fea000b800000 */
[----:B-1----:R-:W-:Y:S05]  /*24b0*/  BPT.TRAP 0x1 ;  /* 0x000000040000795c */ /* 0x002fea0000300000 */
.L_x_56:
[----:B-1----:R-:W-:Y:S02]  /*24c0*/  UIADD3 UR16, UPT, UPT, UR22, 0x5890, URZ ;  /* 0x0000589016107890 */ /* 0x002fe4000fffe0ff */
[----:B------:R-:W-:Y:S02]  /*24d0*/  UISETP.GE.AND UP0, UPT, UR4, 0x41, UPT ;  /* 0x000000410400788c */ /* 0x000fe4000bf06270 */
[----:B------:R-:W-:Y:S01]  /*24e0*/  ULOP3.LUT UR15, UR10, 0x1, URZ, 0x3c, !UPT ;  /* 0x000000010a0f7892 */ /* 0x000fe2000f8e3cff */
[----:B------:R-:W-:Y:S01]  /*24f0*/  UMOV UR30, URZ ;  /* 0x000000ff001e7c82 */ /* 0x000fe20008000000 */
[----:B------:R-:W-:Y:S01]  /*2500*/  UMOV UR24, UR12 ;  /* 0x0000000c00187c82 */ /* 0x000fe20008000000 */
[----:B------:R-:W-:Y:S02]  /*2510*/  UMOV UR23, UR25 ;  /* 0x0000001900177c82 */ /* 0x000fe40008000000 */
[----:B------:R1:W-:Y:S02]  /*2520*/  UTCBAR [UR16], URZ ;  /* 0x000000ff100073e9 */ /* 0x0003e400080000ff */
[----:B------:R-:W-:Y:S05]  /*2530*/  BRA.U !UP0, `(.L_x_57) ;  /* 0x0000000d080c7547 */ /* 0x000fea000b800000 */
[----:B------:R-:W-:Y:S01]  /*2540*/  UIADD3 UR9, UPT, UPT, UR4, 0x3f, URZ ;  /* 0x0000003f04097890 */ /* 0x000fe2000fffe0ff */
[----:B------:R-:W-:Y:S01]  /*2550*/  UMOV UR30, URZ ;  /* 0x000000ff001e7c82 */ /* 0x000fe20008000000 */
[----:B------:R-:W-:Y:S02]  /*2560*/  UMOV UR23, UR25 ;  /* 0x0000001900177c82 */ /* 0x000fe40008000000 */
[----:B------:R-:W-:Y:S01]  /*2570*/  USHF.R.S32.HI UR4, URZ, 0x1f, UR9 ;  /* 0x0000001fff047899 */ /* 0x000fe20008011409 */
[----:B------:R-:W-:-:S03]  /*2580*/  UMOV UR31, UR25 ;  /* 0x00000019001f7c82 */ /* 0x000fc60008000000 */
[----:B------:R-:W-:-:S04]  /*2590*/  ULEA.HI UR9, UR4, UR9, URZ, 0x6 ;  /* 0x0000000904097291 */ /* 0x000fc8000f8f30ff */
[----:B------:R-:W-:-:S04]  /*25a0*/  USHF.R.S32.HI UR9, URZ, 0x6, UR9 ;  /* 0x00000006ff097899 */ /* 0x000fc80008011409 */
[----:B------:R-:W-:-:S04]  /*25b0*/  UISETP.LT.AND UP0, UPT, UR9, 0x2, UPT ;  /* 0x000000020900788c */ /* 0x000fc8000bf01270 */
[----:B------:R-:W-:-:S04]  /*25c0*/  USEL UR4, UR9, 0x2, UP0 ;  /* 0x0000000209047887 */ /* 0x000fc80008000000 */
[----:B------:R-:W-:-:S04]  /*25d0*/  UIADD3 UR4, UPT, UPT, -UR4, UR12, UR9 ;  /* 0x0000000c04047290 */ /* 0x000fc8000fffe109 */
[----:B------:R-:W-:-:S12]  /*25e0*/  UIADD3 UR24, UPT, UPT, UR4, 0x1, URZ ;  /* 0x0000000104187890 */ /* 0x000fd8000fffe0ff */
.L_x_76:
[----:B------:R-:W-:Y:S01]  /*25f0*/  UIADD3 UR12, UPT, UPT, UR12, 0x1, URZ ;  /* 0x000000010c0c7890 */ /* 0x000fe2000fffe0ff */
[----:B------:R-:W-:Y:S01]  /*2600*/  UMOV UR9, UR21 ;  /* 0x0000001500097c82 */ /* 0x000fe20008000000 */
[----:B------:R-:W-:Y:S02]  /*2610*/  UMOV UR10, UR15 ;  /* 0x0000000f000a7c82 */ /* 0x000fe40008000000 */
[----:B------:R-:W-:Y:S01]  /*2620*/  UISETP.NE.AND UP2, UPT, UR12, UR24, UPT ;  /* 0x000000180c00728c */ /* 0x000fe2000bf45270 */
[----:B--2---:R-:W-:Y:S05]  /*2630*/  BRA.U !UP1, `(.L_x_58) ;  /* 0x0000000109047547 */ /* 0x004fea000b800000 */
[----:B-1----:R-:W-:Y:S05]  /*2640*/  BPT.TRAP 0x1 ;  /* 0x000000040000795c */ /* 0x002fea0000300000 */
.L_x_58:
[----:B------:R-:W2:Y:S01]  /*2650*/  S2UR UR22, SR_CgaCtaId ;  /* 0x00000000001679c3 */ /* 0x000ea20000008800 */
[----:B------:R-:W-:Y:S01]  /*2660*/  UMOV UR4, 0x400 ;  /* 0x0000040000047882 */ /* 0x000fe20000000000 */
[----:B------:R-:W-:Y:S05]  /*2670*/  IMAD.U32 R0, RZ, RZ, UR8 ;  /* 0x00000008ff007e24 */ /* 0x000fea000f8e00ff */
[----:B------:R-:W-:Y:S01]  /*2680*/  SHF.L.U32 R3, R0, 0x1f, RZ ;  /* 0x0000001f00037819 */ /* 0x000fe200000006ff */
[----:B------:R-:W-:Y:S01]  /*2690*/  HFMA2 R0, -RZ, RZ, 0, 0 ;  /* 0x00000000ff007431 */ /* 0x000fe200000001ff */
[----:B--2---:R-:W-:Y:S04]  /*26a0*/  ULEA UR22, UR22, UR4, 0x18 ;  /* 0x0000000416167291 */ /* 0x004fe8000f8ec0ff */
[----:B------:R-:W-:Y:S09]  /*26b0*/  ULEA UR4, UR14, UR22, 0x3 ;  /* 0x000000160e047291 */ /* 0x000ff2000f8e18ff */
[----:B------:R-:W2:Y:S02]  /*26c0*/  SYNCS.PHASECHK.TRANS64.TRYWAIT P0, [UR4+0x5820], R3 ;  /* 0x00582003ff0075a7 */ /* 0x000ea40008001104 */
[----:B--2---:R-:W-:Y:S05]  /*26d0*/  @!P0 BRA `(.L_x_59) ;  /* 0x000000f800308947 */ /* 0x004fea0003800000 */
.L_x_387:
[----:B------:R-:W-:Y:S01]  /*26e0*/  ULEA UR28, UR14, UR7, 0x7 ;  /* 0x000000070e1c7291 */ /* 0x000fe2000f8e38ff */
[----:B------:R-:W-:Y:S01]  /*26f0*/  R2UR UR4, R0 ;  /* 0x00000000000472ca */ /* 0x000fe200000e0000 */
[----:B------:R-:W-:Y:S02]  /*2700*/  UISETP.NE.AND UP4, UPT, UR6, URZ, UPT ;  /* 0x000000ff0600728c */ /* 0x000fe4000bf85270 */
[----:B------:R-:W-:Y:S01]  /*2710*/  UIADD3 UR14, UPT, UPT, UR14, 0x1, URZ ;  /* 0x000000010e0e7890 */ /* 0x000fe2000fffe0ff */
[----:B-1----:R-:W-:Y:S01]  /*2720*/  UMOV UR16, 0x0 ;  /* 0x0000000000107882 */ /* 0x002fe20000000000 */
[----:B------:R-:W-:Y:S02]  /*2730*/  UMOV UR17, 0x8100010 ;  /* 0x0810001000117882 */ /* 0x000fe40000000000 */
[----:B------:R-:W-:Y:S01]  /*2740*/  UISETP.NE.AND UP0, UPT, UR14, 0x3, UPT ;  /* 0x000000030e00788c */ /* 0x000fe2000bf05270 */
[----:B------:R-:W-:Y:S03]  /*2750*/  UMOV UR29, 0xc0004010 ;  /* 0xc0004010001d7882 */ /* 0x000fe60000000000 */
[----:B------:R-:W-:Y:S02]  /*2760*/  USEL UR20, URZ, 0x1, UP0 ;  /* 0x00000001ff147887 */ /* 0x000fe40008000000 */
[----:B------:R-:W-:Y:S01]  /*2770*/  USEL UR25, UR14, URZ, UP0 ;  /* 0x000000ff0e197287 */ /* 0x000fe20008000000 */
[----:B------:R1:W-:Y:S01]  /*2780*/  UTCHMMA gdesc[UR26], gdesc[UR28], tmem[UR4], tmem[UR16], idesc[UR17], !UPT ;  /* 0x00ff101c1a0075ea */ /* 0x0003e2000f800004 */
[----:B------:R-:W-:Y:S01]  /*2790*/  ULOP3.LUT UR20, UR8, UR20, URZ, 0x3c, !UPT ;  /* 0x0000001408147292 */ /* 0x000fe2000f8e3cff */
[----:B------:R-:W-:Y:S11]  /*27a0*/  BRA.U UP4, `(.L_x_60) ;  /* 0x0000000104047547 */ /* 0x000ff6000b800000 */
[----:B-1----:R-:W-:Y:S05]  /*27b0*/  BPT.TRAP 0x1 ;  /* 0x000000040000795c */ /* 0x002fea0000300000 */
.L_x_60:
[----:B-1----:R-:W-:Y:S09]  /*27c0*/  UIADD3 UR4, UPT, UPT, UR22, 0x5850, URZ ;  /* 0x0000585016047890 */ /* 0x002ff2000fffe0ff */
[----:B------:R1:W-:Y:S01]  /*27d0*/  UTCBAR [UR4], URZ ;  /* 0x000000ff040073e9 */ /* 0x0003e200080000ff */
[----:B------:R-:W-:Y:S05]  /*27e0*/  BRA.U UP5, `(.L_x_61) ;  /* 0x0000000105047547 */ /* 0x000fea000b800000 */
[----:B-1----:R-:W-:Y:S05]  /*27f0*/  BPT.TRAP 0x1 ;  /* 0x000000040000795c */ /* 0x002fea0000300000 */
.L_x_61:
[----:B------:R-:W-:Y:S01]  /*2800*/  MOV R0, UR11 ;  /* 0x0000000b00007c02 */ /* 0x000fe20008000f00 */
[----:B------:R-:W-:Y:S03]  /*2810*/  UISETP.NE.AND UP3, UPT, UR5, URZ, UPT ;  /* 0x000000ff0500728c */ /* 0x000fe6000bf65270 */
[----:B--2---:R-:W-:Y:S04]  /*2820*/  SHF.L.U32 R3, R0, 0x1f, RZ ;  /* 0x0000001f00037819 */ /* 0x004fe800000006ff */
[----:B------:R-:W2:Y:S02]  /*2830*/  SYNCS.PHASECHK.TRANS64.TRYWAIT P0, [UR22+0x58a8], R3 ;  /* 0x0058a803ff0075a7 */ /* 0x000ea40008001116 */
[----:B--2---:R-:W-:Y:S05]  /*2840*/  @!P0 BRA `(.L_x_62) ;  /* 0x000000f400ec8947 */ /* 0x004fea0003800000 */
.L_x_389:
[----:B------:R-:W-:Y:S05]  /*2850*/  BRA.U UP3, `(.L_x_63) ;  /* 0x0000000103047547 */ /* 0x000fea000b800000 */
[----:B-1----:R-:W-:Y:S05]  /*2860*/  BPT.TRAP 0x1 ;  /* 0x000000040000795c */ /* 0x002fea0000300000 */
.L_x_63:
[----:B--2---:R-:W-:Y:S01]  /*2870*/  IMAD.U32 R0, RZ, RZ, UR10 ;  /* 0x0000000aff007e24 */ /* 0x004fe2000f8e00ff */
[----:B------:R-:W-:Y:S01]  /*2880*/  MOV R2, 0x180 ;  /* 0x0000018000027802 */ /* 0x000fe20000000f00 */
[----:B------:R-:W-:Y:S03]  /*2890*/  IMAD.MOV.U32 R3, RZ, RZ, 0xa0 ;  /* 0x000000a0ff037424 */ /* 0x000fe600078e00ff */
[----:B------:R-:W-:Y:S01]  /*28a0*/  SHF.L.U32 R5, R0, 0x1f, RZ ;  /* 0x0000001f00057819 */ /* 0x000fe200000006ff */
[----:B------:R-:W-:Y:S03]  /*28b0*/  HFMA2 R0, -RZ, RZ, 0, 1.0013580322265625e-05 ;  /* 0x000000a8ff007431 */ /* 0x000fe600000001ff */
[----:B------:R-:W2:Y:S02]  /*28c0*/  SYNCS.PHASECHK.TRANS64.TRYWAIT P0, [UR22+0x5868], R5 ;  /* 0x00586805ff0075a7 */ /* 0x000ea40008001116 */
[----:B--2---:R-:W-:Y:S05]  /*28d0*/  @!P0 BRA `(.L_x_64) ;  /* 0x000000f400e08947 */ /* 0x004fea0003800000 */
.L_x_391:
[----:B------:R-:W-:Y:S01]  /*28e0*/  ULEA UR46, UR31, UR13, 0x7 ;  /* 0x0000000d1f2e7291 */ /* 0x000fe2000f8e38ff */
[----:B------:R-:W-:Y:S01]  /*28f0*/  R2UR UR16, R0 ;  /* 0x00000000001072ca */ /* 0x000fe200000e0000 */
[----:B------:R-:W-:Y:S01]  /*2900*/  UISETP.NE.U32.AND UP0, UPT, UR30, URZ, UPT ;  /* 0x000000ff1e00728c */ /* 0x000fe2000bf05070 */
[----:B------:R-:W-:Y:S01]  /*2910*/  IMAD.MOV.U32 R0, RZ, RZ, 0xb8 ;  /* 0x000000b8ff007424 */ /* 0x000fe200078e00ff */
[----:B------:R-:W-:Y:S01]  /*2920*/  UIADD3 UR44, UPT, UPT, UR46, 0x20, URZ ;  /* 0x000000202e2c7890 */ /* 0x000fe2000fffe0ff */
[----:B------:R-:W-:Y:S01]  /*2930*/  R2UR UR18, R3 ;  /* 0x00000000031272ca */ /* 0x000fe200000e0000 */
[----:B------:R-:W-:Y:S01]  /*2940*/  UIADD3 UR42, UPT, UPT, UR46, 0x40, URZ ;  /* 0x000000402e2a7890 */ /* 0x000fe2000fffe0ff */
[----:B------:R-:W-:Y:S01]  /*2950*/  R2UR UR19, R2 ;  /* 0x00000000021372ca */ /* 0x000fe200000e0000 */
[----:B------:R-:W-:Y:S01]  /*2960*/  UIADD3 UR40, UPT, UPT, UR46, 0x60, URZ ;  /* 0x000000602e287890 */ /* 0x000fe2000fffe0ff */
[----:B--2---:R-:W-:Y:S01]  /*2970*/  IMAD.MOV.U32 R4, RZ, RZ, 0x180 ;  /* 0x00000180ff047424 */ /* 0x004fe200078e00ff */
[----:B-1----:R-:W-:Y:S01]  /*2980*/  R2UR UR4, R0 ;  /* 0x00000000000472ca */ /* 0x002fe200000e0000 */
[----:B------:R-:W-:Y:S01]  /*2990*/  IMAD.MOV.U32 R3, RZ, RZ, 0xb0 ;  /* 0x000000b0ff037424 */ /* 0x000fe200078e00ff */
[----:B------:R-:W-:Y:S01]  /*29a0*/  UMOV UR38, 0x0 ;  /* 0x0000000000267882 */ /* 0x000fe20000000000 */
[----:B------:R-:W-:Y:S01]  /*29b0*/  IMAD.MOV.U32 R2, RZ, RZ, 0x180 ;  /* 0x00000180ff027424 */ /* 0x000fe200078e00ff */
[----:B------:R-:W-:Y:S01]  /*29c0*/  R2UR UR17, R4 ;  /* 0x00000000041172ca */ /* 0x000fe200000e0000 */
[----:B------:R-:W-:Y:S01]  /*29d0*/  IMAD.MOV.U32 R0, RZ, RZ, 0x180 ;  /* 0x00000180ff007424 */ /* 0x000fe200078e00ff */
[----:B------:R-:W-:Y:S01]  /*29e0*/  R2UR UR14, R3 ;  /* 0x00000000030e72ca */ /* 0x000fe200000e0000 */
[----:B------:R-:W-:Y:S01]  /*29f0*/  UMOV UR39, 0x8050010 ;  /* 0x0805001000277882 */ /* 0x000fe20000000000 */
[----:B------:R-:W-:Y:S01]  /*2a00*/  R2UR UR15, R2 ;  /* 0x00000000020f72ca */ /* 0x000fe200000e0000 */
[----:B------:R-:W-:Y:S01]  /*2a10*/  UMOV UR47, 0xc0004010 ;  /* 0xc0004010002f7882 */ /* 0x000fe20000000000 */
[----:B------:R-:W-:Y:S01]  /*2a20*/  R2UR UR8, R0 ;  /* 0x00000000000872ca */ /* 0x000fe200000e0000 */
[----:B------:R1:W-:Y:S01]  /*2a30*/  UTCHMMA tmem[UR18], gdesc[UR46], tmem[UR19], tmem[UR38], idesc[UR39], UP0 ;  /* 0x00ff262e120079ea */ /* 0x0003e20008000013 */
[----:B------:R-:W-:Y:S01]  /*2a40*/  UMOV UR34, 0x0 ;  /* 0x0000000000227882 */ /* 0x000fe20000000000 */
[----:B------:R-:W-:Y:S01]  /*2a50*/  UMOV UR35, 0x8050010 ;  /* 0x0805001000237882 */ /* 0x000fe20000000000 */
[----:B------:R-:W-:Y:S01]  /*2a60*/  UMOV UR45, 0xc0004010 ;  /* 0xc0004010002d7882 */ /* 0x000fe20000000000 */
[----:B------:R-:W-:Y:S01]  /*2a70*/  UMOV UR32, 0x0 ;  /* 0x0000000000207882 */ /* 0x000fe20000000000 */
[----:B------:R-:W-:Y:S01]  /*2a80*/  UMOV UR33, 0x8050010 ;  /* 0x0805001000217882 */ /* 0x000fe20000000000 */
[----:B------:R1:W-:Y:S01]  /*2a90*/  UTCHMMA tmem[UR16], gdesc[UR44], tmem[UR17], tmem[UR34], idesc[UR35], UPT ;  /* 0x00ff222c100079ea */ /* 0x0003e2000b800011 */
[----:B------:R-:W-:Y:S01]  /*2aa0*/  UMOV UR43, 0xc0004010 ;  /* 0xc0004010002b7882 */ /* 0x000fe20000000000 */
[----:B------:R-:W-:Y:S01]  /*2ab0*/  UMOV UR30, 0x0 ;  /* 0x00000000001e7882 */ /* 0x000fe20000000000 */
[----:B------:R-:W-:Y:S01]  /*2ac0*/  UMOV UR31, 0x8050010 ;  /* 0x08050010001f7882 */ /* 0x000fe20000000000 */
[----:B------:R-:W-:Y:S01]  /*2ad0*/  UMOV UR41, 0xc0004010 ;  /* 0xc000401000297882 */ /* 0x000fe20000000000 */
[----:B------:R1:W-:Y:S01]  /*2ae0*/  UTCHMMA tmem[UR14], gdesc[UR42], tmem[UR15], tmem[UR32], idesc[UR33], UPT ;  /* 0x00ff202a0e0079ea */ /* 0x0003e2000b80000f */
[----:B------:R1:W-:Y:S01]  /*2af0*/  UTCHMMA tmem[UR4], gdesc[UR40], tmem[UR8], tmem[UR30], idesc[UR31], UPT ;  /* 0x00ff1e28040079ea */ /* 0x0003e2000b800008 */
[----:B------:R-:W-:Y:S05]  /*2b00*/  BRA.U UP5, `(.L_x_65) ;  /* 0x0000000105047547 */ /* 0x000fea000b800000 */
[----:B-1----:R-:W-:Y:S05]  /*2b10*/  BPT.TRAP 0x1 ;  /* 0x000000040000795c */ /* 0x002fea0000300000 */
.L_x_65:
[----:B-1----:R-:W-:Y:S02]  /*2b20*/  UIADD3 UR4, UPT, UPT, UR22, 0x5898, URZ ;  /* 0x0000589816047890 */ /* 0x002fe4000fffe0ff */
[----:B------:R-:W-:Y:S07]  /*2b30*/  ULOP3.LUT UR11, UR11, 0x1, URZ, 0x3c, !UPT ;  /* 0x000000010b0b7892 */ /* 0x000fee000f8e3cff */
[----:B------:R1:W-:Y:S01]  /*2b40*/  UTCBAR [UR4], URZ ;  /* 0x000000ff040073e9 */ /* 0x0003e200080000ff */
[----:B------:R-:W-:Y:S05]  /*2b50*/  BRA.U !UP1, `(.L_x_66) ;  /* 0x0000000109047547 */ /* 0x000fea000b800000 */
[----:B-1----:R-:W-:Y:S05]  /*2b60*/  BPT.TRAP 0x1 ;  /* 0x000000040000795c */ /* 0x002fea0000300000 */
.L_x_66:
[----:B------:R-:W-:Y:S01]  /*2b70*/  ULEA UR18, UR23, UR22, 0x3 ;  /* 0x0000001617127291 */ /* 0x000fe2000f8e18ff */
[----:B------:R-:W-:Y:S01]  /*2b80*/  MOV R0, 0x80 ;  /* 0x0000008000007802 */ /* 0x000fe20000000f00 */
[----:B------:R-:W-:Y:S02]  /*2b90*/  UIADD3 UR14, UPT, UPT, UR26, 0x100, URZ ;  /* 0x000001001a0e7890 */ /* 0x000fe4000fffe0ff */
[----:B------:R-:W-:Y:S01]  /*2ba0*/  UIADD3 UR8, UPT, UPT, UR18, 0x5838, URZ ;  /* 0x0000583812087890 */ /* 0x000fe2000fffe0ff */
[----:B-1----:R-:W-:Y:S01]  /*2bb0*/  R2UR UR4, R0 ;  /* 0x00000000000472ca */ /* 0x002fe200000e0000 */
[----:B------:R-:W-:Y:S01]  /*2bc0*/  UIADD3 UR18, UPT, UPT, UR23, 0x1, URZ ;  /* 0x0000000117127890 */ /* 0x000fe2000fffe0ff */
[----:B------:R-:W-:Y:S01]  /*2bd0*/  UMOV UR29, 0xc0004010 ;  /* 0xc0004010001d7882 */ /* 0x000fe20000000000 */
[----:B------:R-:W-:Y:S02]  /*2be0*/  UMOV UR16, 0x0 ;  /* 0x0000000000107882 */ /* 0x000fe40000000000 */
[----:B------:R-:W-:Y:S01]  /*2bf0*/  UISETP.NE.AND UP0, UPT, UR18, 0x3, UPT ;  /* 0x000000031200788c */ /* 0x000fe2000bf05270 */
[----:B------:R-:W-:Y:S02]  /*2c00*/  UMOV UR17, 0x8100010 ;  /* 0x0810001000117882 */ /* 0x000fe40000000000 */
[----:B------:R1:W-:Y:S01]  /*2c10*/  UTCBAR [UR8], URZ ;  /* 0x000000ff080073e9 */ /* 0x0003e200080000ff */
[----:B------:R-:W-:Y:S01]  /*2c20*/  USEL UR18, UR18, URZ, UP0 ;  /* 0x000000ff12127287 */ /* 0x000fe20008000000 */
[----:B------:R-:W-:Y:S03]  /*2c30*/  UMOV UR15, 0xc0004010 ;  /* 0xc0004010000f7882 */ /* 0x000fe60000000000 */
[----:B------:R1:W-:Y:S01]  /*2c40*/  UTCHMMA gdesc[UR14], gdesc[UR28], tmem[UR4], tmem[UR16], idesc[UR17], !UPT ;  /* 0x00ff101c0e0075ea */ /* 0x0003e2000f800004 */
[----:B------:R-:W-:Y:S07]  /*2c50*/  BRA.U UP3, `(.L_x_67) ;  /* 0x0000000103047547 */ /* 0x000fee000b800000 */
[----:B-1----:R-:W-:Y:S05]  /*2c60*/  BPT.TRAP 0x1 ;  /* 0x000000040000795c */ /* 0x002fea0000300000 */
.L_x_67:
[----:B-1----:R-:W-:Y:S09]  /*2c70*/  UIADD3 UR4, UPT, UPT, UR22, 0x5860, URZ ;  /* 0x0000586016047890 */ /* 0x002ff2000fffe0ff */
[----:B------:R1:W-:Y:S01]  /*2c80*/  UTCBAR [UR4], URZ ;  /* 0x000000ff040073e9 */ /* 0x0003e200080000ff */
[----:B------:R-:W-:Y:S05]  /*2c90*/  BRA.U !UP1, `(.L_x_68) ;  /* 0x0000000109047547 */ /* 0x000fea000b800000 */
[----:B-1----:R-:W-:Y:S05]  /*2ca0*/  BPT.TRAP 0x1 ;  /* 0x000000040000795c */ /* 0x002fea0000300000 */
.L_x_68:
[----:B------:R-:W-:Y:S02]  /*2cb0*/  ULEA UR8, UR18, UR22, 0x3 ;  /* 0x0000001612087291 */ /* 0x000fe4000f8e18ff */
[----:B------:R-:W-:Y:S02]  /*2cc0*/  UIADD3 UR18, UPT, UPT, UR18, 0x1, URZ ;  /* 0x0000000112127890 */ /* 0x000fe4000fffe0ff */
[----:B-1----:R-:W-:Y:S02]  /*2cd0*/  UIADD3 UR4, UPT, UPT, UR8, 0x5838, URZ ;  /* 0x0000583808047890 */ /* 0x002fe4000fffe0ff */
[----:B------:R-:W-:Y:S04]  /*2ce0*/  UISETP.NE.AND UP0, UPT, UR18, 0x3, UPT ;  /* 0x000000031200788c */ /* 0x000fe8000bf05270 */
[----:B------:R-:W-:Y:S03]  /*2cf0*/  USEL UR23, UR18, URZ, UP0 ;  /* 0x000000ff12177287 */ /* 0x000fe60008000000 */
[----:B------:R1:W-:Y:S01]  /*2d00*/  UTCBAR [UR4], URZ ;  /* 0x000000ff040073e9 */ /* 0x0003e200080000ff */
[----:B------:R-:W-:Y:S08]  /*2d10*/  BRA.U !UP1, `(.L_x_69) ;  /* 0x0000000109047547 */ /* 0x000ff0000b800000 */
[----:B-1----:R-:W-:Y:S05]  /*2d20*/  BPT.TRAP 0x1 ;  /* 0x000000040000795c */ /* 0x002fea0000300000 */
.L_x_69:
[----:B-1----:R-:W-:Y:S01]  /*2d30*/  ULEA UR4, UR25, UR22, 0x3 ;  /* 0x0000001619047291 */ /* 0x002fe2000f8e18ff */
[----:B------:R-:W-:Y:S04]  /*2d40*/  MOV R0, UR20 ;  /* 0x0000001400007c02 */ /* 0x000fe80008000f00 */
[----:B------:R-:W-:Y:S04]  /*2d50*/  SHF.L.U32 R3, R0, 0x1f, RZ ;  /* 0x0000001f00037819 */ /* 0x000fe800000006ff */
[----:B------:R-:W1:Y:S02]  /*2d60*/  SYNCS.PHASECHK.TRANS64.TRYWAIT P0, [UR4+0x5820], R3 ;  /* 0x00582003ff0075a7 */ /* 0x000e640008001104 */
[----:B-1----:R-:W-:Y:S05]  /*2d70*/  @!P0 BRA `(.L_x_70) ;  /* 0x000000f000d08947 */ /* 0x002fea0003800000 */
.L_x_393:
[----:B------:R-:W-:Y:S04]  /*2d80*/  UISETP.NE.AND UP0, UPT, UR25, 0x2, UPT ;  /* 0x000000021900788c */ /* 0x000fe8000bf05270 */
[----:B------:R-:W-:Y:S04]  /*2d90*/  USEL UR8, URZ, 0x1, UP0 ;  /* 0x00000001ff087887 */ /* 0x000fe80008000000 */
[----:B------:R-:W-:Y:S01]  /*2da0*/  ULOP3.LUT UR8, UR20, UR8, URZ, 0x3c, !UPT ;  /* 0x0000000814087292 */ /* 0x000fe2000f8e3cff */
[----:B------:R-:W-:Y:S11]  /*2db0*/  BRA.U UP5, `(.L_x_71) ;  /* 0x0000000105047547 */ /* 0x000ff6000b800000 */
[----:B------:R-:W-:Y:S05]  /*2dc0*/  BPT.TRAP 0x1 ;  /* 0x000000040000795c */ /* 0x000fea0000300000 */
.L_x_71:
[----:B-1----:R-:W-:Y:S04]  /*2dd0*/  MOV R0, UR11 ;  /* 0x0000000b00007c02 */ /* 0x002fe80008000f00 */
[----:B------:R-:W-:Y:S04]  /*2de0*/  SHF.L.U32 R3, R0, 0x1f, RZ ;  /* 0x0000001f00037819 */ /* 0x000fe800000006ff */
[----:B------:R-:W1:Y:S02]  /*2df0*/  SYNCS.PHASECHK.TRANS64.TRYWAIT P0, [UR22+0x58a0], R3 ;  /* 0x0058a003ff0075a7 */ /* 0x000e640008001116 */
[----:B-1----:R-:W-:Y:S05]  /*2e00*/  @!P0 BRA `(.L_x_72) ;  /* 0x000000f000c48947 */ /* 0x002fea0003800000 */
.L_x_395:
[----:B------:R-:W-:Y:S05]  /*2e10*/  BRA.U UP4, `(.L_x_73) ;  /* 0x0000000104047547 */ /* 0x000fea000b800000 */
[----:B------:R-:W-:Y:S05]  /*2e20*/  BPT.TRAP 0x1 ;  /* 0x000000040000795c */ /* 0x000fea0000300000 */
.L_x_73:
[----:B------:R-:W-:Y:S01]  /*2e30*/  ULOP3.LUT UR21, UR9, 0x1, URZ, 0x3c, !UPT ;  /* 0x0000000109157892 */ /* 0x000fe2000f8e3cff */
[----:B------:R-:W-:Y:S02]  /*2e40*/  HFMA2 R2, -RZ, RZ, 0, 1.52587890625e-05 ;  /* 0x00000100ff027431 */ /* 0x000fe400000001ff */
[----:B-1----:R-:W-:Y:S03]  /*2e50*/  IMAD.MOV.U32 R3, RZ, RZ, 0x20 ;  /* 0x00000020ff037424 */ /* 0x002fe600078e00ff */
[----:B------:R-:W-:Y:S05]  /*2e60*/  IMAD.U32 R0, RZ, RZ, UR21 ;  /* 0x00000015ff007e24 */ /* 0x000fea000f8e00ff */
[----:B------:R-:W-:Y:S02]  /*2e70*/  SHF.L.U32 R5, R0, 0x1f, RZ ;  /* 0x0000001f00057819 */ /* 0x000fe400000006ff */
[----:B------:R-:W-:Y:S02]  /*2e80*/  MOV R0, 0x28 ;  /* 0x0000002800007802 */ /* 0x000fe40000000f00 */
[----:B------:R-:W1:Y:S02]  /*2e90*/  SYNCS.PHASECHK.TRANS64.TRYWAIT P0, [UR22+0x5858], R5 ;  /* 0x00585805ff0075a7 */ /* 0x000e640008001116 */
[----:B-1----:R-:W-:Y:S05]  /*2ea0*/  @!P0 BRA `(.L_x_74) ;  /* 0x000000f000b48947 */ /* 0x002fea0003800000 */
.L_x_397:
[----:B------:R-:W-:Y:S01]  /*2eb0*/  ULEA UR44, UR25, UR13, 0x7 ;  /* 0x0000000d192c7291 */ /* 0x000fe2000f8e38ff */
[----:B------:R-:W-:Y:S01]  /*2ec0*/  R2UR UR17, R0 ;  /* 0x00000000001172ca */ /* 0x000fe200000e0000 */
[----:B------:R-:W-:Y:S01]  /*2ed0*/  IMAD.MOV.U32 R0, RZ, RZ, 0x38 ;  /* 0x00000038ff007424 */ /* 0x000fe200078e00ff */
[----:B------:R-:W-:Y:S01]  /*2ee0*/  R2UR UR19, R3 ;  /* 0x00000000031372ca */ /* 0x000fe200000e0000 */
[----:B------:R-:W-:Y:S01]  /*2ef0*/  UIADD3 UR42, UPT, UPT, UR44, 0x20, URZ ;  /* 0x000000202c2a7890 */ /* 0x000fe2000fffe0ff */
[----:B------:R-:W-:Y:S01]  /*2f00*/  R2UR UR20, R2 ;  /* 0x00000000021472ca */ /* 0x000fe200000e0000 */
[----:B------:R-:W-:Y:S01]  /*2f10*/  UIADD3 UR40, UPT, UPT, UR44, 0x40, URZ ;  /* 0x000000402c287890 */ /* 0x000fe2000fffe0ff */
[----:B-1----:R-:W-:Y:S01]  /*2f20*/  IMAD.MOV.U32 R4, RZ, RZ, 0x100 ;  /* 0x00000100ff047424 */ /* 0x002fe200078e00ff */
[----:B------:R-:W-:Y:S01]  /*2f30*/  UIADD3 UR38, UPT, UPT, UR44, 0x60, URZ ;  /* 0x000000602c267890 */ /* 0x000fe2000fffe0ff */
[----:B------:R-:W-:Y:S01]  /*2f40*/  R2UR UR4, R0 ;  /* 0x00000000000472ca */ /* 0x000fe200000e0000 */
        /* <DEDUP_REMOVED lines=10> */
[----:B------:R1:W-:Y:S01]  /*2ff0*/  UTCHMMA tmem[UR19], gdesc[UR44], tmem[UR20], tmem[UR34], idesc[UR35], UPT ;  /* 0x00ff222c130079ea */ /* 0x0003e2000b800014 */
        /* <DEDUP_REMOVED lines=14> */
.L_x_75:
[----:B-1----:R-:W-:Y:S02]  /*30e0*/  UIADD3 UR4, UPT, UPT, UR22, 0x5890, URZ ;  /* 0x0000589016047890 */ /* 0x002fe4000fffe0ff */
[----:B------:R-:W-:Y:S02]  /*30f0*/  UIADD3 UR14, UPT, UPT, UR25, 0x1, URZ ;  /* 0x00000001190e7890 */ /* 0x000fe4000fffe0ff */
[----:B------:R-:W-:Y:S02]  /*3100*/  ULOP3.LUT UR15, UR10, 0x1, URZ, 0x3c, !UPT ;  /* 0x000000010a0f7892 */ /* 0x000fe4000f8e3cff */
[----:B------:R-:W-:Y:S01]  /*3110*/  UISETP.NE.AND UP0, UPT, UR14, 0x3, UPT ;  /* 0x000000030e00788c */ /* 0x000fe2000bf05270 */
[----:B------:R-:W-:Y:S02]  /*3120*/  UMOV UR30, 0x1 ;  /* 0x00000001001e7882 */ /* 0x000fe40000000000 */
[----:B------:R2:W-:Y:S01]  /*3130*/  UTCBAR [UR4], URZ ;  /* 0x000000ff040073e9 */ /* 0x0005e200080000ff */
[----:B------:R-:W-:Y:S01]  /*3140*/  USEL UR14, UR14, URZ, UP0 ;  /* 0x000000ff0e0e7287 */ /* 0x000fe20008000000 */
[----:B------:R-:W-:Y:S01]  /*3150*/  UMOV UR31, UR25 ;  /* 0x00000019001f7c82 */ /* 0x000fe20008000000 */
[----:B------:R-:W-:Y:S10]  /*3160*/  BRA.U UP2, `(.L_x_76) ;  /* 0xfffffff502207547 */ /* 0x000ff4000b83ffff */
.L_x_57:
[----:B------:R-:W-:Y:S04]  /*3170*/  BSSY.RECONVERGENT B0, `(.L_x_77) ;  /* 0x0000003000007945 */ /* 0x000fe80003800200 */
[----:B------:R-:W-:Y:S05]  /*3180*/  @!P4 BRA `(.L_x_78) ;  /* 0x000000000004c947 */ /* 0x000fea0003800000 */
[----:B-12---:R-:W-:Y:S05]  /*3190*/  BPT.TRAP 0x1 ;  /* 0x000000040000795c */ /* 0x006fea0000300000 */
.L_x_78:
[----:B-12---:R-:W-:Y:S05]  /*31a0*/  BSYNC.RECONVERGENT B0 ;  /* 0x0000000000007941 */ /* 0x006fea0003800200 */
.L_x_77:
[----:B------:R-:W-:Y:S01]  /*31b0*/  UIADD3 UR4, UPT, UPT, UR22, 0x5810, URZ ;  /* 0x0000581016047890 */ /* 0x000fe2000fffe0ff */
[----:B------:R-:W-:Y:S08]  /*31c0*/  BSSY.RECONVERGENT B0, `(.L_x_79) ;  /* 0x0000004000007945 */ /* 0x000ff00003800200 */
[----:B------:R1:W-:Y:S01]  /*31d0*/  UTCBAR [UR4], URZ ;  /* 0x000000ff040073e9 */ /* 0x0003e200080000ff */
[----:B------:R-:W-:Y:S05]  /*31e0*/  @!P4 BRA `(.L_x_80) ;  /* 0x000000000004c947 */ /* 0x000fea0003800000 */
[----:B-1----:R-:W-:Y:S05]  /*31f0*/  BPT.TRAP 0x1 ;  /* 0x000000040000795c */ /* 0x002fea0000300000 */
.L_x_80:
[----:B-1----:R-:W-:Y:S05]  /*3200*/  BSYNC.RECONVERGENT B0 ;  /* 0x0000000000007941 */ /* 0x002fea0003800200 */
.L_x_79:
[----:B------:R-:W-:-:S09]  /*3210*/  UIADD3 UR4, UPT, UPT, UR22, 0x5818, URZ ;  /* 0x0000581816047890 */ /* 0x000fd2000fffe0ff */
[----:B------:R1:W-:Y:S01]  /*3220*/  UTCBAR [UR4], URZ ;  /* 0x000000ff040073e9 */ /* 0x0003e200080000ff */
[----:B------:R-:W-:Y:S05]  /*3230*/  BRA.U UP5, `(.L_x_81) ;  /* 0x0000000105047547 */ /* 0x000fea000b800000 */
[----:B-1----:R-:W-:Y:S05]  /*3240*/  BPT.TRAP 0x1 ;  /* 0x000000040000795c */ /* 0x002fea0000300000 */
.L_x_81:
[----:B------:R-:W-:-:S04]  /*3250*/  MOV R3, UR11 ;  /* 0x0000000b00037c02 */ /* 0x000fc80008000f00 */
[----:B------:R-:W-:-:S04]  /*3260*/  SHF.L.U32 R3, R3, 0x1f, RZ ;  /* 0x0000001f03037819 */ /* 0x000fc800000006ff */
[----:B------:R-:W2:Y:S02]  /*3270*/  SYNCS.PHASECHK.TRANS64.TRYWAIT P0, [UR22+0x58a8], R3 ;  /* 0x0058a803ff0075a7 */ /* 0x000ea40008001116 */
[----:B--2---:R-:W-:Y:S05]  /*3280*/  @!P0 BRA `(.L_x_82) ;  /* 0x000000ec00d48947 */ /* 0x004fea0003800000 */
.L_x_399:
[----:B------:R-:W-:Y:S05]  /*3290*/  BRA.U UP3, `(.L_x_83) ;  /* 0x0000000103047547 */ /* 0x000fea000b800000 */
[----:B-1----:R-:W-:Y:S05]  /*32a0*/  BPT.TRAP 0x1 ;  /* 0x000000040000795c */ /* 0x002fea0000300000 */
.L_x_83:
[----:B------:R-:W-:Y:S02]  /*32b0*/  IMAD.U32 R5, RZ, RZ, UR15 ;  /* 0x0000000fff057e24 */ /* 0x000fe4000f8e00ff */
[----:B------:R-:W-:Y:S02]  /*32c0*/  HFMA2 R2, -RZ, RZ, 0, 2.288818359375e-05 ;  /* 0x00000180ff027431 */ /* 0x000fe400000001ff */
[----:B--2---:R-:W-:Y:S01]  /*32d0*/  IMAD.MOV.U32 R3, RZ, RZ, 0xa0 ;  /* 0x000000a0ff037424 */ /* 0x004fe200078e00ff */
[----:B------:R-:W-:Y:S02]  /*32e0*/  MOV R0, 0xa8 ;  /* 0x000000a800007802 */ /* 0x000fe40000000f00 */
[----:B------:R-:W-:-:S04]  /*32f0*/  SHF.L.U32 R5, R5, 0x1f, RZ ;  /* 0x0000001f05057819 */ /* 0x000fc800000006ff */
[----:B------:R-:W2:Y:S02]  /*3300*/  SYNCS.PHASECHK.TRANS64.TRYWAIT P0, [UR22+0x5868], R5 ;  /* 0x00586805ff0075a7 */ /* 0x000ea40008001116 */
[----:B--2---:R-:W-:Y:S05]  /*3310*/  @!P0 BRA `(.L_x_84) ;  /* 0x000000ec00c88947 */ /* 0x004fea0003800000 */
.L_x_401:
[----:B------:R-:W-:Y:S01]  /*3320*/  R2UR UR16, R0 ;  /* 0x00000000001072ca */ /* 0x000fe200000e0000 */
[----:B------:R-:W-:Y:S01]  /*3330*/  IMAD.MOV.U32 R0, RZ, RZ, 0xb8 ;  /* 0x000000b8ff007424 */ /* 0x000fe200078e00ff */
[----:B------:R-:W-:Y:S01]  /*3340*/  R2UR UR18, R3 ;  /* 0x00000000031272ca */ /* 0x000fe200000e0000 */
[----:B--2---:R-:W-:Y:S01]  /*3350*/  IMAD.MOV.U32 R4, RZ, RZ, 0x180 ;  /* 0x00000180ff047424 */ /* 0x004fe200078e00ff */
[----:B------:R-:W-:Y:S01]  /*3360*/  R2UR UR19, R2 ;  /* 0x00000000021372ca */ /* 0x000fe200000e0000 */
[----:B------:R-:W-:Y:S01]  /*3370*/  IMAD.MOV.U32 R3, RZ, RZ, 0xb0 ;  /* 0x000000b0ff037424 */ /* 0x000fe200078e00ff */
[----:B-1----:R-:W-:Y:S01]  /*3380*/  R2UR UR4, R0 ;  /* 0x00000000000472ca */ /* 0x002fe200000e0000 */
[----:B------:R-:W-:Y:S01]  /*3390*/  IMAD.MOV.U32 R2, RZ, RZ, 0x180 ;  /* 0x00000180ff027424 */ /* 0x000fe200078e00ff */
[----:B------:R-:W-:Y:S01]  /*33a0*/  R2UR UR17, R4 ;  /* 0x00000000041172ca */ /* 0x000fe200000e0000 */
[----:B------:R-:W-:Y:S01]  /*33b0*/  IMAD.MOV.U32 R0, RZ, RZ, 0x180 ;  /* 0x00000180ff007424 */ /* 0x000fe200078e00ff */
[----:B------:R-:W-:Y:S01]  /*33c0*/  ULEA UR28, UR25, UR13, 0x7 ;  /* 0x0000000d191c7291 */ /* 0x000fe2000f8e38ff */
[----:B------:R-:W-:Y:S01]  /*33d0*/  R2UR UR12, R3 ;  /* 0x00000000030c72ca */ /* 0x000fe200000e0000 */
[----:B------:R-:W-:Y:S01]  /*33e0*/  UISETP.NE.U32.AND UP0, UPT, UR30, URZ, UPT ;  /* 0x000000ff1e00728c */ /* 0x000fe2000bf05070 */
        /* <DEDUP_REMOVED lines=14> */
[----:B------:R1:W-:Y:S01]  /*34d0*/  UTCHMMA tmem[UR18], gdesc[UR28], tmem[UR19], tmem[UR38], idesc[UR39], UP0 ;  /* 0x00ff261c120079ea */ /* 0x0003e20008000013 */
        /* <DEDUP_REMOVED lines=8> */
.L_x_85:
[----:B-1----:R-:W-:-:S09]  /*3560*/  UIADD3 UR4, UPT, UPT, UR22, 0x5898, URZ ;  /* 0x0000589816047890 */ /* 0x002fd2000fffe0ff */
[----:B------:R1:W-:Y:S01]  /*3570*/  UTCBAR [UR4], URZ ;  /* 0x000000ff040073e9 */ /* 0x0003e200080000ff */
[----:B------:R-:W-:Y:S05]  /*3580*/  BRA.U !UP1, `(.L_x_86) ;  /* 0x0000000109047547 */ /* 0x000fea000b800000 */
[----:B-1----:R-:W-:Y:S05]  /*3590*/  BPT.TRAP 0x1 ;  /* 0x000000040000795c */ /* 0x002fea0000300000 */
.L_x_86:
[----:B-1----:R-:W-:-:S04]  /*35a0*/  ULEA UR4, UR23, UR22, 0x3 ;  /* 0x0000001617047291 */ /* 0x002fc8000f8e18ff */
[----:B------:R-:W-:-:S09]  /*35b0*/  UIADD3 UR4, UPT, UPT, UR4, 0x5838, URZ ;  /* 0x0000583804047890 */ /* 0x000fd2000fffe0ff */
[----:B------:R1:W-:Y:S01]  /*35c0*/  UTCBAR [UR4], URZ ;  /* 0x000000ff040073e9 */ /* 0x0003e200080000ff */
[----:B------:R-:W-:Y:S05]  /*35d0*/  BRA.U UP4, `(.L_x_87) ;  /* 0x0000000104047547 */ /* 0x000fea000b800000 */
[----:B-1----:R-:W-:Y:S05]  /*35e0*/  BPT.TRAP 0x1 ;  /* 0x000000040000795c */ /* 0x002fea0000300000 */
.L_x_87:
[----:B-1----:R-:W-:-:S09]  /*35f0*/  UIADD3 UR4, UPT, UPT, UR22, 0x5850, URZ ;  /* 0x0000585016047890 */ /* 0x002fd2000fffe0ff */
[----:B------:R1:W-:Y:S01]  /*3600*/  UTCBAR [UR4], URZ ;  /* 0x000000ff040073e9 */ /* 0x0003e200080000ff */
[----:B------:R-:W-:Y:S05]  /*3610*/  BRA.U UP3, `(.L_x_88) ;  /* 0x0000000103047547 */ /* 0x000fea000b800000 */
[----:B-1----:R-:W-:Y:S05]  /*3620*/  BPT.TRAP 0x1 ;  /* 0x000000040000795c */ /* 0x002fea0000300000 */
.L_x_88:
[----:B------:R-:W-:Y:S01]  /*3630*/  UIADD3 UR22, UPT, UPT, UR22, 0x5860, URZ ;  /* 0x0000586016167890 */ /* 0x000fe2000fffe0ff */
[----:B------:R-:W-:Y:S01]  /*3640*/  LOP3.LUT R6, R6, 0x1, RZ, 0x3c, !PT ;  /* 0x0000000106067812 */ /* 0x000fe200078e3cff */
[----:B------:R-:W-:Y:S02]  /*3650*/  UIADD3 UR12, UPT, UPT, UR24, 0x2, URZ ;  /* 0x00000002180c7890 */ /* 0x000fe4000fffe0ff */
[----:B------:R-:W-:-:S05]  /*3660*/  ULOP3.LUT UR11, UR11, 0x1, URZ, 0x3c, !UPT ;  /* 0x000000010b0b7892 */ /* 0x000fca000f8e3cff */
[----:B------:R2:W-:Y:S01]  /*3670*/  UTCBAR [UR22], URZ ;  /* 0x000000ff160073e9 */ /* 0x0005e200080000ff */
[----:B------:R-:W-:Y:S02]  /*3680*/  NOP ;  /* 0x0000000000007918 */ /* 0x000fe40000000000 */
.L_x_29:
[----:B------:R-:W3:Y:S01]  /*3690*/  LDCU UR15, c[0x0][0x370] ;  /* 0x00006e00ff0f77ac */ /* 0x000ee20008000800 */
[----:B-1----:R-:W1:Y:S01]  /*36a0*/  LDCU UR4, c[0x0][0x900] ;  /* 0x00012000ff0477ac */ /* 0x002e620008000800 */
[----:B---3--:R-:W-:-:S04]  /*36b0*/  UIADD3 UR36, UPT, UPT, UR15, UR36, URZ ;  /* 0x000000240f247290 */ /* 0x008fc8000fffe0ff */
[----:B-1----:R-:W-:-:S09]  /*36c0*/  UISETP.GE.AND UP0, UPT, UR36, UR4, UPT ;  /* 0x000000042400728c */ /* 0x002fd2000bf06270 */
[----:B------:R-:W-:Y:S05]  /*36d0*/  BRA.U !UP0, `(.L_x_89) ;  /* 0xffffffe108887547 */ /* 0x000fea000b83ffff */
[----:B--2---:R-:W-:Y:S05]  /*36e0*/  EXIT ;  /* 0x000000000000794d */ /* 0x004fea0003800000 */
.L_x_28:
[----:B------:R-:W-:-:S08]  /*36f0*/  NOP ;  /* 0x0000000000007918 */ /* 0x000fd00000000000 */
[----:B------:R-:W1:-:S00]  /*3700*/  USETMAXREG.DEALLOC.CTAPOOL 0x60 ;  /* 0x00000060000079c8 */ /* 0x000e4000080e0500 */
[----:B-1----:R-:W1:Y:S01]  /*3710*/  LDC R0, c[0x0][0x900] ;  /* 0x00024000ff007b82 */ /* 0x002e620000000800 */
[----:B------:R-:W-:Y:S02]  /*3720*/  MOV R30, UR36 ;  /* 0x00000024001e7c02 */ /* 0x000fe40008000f00 */
[----:B-1----:R-:W-:-:S13]  /*3730*/  ISETP.LE.AND P0, PT, R0, UR36, PT ;  /* 0x0000002400007c0c */ /* 0x002fda000bf03270 */
[----:B------:R-:W-:Y:S05]  /*3740*/  @P0 EXIT ;  /* 0x000000000000094d */ /* 0x000fea0003800000 */
[----:B------:R-:W1:Y:S01]  /*3750*/  S2UR UR4, SR_CTAID.Z ;  /* 0x00000000000479c3 */ /* 0x000e620000002700 */
[----:B------:R-:W2:Y:S01]  /*3760*/  S2R R3, SR_CTAID.Y ;  /* 0x0000000000037919 */ /* 0x000ea20000002600 */
[----:B------:R-:W1:Y:S01]  /*3770*/  LDCU UR36, c[0x0][0x370] ;  /* 0x00006e00ff2477ac */ /* 0x000e620008000800 */
[----:B------:R-:W-:Y:S01]  /*3780*/  LOP3.LUT P0, R29, R26, 0x7f, RZ, 0xc0, !PT ;  /* 0x0000007f1a1d7812 */ /* 0x000fe2000780c0ff */
[----:B------:R-:W-:Y:S01]  /*3790*/  HFMA2 R27, -RZ, RZ, 0, 0 ;  /* 0x00000000ff1b7431 */ /* 0x000fe200000001ff */
[----:B------:R-:W-:Y:S01]  /*37a0*/  BSSY B8, `(.L_x_90) ;  /* 0x0000557000087945 */ /* 0x000fe20003800000 */
[----:B------:R-:W3:Y:S01]  /*37b0*/  LDCU UR5, c[0x0][0x374] ;  /* 0x00006e80ff0577ac */ /* 0x000ee20008000800 */
[----:B------:R-:W-:Y:S02]  /*37c0*/  IMAD.MOV.U32 R28, RZ, RZ, 0x1 ;  /* 0x00000001ff1c7424 */ /* 0x000fe400078e00ff */
[----:B------:R-:W-:Y:S01]  /*37d0*/  IMAD.MOV.U32 R22, RZ, RZ, RZ ;  /* 0x000000ffff167224 */ /* 0x000fe200078e00ff */
[----:B------:R-:W4:Y:S01]  /*37e0*/  LDCU.64 UR44, c[0x0][0x358] ;  /* 0x00006b00ff2c77ac */ /* 0x000f220008000a00 */
[----:B------:R-:W-:Y:S01]  /*37f0*/  UMOV UR43, URZ ;  /* 0x000000ff002b7c82 */ /* 0x000fe20008000000 */
[----:B------:R-:W-:Y:S01]  /*3800*/  UMOV UR42, URZ ;  /* 0x000000ff002a7c82 */ /* 0x000fe20008000000 */
[----:B-1----:R-:W-:-:S04]  /*3810*/  UIMAD UR4, UR36, UR4, URZ ;  /* 0x00000004240472a4 */ /* 0x002fc8000f8e02ff */
[----:B------:R-:W-:-:S04]  /*3820*/  UIADD3 UR4, UPT, UPT, URZ, -UR4, URZ ;  /* 0x80000004ff047290 */ /* 0x000fc8000fffe0ff */
[----:B---3--:R-:W-:Y:S01]  /*3830*/  UIMAD UR4, UR4, UR5, URZ ;  /* 0x00000005040472a4 */ /* 0x008fe2000f8e02ff */
[----:B--2---:R-:W-:-:S05]  /*3840*/  IMAD R0, R3, UR36, R30 ;  /* 0x0000002403007c24 */ /* 0x004fca000f8e021e */
[----:B------:R-:W-:-:S04]  /*3850*/  ISETP.NE.OR P0, PT, R0, UR4, P0 ;  /* 0x0000000400007c0c */ /* 0x000fc80008705670 */
[----:B----4-:R-:W-:-:S09]  /*3860*/  P2R R31, PR, RZ, 0x1 ;  /* 0x00000001ff1f7803 */ /* 0x010fd20000000000 */
.L_x_216:
[----:B------:R-:W-:Y:S05]  /*3870*/  YIELD ;  /* 0x0000000000007946 */ /* 0x000fea0003800000 */
[----:B------:R-:W1:Y:S01]  /*3880*/  LDC R5, c[0x0][0x904] ;  /* 0x00024100ff057b82 */ /* 0x000e620000000800 */
[----:B--2---:R-:W2:Y:S01]  /*3890*/  LDCU.64 UR4, c[0x0][0x908] ;  /* 0x00012100ff0477ac */ /* 0x004ea20008000a00 */
[----:B------:R-:W-:Y:S01]  /*38a0*/  BSSY B7, `(.L_x_91) ;  /* 0x0000542000077945 */ /* 0x000fe20003800000 */
[----:B---3--:R-:W3:Y:S05]  /*38b0*/  LDCU.64 UR6, c[0x0][0x920] ;  /* 0x00012400ff0677ac */ /* 0x008eea0008000a00 */
[----:B----4-:R-:W4:Y:S08]  /*38c0*/  LDC.64 R2, c[0x0][0x918] ;  /* 0x00024600ff027b82 */ /* 0x010f300000000a00 */
[----:B-----5:R-:W5:Y:S01]  /*38d0*/  LDC.64 R24, c[0x0][0x910] ;  /* 0x00024400ff187b82 */ /* 0x020f620000000a00 */
[----:B--2---:R-:W-:Y:S01]  /*38e0*/  IMAD.HI.U32 R7, R30, UR4, RZ ;  /* 0x000000041e077c27 */ /* 0x004fe2000f8e00ff */
[----:B------:R-:W2:Y:S04]  /*38f0*/  LDCU UR4, c[0x0][0x380] ;  /* 0x00007000ff0477ac */ /* 0x000ea80008000800 */
[----:B------:R-:W-:-:S02]  /*3900*/  SHF.R.U32.HI R7, RZ, UR5, R7 ;  /* 0x00000005ff077c19 */ /* 0x000fc40008011607 */
[----:B-1----:R-:W-:-:S04]  /*3910*/  ISETP.NE.AND P0, PT, R5, 0x1, PT ;  /* 0x000000010500780c */ /* 0x002fc80003f05270 */
[----:B------:R-:W-:Y:S02]  /*3920*/  SEL R6, R30, R7, !P0 ;  /* 0x000000071e067207 */ /* 0x000fe40004000000 */
[----:B----4-:R-:W-:-:S03]  /*3930*/  ISETP.NE.AND P0, PT, R3, 0x1, PT ;  /* 0x000000010300780c */ /* 0x010fc60003f05270 */
[----:B---3--:R-:W-:-:S04]  /*3940*/  IMAD.HI.U32 R7, R6, UR6, RZ ;  /* 0x0000000606077c27 */ /* 0x008fc8000f8e00ff */
[----:B------:R-:W-:Y:S01]  /*3950*/  IMAD.MOV R4, RZ, RZ, -R6 ;  /* 0x000000ffff047224 */ /* 0x000fe200078e0a06 */
[----:B------:R-:W-:-:S03]  /*3960*/  SHF.R.U32.HI R7, RZ, UR7, R7 ;  /* 0x00000007ff077c19 */ /* 0x000fc60008011607 */
[----:B------:R-:W-:Y:S01]  /*3970*/  IMAD R4, R5, R4, R30 ;  /* 0x0000000405047224 */ /* 0x000fe200078e021e */
[----:B------:R-:W-:Y:S02]  /*3980*/  SEL R0, R6, R7, !P0 ;  /* 0x0000000706007207 */ /* 0x000fe40004000000 */
[----:B-----5:R-:W-:Y:S01]  /*3990*/  ISETP.NE.AND P0, PT, R24, 0x1, PT ;  /* 0x000000011800780c */ /* 0x020fe20003f05270 */
[----:B------:R-:W-:Y:S02]  /*39a0*/  IMAD.SHL.U32 R4, R4, 0x100, RZ ;  /* 0x0000010004047824 */ /* 0x000fe400078e00ff */
[----:B------:R-:W-:-:S05]  /*39b0*/  IMAD.HI.U32 R25, R0, R25, RZ ;  /* 0x0000001900197227 */ /* 0x000fca00078e00ff */
[----:B------:R-:W-:Y:S01]  /*39c0*/  SHF.R.U32.HI R5, RZ, R2, R25 ;  /* 0x00000002ff057219 */ /* 0x000fe20000011619 */
[----:B------:R-:W-:-:S03]  /*39d0*/  IMAD.MOV R25, RZ, RZ, -R0 ;  /* 0x000000ffff197224 */ /* 0x000fc600078e0a00 */
[----:B------:R-:W-:Y:S01]  /*39e0*/  SEL R5, R0, R5, !P0 ;  /* 0x0000000500057207 */ /* 0x000fe20004000000 */
[----:B------:R-:W-:Y:S01]  /*39f0*/  IMAD R25, R3, R25, R6 ;  /* 0x0000001903197224 */ /* 0x000fe200078e0206 */
[----:B--2---:R-:W-:-:S03]  /*3a00*/  ISETP.GE.AND P0, PT, R4, UR4, PT ;  /* 0x0000000404007c0c */ /* 0x004fc6000bf06270 */
[----:B------:R-:W-:-:S04]  /*3a10*/  IMAD.MOV R5, RZ, RZ, -R5 ;  /* 0x000000ffff057224 */ /* 0x000fc800078e0a05 */
[----:B------:R-:W-:-:S06]  /*3a20*/  IMAD R24, R24, R5, R0 ;  /* 0x0000000518187224 */ /* 0x000fcc00078e0200 */
[----:B------:R-:W-:Y:S05]  /*3a30*/  @P0 BRA `(.L_x_92) ;  /* 0x0000005000a00947 */ /* 0x000fea0003800000 */
[----:B------:R-:W1:Y:S02]  /*3a40*/  LDC R3, c[0x0][0x384] ;  /* 0x0000e100ff037b82 */ /* 0x000e640000000800 */
[----:B-1----:R-:W-:-:S13]  /*3a50*/  ISETP.NE.AND P0, PT, R3, RZ, PT ;  /* 0x000000ff0300720c */ /* 0x002fda0003f05270 */
[----:B------:R-:W-:Y:S05]  /*3a60*/  @P0 BRA `(.L_x_93) ;  /* 0x0000003000740947 */ /* 0x000fea0003800000 */
[----:B------:R-:W-:-:S09]  /*3a70*/  UISETP.NE.AND UP0, UPT, UR41, URZ, UPT ;  /* 0x000000ff2900728c */ /* 0x000fd2000bf05270 */
[----:B------:R-:W-:Y:S05]  /*3a80*/  BRA.U UP0, `(.L_x_94) ;  /* 0x0000000100047547 */ /* 0x000fea000b800000 */
[----:B------:R-:W-:Y:S05]  /*3a90*/  BPT.TRAP 0x1 ;  /* 0x000000040000795c */ /* 0x000fea0000300000 */
.L_x_94:
[----:B------:R-:W1:Y:S01]  /*3aa0*/  S2R R16, SR_CgaCtaId ;  /* 0x0000000000107919 */ /* 0x000e620000008800 */
[----:B------:R-:W-:Y:S01]  /*3ab0*/  MOV R5, 0x400 ;  /* 0x0000040000057802 */ /* 0x000fe20000000f00 */
[----:B------:R-:W-:Y:S01]  /*3ac0*/  BSSY B0, `(.L_x_95) ;  /* 0x0000005000007945 */ /* 0x000fe20003800000 */
[----:B------:R-:W-:Y:S02]  /*3ad0*/  SHF.L.U32 R3, R28, 0x1f, RZ ;  /* 0x0000001f1c037819 */ /* 0x000fe400000006ff */
[----:B-1----:R-:W-:-:S04]  /*3ae0*/  LEA R16, R16, R5, 0x18 ;  /* 0x0000000510107211 */ /* 0x002fc800078ec0ff */
[----:B------:R-:W1:Y:S02]  /*3af0*/  SYNCS.PHASECHK.TRANS64.TRYWAIT P0, [R16+URZ+0x58c0], R3 ;  /* 0x0058c003100075a7 */ /* 0x000e6400080011ff */
[----:B-1----:R-:W-:Y:S05]  /*3b00*/  @!P0 BRA `(.L_x_96) ;  /* 0x000000e400e48947 */ /* 0x002fea0003800000 */
.L_x_402:
[----:B------:R-:W-:Y:S05]  /*3b10*/  BSYNC B0 ;  /* 0x0000000000007941 */ /* 0x000fea0003800000 */
.L_x_95:
[----:B------:R-:W-:Y:S01]  /*3b20*/  ISETP.NE.AND P0, PT, R31, RZ, PT ;  /* 0x000000ff1f00720c */ /* 0x000fe20003f05270 */
[----:B------:R-:W-:-:S12]  /*3b30*/  BSSY.RECONVERGENT B6, `(.L_x_97) ;  /* 0x0000233000067945 */ /* 0x000fd80003800200 */
[----:B------:R-:W-:Y:S05]  /*3b40*/  @P0 BRA `(.L_x_98) ;  /* 0x0000002000c40947 */ /* 0x000fea0003800000 */
[----:B------:R-:W2:Y:S01]  /*3b50*/  LDC.64 R8, c[0x4][0xa0] ;  /* 0x01002800ff087b82 */ /* 0x000ea20000000a00 */
[----:B------:R-:W-:Y:S01]  /*3b60*/  MOV R17, 0x0 ;  /* 0x0000000000117802 */ /* 0x000fe20000000f00 */
[----:B------:R-:W3:Y:S01]  /*3b70*/  LDCU.64 UR4, c[0x4][0xd0] ;  /* 0x01001a00ff0477ac */ /* 0x000ee20008000a00 */
[----:B------:R-:W-:Y:S02]  /*3b80*/  MOV R6, UR38 ;  /* 0x0000002600067c02 */ /* 0x000fe40008000f00 */
[----:B------:R-:W-:-:S03]  /*3b90*/  MOV R7, UR37 ;  /* 0x0000002500077c02 */ /* 0x000fc60008000f00 */
[----:B-1----:R1:W4:Y:S01]  /*3ba0*/  LDC.64 R2, c[0x4][R17] ;  /* 0x0100000011027b82 */ /* 0x0023220000000a00 */
[----:B---3--:R-:W-:Y:S02]  /*3bb0*/  IMAD.U32 R4, RZ, RZ, UR4 ;  /* 0x00000004ff047e24 */ /* 0x008fe4000f8e00ff */
[----:B------:R-:W-:Y:S01]  /*3bc0*/  IMAD.U32 R5, RZ, RZ, UR5 ;  /* 0x00000005ff057e24 */ /* 0x000fe2000f8e00ff */
[----:B--2---:R1:W-:Y:S04]  /*3bd0*/  STL.64 [R1], R8 ;  /* 0x0000000801007387 */ /* 0x0043e80000100a00 */
[----:B------:R-:W-:-:S07]  /*3be0*/  LEPC R20, `(.L_x_99) ;  /* 0x000000001014794e */ /* 0x000fce0000000000 */
[----:B-1--4-:R-:W-:Y:S05]  /*3bf0*/  CALL.ABS.NOINC R2 ;  /* 0x0000000002007343 */ /* 0x012fea0003c00000 */
.L_x_99:
[----:B------:R-:W-:Y:S01]  /*3c00*/  HFMA2 R2, -RZ, RZ, 0, 5.9604644775390625e-08 ;  /* 0x00000001ff027431 */ /* 0x000fe200000001ff */
[----:B------:R-:W-:Y:S01]  /*3c10*/  MOV R3, 0x4 ;  /* 0x0000000400037802 */ /* 0x000fe20000000f00 */
[----:B------:R-:W-:Y:S01]  /*3c20*/  IMAD.MOV.U32 R0, RZ, RZ, 0x3 ;  /* 0x00000003ff007424 */ /* 0x000fe200078e00ff */
[----:B------:R1:W2:Y:S01]  /*3c30*/  LDC.64 R8, c[0x4][R17] ;  /* 0x0100000011087b82 */ /* 0x0002a20000000a00 */
[----:B------:R-:W3:Y:S01]  /*3c40*/  LDCU.64 UR4, c[0x4][0xe8] ;  /* 0x01001d00ff0477ac */ /* 0x000ee20008000a00 */
[----:B------:R-:W-:Y:S01]  /*3c50*/  MOV R6, UR38 ;  /* 0x0000002600067c02 */ /* 0x000fe20008000f00 */
[----:B------:R-:W-:Y:S01]  /*3c60*/  IMAD.U32 R7, RZ, RZ, UR37 ;  /* 0x00000025ff077e24 */ /* 0x000fe2000f8e00ff */
[----:B------:R1:W-:Y:S04]  /*3c70*/  STL.64 [R1], R2 ;  /* 0x0000000201007387 */ /* 0x0003e80000100a00 */
[----:B------:R1:W-:Y:S01]  /*3c80*/  STL [R1+0x8], R0 ;  /* 0x0000080001007387 */ /* 0x0003e20000100800 */
[----:B---3--:R-:W-:Y:S01]  /*3c90*/  MOV R4, UR4 ;  /* 0x0000000400047c02 */ /* 0x008fe20008000f00 */
[----:B------:R-:W-:-:S02]  /*3ca0*/  IMAD.U32 R5, RZ, RZ, UR5 ;  /* 0x00000005ff057e24 */ /* 0x000fc4000f8e00ff */
[----:B------:R-:W-:-:S07]  /*3cb0*/  LEPC R20, `(.L_x_100) ;  /* 0x000000001014794e */ /* 0x000fce0000000000 */
[----:B-12---:R-:W-:Y:S05]  /*3cc0*/  CALL.ABS.NOINC R8 ;  /* 0x0000000008007343 */ /* 0x006fea0003c00000 */
.L_x_100:
[----:B------:R1:W2:Y:S01]  /*3cd0*/  LDC.64 R2, c[0x4][R17] ;  /* 0x0100000011027b82 */ /* 0x0002a20000000a00 */
[----:B------:R-:W3:Y:S01]  /*3ce0*/  LDCU.64 UR4, c[0x4][0xe0] ;  /* 0x01001c00ff0477ac */ /* 0x000ee20008000a00 */
[----:B------:R-:W-:Y:S01]  /*3cf0*/  CS2R R6, SRZ ;  /* 0x0000000000067805 */ /* 0x000fe2000001ff00 */
[----:B---3--:R-:W-:Y:S01]  /*3d00*/  IMAD.U32 R4, RZ, RZ, UR4 ;  /* 0x00000004ff047e24 */ /* 0x008fe2000f8e00ff */
[----:B------:R-:W-:-:S04]  /*3d10*/  MOV R5, UR5 ;  /* 0x0000000500057c02 */ /* 0x000fc80008000f00 */
[----:B------:R-:W-:-:S07]  /*3d20*/  LEPC R20, `(.L_x_101) ;  /* 0x000000001014794e */ /* 0x000fce0000000000 */
[----:B-12---:R-:W-:Y:S05]  /*3d30*/  CALL.ABS.NOINC R2 ;  /* 0x0000000002007343 */ /* 0x006fea0003c00000 */
.L_x_101:
[----:B------:R1:W2:Y:S01]  /*3d40*/  LDC.64 R2, c[0x4][R17] ;  /* 0x0100000011027b82 */ /* 0x0002a20000000a00 */
[----:B------:R-:W3:Y:S01]  /*3d50*/  LDCU.64 UR4, c[0x4][0xf0] ;  /* 0x01001e00ff0477ac */ /* 0x000ee20008000a00 */
[----:B------:R-:W-:Y:S01]  /*3d60*/  CS2R R6, SRZ ;  /* 0x0000000000067805 */ /* 0x000fe2000001ff00 */
[----:B---3--:R-:W-:Y:S01]  /*3d70*/  IMAD.U32 R4, RZ, RZ, UR4 ;  /* 0x00000004ff047e24 */ /* 0x008fe2000f8e00ff */
[----:B------:R-:W-:-:S04]  /*3d80*/  MOV R5, UR5 ;  /* 0x0000000500057c02 */ /* 0x000fc80008000f00 */
[----:B------:R-:W-:-:S07]  /*3d90*/  LEPC R20, `(.L_x_102) ;  /* 0x000000001014794e */ /* 0x000fce0000000000 */
[----:B-12---:R-:W-:Y:S05]  /*3da0*/  CALL.ABS.NOINC R2 ;  /* 0x0000000002007343 */ /* 0x006fea0003c00000 */
.L_x_102:
[----:B------:R1:W2:Y:S01]  /*3db0*/  LDC.64 R2, c[0x4][R17] ;  /* 0x0100000011027b82 */ /* 0x0002a20000000a00 */
[----:B------:R-:W3:Y:S01]  /*3dc0*/  LDCU.64 UR4, c[0x4][0xf8] ;  /* 0x01001f00ff0477ac */ /* 0x000ee20008000a00 */
[----:B------:R-:W-:Y:S01]  /*3dd0*/  CS2R R6, SRZ ;  /* 0x0000000000067805 */ /* 0x000fe2000001ff00 */
[----:B---3--:R-:W-:Y:S01]  /*3de0*/  IMAD.U32 R4, RZ, RZ, UR4 ;  /* 0x00000004ff047e24 */ /* 0x008fe2000f8e00ff */
[----:B------:R-:W-:-:S04]  /*3df0*/  MOV R5, UR5 ;  /* 0x0000000500057c02 */ /* 0x000fc80008000f00 */
[----:B------:R-:W-:-:S07]  /*3e00*/  LEPC R20, `(.L_x_103) ;  /* 0x000000001014794e */ /* 0x000fce0000000000 */
[----:B-12---:R-:W-:Y:S05]  /*3e10*/  CALL.ABS.NOINC R2 ;  /* 0x0000000002007343 */ /* 0x006fea0003c00000 */
.L_x_103:
[----:B------:R-:W-:Y:S01]  /*3e20*/  HFMA2 R0, -RZ, RZ, 0, 9.5367431640625e-07 ;  /* 0x00000010ff007431 */ /* 0x000fe200000001ff */
[----:B------:R1:W2:Y:S01]  /*3e30*/  LDC.64 R2, c[0x4][R17] ;  /* 0x0100000011027b82 */ /* 0x0002a20000000a00 */
[----:B------:R-:W3:Y:S01]  /*3e40*/  LDCU.64 UR4, c[0x4][0xc8] ;  /* 0x01001900ff0477ac */ /* 0x000ee20008000a00 */
[----:B------:R-:W-:Y:S01]  /*3e50*/  MOV R6, UR38 ;  /* 0x0000002600067c02 */ /* 0x000fe20008000f00 */
[----:B------:R-:W-:Y:S01]  /*3e60*/  IMAD.U32 R7, RZ, RZ, UR37 ;  /* 0x00000025ff077e24 */ /* 0x000fe2000f8e00ff */
[----:B------:R1:W-:Y:S01]  /*3e70*/  STL [R1], R0 ;  /* 0x0000000001007387 */ /* 0x0003e20000100800 */
[----:B---3--:R-:W-:Y:S01]  /*3e80*/  MOV R4, UR4 ;  /* 0x0000000400047c02 */ /* 0x008fe20008000f00 */
[----:B------:R-:W-:-:S04]  /*3e90*/  IMAD.U32 R5, RZ, RZ, UR5 ;  /* 0x00000005ff057e24 */ /* 0x000fc8000f8e00ff */
[----:B------:R-:W-:-:S07]  /*3ea0*/  LEPC R20, `(.L_x_104) ;  /* 0x000000001014794e */ /* 0x000fce0000000000 */
[----:B-12---:R-:W-:Y:S05]  /*3eb0*/  CALL.ABS.NOINC R2 ;  /* 0x0000000002007343 */ /* 0x006fea0003c00000 */
.L_x_104:
[----:B------:R-:W1:Y:S01]  /*3ec0*/  S2R R3, SR_SWINHI ;  /* 0x0000000000037919 */ /* 0x000e620000002f00 */
[----:B------:R-:W2:Y:S01]  /*3ed0*/  LDCU.64 UR4, c[0x4][0x100] ;  /* 0x01002000ff0477ac */ /* 0x000ea20008000a00 */
[----:B------:R-:W-:Y:S01]  /*3ee0*/  MOV R6, UR38 ;  /* 0x0000002600067c02 */ /* 0x000fe20008000f00 */
[----:B------:R-:W-:Y:S01]  /*3ef0*/  IMAD.U32 R7, RZ, RZ, UR37 ;  /* 0x00000025ff077e24 */ /* 0x000fe2000f8e00ff */
[----:B------:R-:W-:Y:S02]  /*3f00*/  MOV R4, R16 ;  /* 0x0000001000047202 */ /* 0x000fe40000000f00 */
[----:B-1----:R-:W-:Y:S02]  /*3f10*/  MOV R5, R3 ;  /* 0x0000000300057202 */ /* 0x002fe40000000f00 */
[----:B------:R1:W3:Y:S01]  /*3f20*/  LDC.64 R2, c[0x4][R17] ;  /* 0x0100000011027b82 */ /* 0x0002e20000000a00 */
[----:B------:R-:W-:Y:S02]  /*3f30*/  IADD3 R8, P0, PT, R4, 0x3800, RZ ;  /* 0x0000380004087810 */ /* 0x000fe40007f1e0ff */
[----:B--2---:R-:W-:-:S03]  /*3f40*/  MOV R4, UR4 ;  /* 0x0000000400047c02 */ /* 0x004fc60008000f00 */
[----:B------:R-:W-:Y:S02]  /*3f50*/  IMAD.X R9, RZ, RZ, R5, P0 ;  /* 0x000000ffff097224 */ /* 0x000fe400000e0605 */
[----:B------:R-:W-:-:S03]  /*3f60*/  IMAD.U32 R5, RZ, RZ, UR5 ;  /* 0x00000005ff057e24 */ /* 0x000fc6000f8e00ff */
[----:B------:R1:W-:Y:S04]  /*3f70*/  STL.64 [R1], R8 ;  /* 0x0000000801007387 */ /* 0x0003e80000100a00 */
[----:B------:R-:W-:-:S07]  /*3f80*/  LEPC R20, `(.L_x_105) ;  /* 0x000000001014794e */ /* 0x000fce0000000000 */
[----:B-1-3--:R-:W-:Y:S05]  /*3f90*/  CALL.ABS.NOINC R2 ;  /* 0x0000000002007343 */ /* 0x00afea0003c00000 */
.L_x_105:
[----:B------:R-:W1:Y:S01]  /*3fa0*/  LDC.64 R8, c[0x4][0xd8] ;  /* 0x01003600ff087b82 */ /* 0x000e620000000a00 */
[----:B------:R-:W2:Y:S01]  /*3fb0*/  LDCU.64 UR4, c[0x4][0xd0] ;  /* 0x01001a00ff0477ac */ /* 0x000ea20008000a00 */
[----:B------:R-:W-:Y:S02]  /*3fc0*/  MOV R6, UR38 ;  /* 0x0000002600067c02 */ /* 0x000fe40008000f00 */
[----:B------:R-:W-:-:S04]  /*3fd0*/  MOV R7, UR37 ;  /* 0x0000002500077c02 */ /* 0x000fc80008000f00 */
[----:B------:R3:W4:Y:S01]  /*3fe0*/  LDC.64 R2, c[0x4][R17] ;  /* 0x0100000011027b82 */ /* 0x0007220000000a00 */
[----:B--2---:R-:W-:Y:S02]  /*3ff0*/  IMAD.U32 R4, RZ, RZ, UR4 ;  /* 0x00000004ff047e24 */ /* 0x004fe4000f8e00ff */
[----:B------:R-:W-:Y:S01]  /*4000*/  IMAD.U32 R5, RZ, RZ, UR5 ;  /* 0x00000005ff057e24 */ /* 0x000fe2000f8e00ff */
[----:B-1----:R3:W-:Y:S04]  /*4010*/  STL.64 [R1], R8 ;  /* 0x0000000801007387 */ /* 0x0027e80000100a00 */
[----:B------:R-:W-:-:S07]  /*4020*/  LEPC R20, `(.L_x_106) ;  /* 0x000000001014794e */ /* 0x000fce0000000000 */
[----:B---34-:R-:W-:Y:S05]  /*4030*/  CALL.ABS.NOINC R2 ;  /* 0x0000000002007343 */ /* 0x018fea0003c00000 */
.L_x_106:
[----:B------:R-:W-:Y:S01]  /*4040*/  HFMA2 R0, -RZ, RZ, 0, 2.384185791015625e-06 ;  /* 0x00000028ff007431 */ /* 0x000fe200000001ff */
        /* <DEDUP_REMOVED lines=9> */
.L_x_107:
        /* <DEDUP_REMOVED lines=10> */
.L_x_108:
[----:B------:R1:W2:Y:S01]  /*4180*/  LDC.64 R2, c[0x4][R17] ;  /* 0x0100000011027b82 */ /* 0x0002a20000000a00 */
[----:B------:R-:W3:Y:S01]  /*4190*/  LDCU.64 UR4, c[0x4][0xe0] ;  /* 0x01001c00ff0477ac */ /* 0x000ee20008000a00 */
[----:B------:R-:W-:Y:S01]  /*41a0*/  CS2R R6, SRZ ;  /* 0x0000000000067805 */ /* 0x000fe2000001ff00 */
[----:B---3--:R-:W-:Y:S01]  /*41b0*/  IMAD.U32 R4, RZ, RZ, UR4 ;  /* 0x00000004ff047e24 */ /* 0x008fe2000f8e00ff */
[----:B------:R-:W-:-:S04]  /*41c0*/  MOV R5, UR5 ;  /* 0x0000000500057c02 */ /* 0x000fc80008000f00 */
[----:B------:R-:W-:-:S07]  /*41d0*/  LEPC R20, `(.L_x_109) ;  /* 0x000000001014794e */ /* 0x000fce0000000000 */
[----:B-12---:R-:W-:Y:S05]  /*41e0*/  CALL.ABS.NOINC R2 ;  /* 0x0000000002007343 */ /* 0x006fea0003c00000 */
.L_x_109:
[----:B------:R-:W-:Y:S01]  /*41f0*/  HFMA2 R0, -RZ, RZ, 0, 4.76837158203125e-07 ;  /* 0x00000008ff007431 */ /* 0x000fe200000001ff */
        /* <DEDUP_REMOVED lines=9> */
.L_x_110:
[----:B------:R-:W-:Y:S01]  /*4290*/  HFMA2 R0, -RZ, RZ, 0, 2.6226043701171875e-06 ;  /* 0x0000002cff007431 */ /* 0x000fe200000001ff */
        /* <DEDUP_REMOVED lines=9> */
.L_x_111:
[----:B------:R1:W2:Y:S01]  /*4330*/  LDC.64 R2, c[0x4][R17] ;  /* 0x0100000011027b82 */ /* 0x0002a20000000a00 */
[----:B------:R-:W3:Y:S01]  /*4340*/  LDCU.64 UR4, c[0x4][0xe0] ;  /* 0x01001c00ff0477ac */ /* 0x000ee20008000a00 */
[----:B------:R-:W-:Y:S01]  /*4350*/  CS2R R6, SRZ ;  /* 0x0000000000067805 */ /* 0x000fe2000001ff00 */
[----:B---3--:R-:W-:Y:S01]  /*4360*/  IMAD.U32 R4, RZ, RZ, UR4 ;  /* 0x00000004ff047e24 */ /* 0x008fe2000f8e00ff */
[----:B------:R-:W-:-:S04]  /*4370*/  MOV R5, UR5 ;  /* 0x0000000500057c02 */ /* 0x000fc80008000f00 */
[----:B------:R-:W-:-:S07]  /*4380*/  LEPC R20, `(.L_x_112) ;  /* 0x000000001014794e */ /* 0x000fce0000000000 */
[----:B-12---:R-:W-:Y:S05]  /*4390*/  CALL.ABS.NOINC R2 ;  /* 0x0000000002007343 */ /* 0x006fea0003c00000 */
.L_x_112:
        /* <DEDUP_REMOVED lines=10> */
.L_x_113:
[----:B------:R-:W-:Y:S01]  /*4440*/  HFMA2 R0, -RZ, RZ, 0, 2.443790435791015625e-06 ;  /* 0x00000029ff007431 */ /* 0x000fe200000001ff */
        /* <DEDUP_REMOVED lines=9> */
.L_x_114:
        /* <DEDUP_REMOVED lines=10> */
.L_x_115:
        /* <DEDUP_REMOVED lines=10> */
.L_x_116:
[----:B------:R1:W2:Y:S01]  /*4620*/  LDC.64 R2, c[0x4][R17] ;  /* 0x0100000011027b82 */ /* 0x0002a20000000a00 */
[----:B------:R-:W3:Y:S01]  /*4630*/  LDCU.64 UR4, c[0x4][0xe0] ;  /* 0x01001c00ff0477ac */ /* 0x000ee20008000a00 */
[----:B------:R-:W-:Y:S01]  /*4640*/  CS2R R6, SRZ ;  /* 0x0000000000067805 */ /* 0x000fe2000001ff00 */
[----:B---3--:R-:W-:Y:S01]  /*4650*/  IMAD.U32 R4, RZ, RZ, UR4 ;  /* 0x00000004ff047e24 */ /* 0x008fe2000f8e00ff */
[----:B------:R-:W-:-:S04]  /*4660*/  MOV R5, UR5 ;  /* 0x0000000500057c02 */ /* 0x000fc80008000f00 */
[----:B------:R-:W-:-:S07]  /*4670*/  LEPC R20, `(.L_x_117) ;  /* 0x000000001014794e */ /* 0x000fce0000000000 */
[----:B-12---:R-:W-:Y:S05]  /*4680*/  CALL.ABS.NOINC R2 ;  /* 0x0000000002007343 */ /* 0x006fea0003c00000 */
.L_x_117:
        /* <DEDUP_REMOVED lines=10> */
.L_x_118:
        /* <DEDUP_REMOVED lines=10> */
.L_x_119:
[----:B------:R1:W2:Y:S01]  /*47d0*/  LDC.64 R2, c[0x4][R17] ;  /* 0x0100000011027b82 */ /* 0x0002a20000000a00 */
[----:B------:R-:W3:Y:S01]  /*47e0*/  LDCU.64 UR4, c[0x4][0xe0] ;  /* 0x01001c00ff0477ac */ /* 0x000ee20008000a00 */
[----:B------:R-:W-:Y:S01]  /*47f0*/  CS2R R6, SRZ ;  /* 0x0000000000067805 */ /* 0x000fe2000001ff00 */
[----:B---3--:R-:W-:Y:S01]  /*4800*/  IMAD.U32 R4, RZ, RZ, UR4 ;  /* 0x00000004ff047e24 */ /* 0x008fe2000f8e00ff */
[----:B------:R-:W-:-:S04]  /*4810*/  MOV R5, UR5 ;  /* 0x0000000500057c02 */ /* 0x000fc80008000f00 */
[----:B------:R-:W-:-:S07]  /*4820*/  LEPC R20, `(.L_x_120) ;  /* 0x000000001014794e */ /* 0x000fce0000000000 */
[----:B-12---:R-:W-:Y:S05]  /*4830*/  CALL.ABS.NOINC R2 ;  /* 0x0000000002007343 */ /* 0x006fea0003c00000 */
.L_x_120:
[----:B------:R-:W-:Y:S01]  /*4840*/  HFMA2 R0, -RZ, RZ, 0, 5.9604644775390625e-08 ;  /* 0x00000001ff007431 */ /* 0x000fe200000001ff */
        /* <DEDUP_REMOVED lines=9> */
.L_x_121:
        /* <DEDUP_REMOVED lines=10> */
.L_x_122:
        /* <DEDUP_REMOVED lines=10> */
.L_x_123:
        /* <DEDUP_REMOVED lines=10> */
.L_x_124:
[----:B------:R1:W2:Y:S01]  /*4ac0*/  LDC.64 R2, c[0x4][R17] ;  /* 0x0100000011027b82 */ /* 0x0002a20000000a00 */
[----:B------:R-:W3:Y:S01]  /*4ad0*/  LDCU.64 UR4, c[0x4][0xe0] ;  /* 0x01001c00ff0477ac */ /* 0x000ee20008000a00 */
[----:B------:R-:W-:Y:S01]  /*4ae0*/  CS2R R6, SRZ ;  /* 0x0000000000067805 */ /* 0x000fe2000001ff00 */
[----:B---3--:R-:W-:Y:S01]  /*4af0*/  IMAD.U32 R4, RZ, RZ, UR4 ;  /* 0x00000004ff047e24 */ /* 0x008fe2000f8e00ff */
[----:B------:R-:W-:-:S04]  /*4b00*/  MOV R5, UR5 ;  /* 0x0000000500057c02 */ /* 0x000fc80008000f00 */
[----:B------:R-:W-:-:S07]  /*4b10*/  LEPC R20, `(.L_x_125) ;  /* 0x000000001014794e */ /* 0x000fce0000000000 */
[----:B-12---:R-:W-:Y:S05]  /*4b20*/  CALL.ABS.NOINC R2 ;  /* 0x0000000002007343 */ /* 0x006fea0003c00000 */
.L_x_125:
        /* <DEDUP_REMOVED lines=10> */
.L_x_126:
        /* <DEDUP_REMOVED lines=10> */
.L_x_127:
[----:B------:R1:W2:Y:S01]  /*4c70*/  LDC.64 R2, c[0x4][R17] ;  /* 0x0100000011027b82 */ /* 0x0002a20000000a00 */
[----:B------:R-:W3:Y:S01]  /*4c80*/  LDCU.64 UR4, c[0x4][0xe0] ;  /* 0x01001c00ff0477ac */ /* 0x000ee20008000a00 */
[----:B------:R-:W-:Y:S01]  /*4c90*/  CS2R R6, SRZ ;  /* 0x0000000000067805 */ /* 0x000fe2000001ff00 */
[----:B---3--:R-:W-:Y:S01]  /*4ca0*/  IMAD.U32 R4, RZ, RZ, UR4 ;  /* 0x00000004ff047e24 */ /* 0x008fe2000f8e00ff */
[----:B------:R-:W-:-:S04]  /*4cb0*/  MOV R5, UR5 ;  /* 0x0000000500057c02 */ /* 0x000fc80008000f00 */
[----:B------:R-:W-:-:S07]  /*4cc0*/  LEPC R20, `(.L_x_128) ;  /* 0x000000001014794e */ /* 0x000fce0000000000 */
[----:B-12---:R-:W-:Y:S05]  /*4cd0*/  CALL.ABS.NOINC R2 ;  /* 0x0000000002007343 */ /* 0x006fea0003c00000 */
.L_x_128:
[----:B------:R-:W-:Y:S01]  /*4ce0*/  HFMA2 R0, -RZ, RZ, 0, 1.1920928955078125e-07 ;  /* 0x00000002ff007431 */ /* 0x000fe200000001ff */
        /* <DEDUP_REMOVED lines=9> */
.L_x_129:
        /* <DEDUP_REMOVED lines=10> */
.L_x_130:
        /* <DEDUP_REMOVED lines=10> */
.L_x_131:
        /* <DEDUP_REMOVED lines=10> */
.L_x_132:
        /* <DEDUP_REMOVED lines=10> */
.L_x_133:
        /* <DEDUP_REMOVED lines=10> */
.L_x_134:
[----:B------:R1:W2:Y:S01]  /*50a0*/  LDC.64 R2, c[0x4][R17] ;  /* 0x0100000011027b82 */ /* 0x0002a20000000a00 */
[----:B------:R-:W3:Y:S01]  /*50b0*/  LDCU.64 UR4, c[0x4][0xe0] ;  /* 0x01001c00ff0477ac */ /* 0x000ee20008000a00 */
[----:B------:R-:W-:Y:S01]  /*50c0*/  CS2R R6, SRZ ;  /* 0x0000000000067805 */ /* 0x000fe2000001ff00 */
[----:B---3--:R-:W-:Y:S01]  /*50d0*/  IMAD.U32 R4, RZ, RZ, UR4 ;  /* 0x00000004ff047e24 */ /* 0x008fe2000f8e00ff */
[----:B------:R-:W-:-:S04]  /*50e0*/  MOV R5, UR5 ;  /* 0x0000000500057c02 */ /* 0x000fc80008000f00 */
[----:B------:R-:W-:-:S07]  /*50f0*/  LEPC R20, `(.L_x_135) ;  /* 0x000000001014794e */ /* 0x000fce0000000000 */
[----:B-12---:R-:W-:Y:S05]  /*5100*/  CALL.ABS.NOINC R2 ;  /* 0x0000000002007343 */ /* 0x006fea0003c00000 */
.L_x_135:
        /* <DEDUP_REMOVED lines=10> */
.L_x_136:
        /* <DEDUP_REMOVED lines=10> */
.L_x_137:
[----:B------:R1:W2:Y:S01]  /*5250*/  LDC.64 R2, c[0x4][R17] ;  /* 0x0100000011027b82 */ /* 0x0002a20000000a00 */
[----:B------:R-:W3:Y:S01]  /*5260*/  LDCU.64 UR4, c[0x4][0xe0] ;  /* 0x01001c00ff0477ac */ /* 0x000ee20008000a00 */
[----:B------:R-:W-:Y:S01]  /*5270*/  CS2R R6, SRZ ;  /* 0x0000000000067805 */ /* 0x000fe2000001ff00 */
[----:B---3--:R-:W-:Y:S01]  /*5280*/  IMAD.U32 R4, RZ, RZ, UR4 ;  /* 0x00000004ff047e24 */ /* 0x008fe2000f8e00ff */
[----:B------:R-:W-:-:S04]  /*5290*/  MOV R5, UR5 ;  /* 0x0000000500057c02 */ /* 0x000fc80008000f00 */
[----:B------:R-:W-:-:S07]  /*52a0*/  LEPC R20, `(.L_x_138) ;  /* 0x000000001014794e */ /* 0x000fce0000000000 */
[----:B-12---:R-:W-:Y:S05]  /*52b0*/  CALL.ABS.NOINC R2 ;  /* 0x0000000002007343 */ /* 0x006fea0003c00000 */
.L_x_138:
[----:B------:R-:W-:Y:S01]  /*52c0*/  HFMA2 R0, -RZ, RZ, 0, 7.62939453125e-06 ;  /* 0x00000080ff007431 */ /* 0x000fe200000001ff */
        /* <DEDUP_REMOVED lines=9> */
.L_x_139:
        /* <DEDUP_REMOVED lines=10> */
.L_x_140:
        /* <DEDUP_REMOVED lines=10> */
.L_x_141:
        /* <DEDUP_REMOVED lines=10> */
.L_x_142:
[----:B------:R1:W2:Y:S01]  /*5540*/  LDC.64 R2, c[0x4][R17] ;  /* 0x0100000011027b82 */ /* 0x0002a20000000a00 */
[----:B------:R-:W3:Y:S01]  /*5550*/  LDCU.64 UR4, c[0x4][0xe0] ;  /* 0x01001c00ff0477ac */ /* 0x000ee20008000a00 */
[----:B------:R-:W-:Y:S01]  /*5560*/  CS2R R6, SRZ ;  /* 0x0000000000067805 */ /* 0x000fe2000001ff00 */
[----:B---3--:R-:W-:Y:S01]  /*5570*/  IMAD.U32 R4, RZ, RZ, UR4 ;  /* 0x00000004ff047e24 */ /* 0x008fe2000f8e00ff */
[----:B------:R-:W-:-:S04]  /*5580*/  MOV R5, UR5 ;  /* 0x0000000500057c02 */ /* 0x000fc80008000f00 */
[----:B------:R-:W-:-:S07]  /*5590*/  LEPC R20, `(.L_x_143) ;  /* 0x000000001014794e */ /* 0x000fce0000000000 */
[----:B-12---:R-:W-:Y:S05]  /*55a0*/  CALL.ABS.NOINC R2 ;  /* 0x0000000002007343 */ /* 0x006fea0003c00000 */
.L_x_143:
        /* <DEDUP_REMOVED lines=10> */
.L_x_144:
        /* <DEDUP_REMOVED lines=10> */
.L_x_145:
[----:B------:R1:W2:Y:S01]  /*56f0*/  LDC.64 R2, c[0x4][R17] ;  /* 0x0100000011027b82 */ /* 0x0002a20000000a00 */
[----:B------:R-:W3:Y:S01]  /*5700*/  LDCU.64 UR4, c[0x4][0xe0] ;  /* 0x01001c00ff0477ac */ /* 0x000ee20008000a00 */
[----:B------:R-:W-:Y:S01]  /*5710*/  CS2R R6, SRZ ;  /* 0x0000000000067805 */ /* 0x000fe2000001ff00 */
[----:B---3--:R-:W-:Y:S01]  /*5720*/  IMAD.U32 R4, RZ, RZ, UR4 ;  /* 0x00000004ff047e24 */ /* 0x008fe2000f8e00ff */
[----:B------:R-:W-:-:S04]  /*5730*/  MOV R5, UR5 ;  /* 0x0000000500057c02 */ /* 0x000fc80008000f00 */
[----:B------:R-:W-:-:S07]  /*5740*/  LEPC R20, `(.L_x_146) ;  /* 0x000000001014794e */ /* 0x000fce0000000000 */
[----:B-12---:R-:W-:Y:S05]  /*5750*/  CALL.ABS.NOINC R2 ;  /* 0x0000000002007343 */ /* 0x006fea0003c00000 */
.L_x_146:
[----:B------:R1:W-:Y:S01]  /*5760*/  STL [R1], RZ ;  /* 0x000000ff01007387 */ /* 0x0003e20000100800 */
[----:B------:R1:W2:Y:S01]  /*5770*/  LDC.64 R2, c[0x4][R17] ;  /* 0x0100000011027b82 */ /* 0x0002a20000000a00 */
[----:B------:R-:W3:Y:S01]  /*5780*/  LDCU.64 UR4, c[0x4][0xc8] ;  /* 0x01001900ff0477ac */ /* 0x000ee20008000a00 */
[----:B------:R-:W-:Y:S02]  /*5790*/  MOV R6, UR38 ;  /* 0x0000002600067c02 */ /* 0x000fe40008000f00 */
[----:B------:R-:W-:Y:S01]  /*57a0*/  MOV R7, UR37 ;  /* 0x0000002500077c02 */ /* 0x000fe20008000f00 */
[----:B---3--:R-:W-:Y:S02]  /*57b0*/  IMAD.U32 R4, RZ, RZ, UR4 ;  /* 0x00000004ff047e24 */ /* 0x008fe4000f8e00ff */
[----:B------:R-:W-:Y:S02]  /*57c0*/  IMAD.U32 R5, RZ, RZ, UR5 ;  /* 0x00000005ff057e24 */ /* 0x000fe4000f8e00ff */
[----:B------:R-:W-:-:S07]  /*57d0*/  LEPC R20, `(.L_x_147) ;  /* 0x000000001014794e */ /* 0x000fce0000000000 */
[----:B-12---:R-:W-:Y:S05]  /*57e0*/  CALL.ABS.NOINC R2 ;  /* 0x0000000002007343 */ /* 0x006fea0003c00000 */
.L_x_147:
        /* <DEDUP_REMOVED lines=10> */
.L_x_148:
        /* <DEDUP_REMOVED lines=10> */
.L_x_149:
        /* <DEDUP_REMOVED lines=10> */
.L_x_150:
[----:B------:R1:W2:Y:S01]  /*59d0*/  LDC.64 R2, c[0x4][R17] ;  /* 0x0100000011027b82 */ /* 0x0002a20000000a00 */
[----:B------:R-:W3:Y:S01]  /*59e0*/  LDCU.64 UR4, c[0x4][0xe0] ;  /* 0x01001c00ff0477ac */ /* 0x000ee20008000a00 */
[----:B------:R-:W-:Y:S01]  /*59f0*/  CS2R R6, SRZ ;  /* 0x0000000000067805 */ /* 0x000fe2000001ff00 */
[----:B---3--:R-:W-:Y:S01]  /*5a00*/  IMAD.U32 R4, RZ, RZ, UR4 ;  /* 0x00000004ff047e24 */ /* 0x008fe2000f8e00ff */
[----:B------:R-:W-:-:S04]  /*5a10*/  MOV R5, UR5 ;  /* 0x0000000500057c02 */ /* 0x000fc80008000f00 */
[----:B------:R-:W-:-:S07]  /*5a20*/  LEPC R20, `(.L_x_151) ;  /* 0x000000001014794e */ /* 0x000fce0000000000 */
[----:B-12---:R-:W-:Y:S05]  /*5a30*/  CALL.ABS.NOINC R2 ;  /* 0x0000000002007343 */ /* 0x006fea0003c00000 */
.L_x_151:
        /* <DEDUP_REMOVED lines=9> */
.L_x_152:
        /* <DEDUP_REMOVED lines=10> */
.L_x_153:
[----:B------:R1:W2:Y:S01]  /*5b70*/  LDC.64 R2, c[0x4][R17] ;  /* 0x0100000011027b82 */ /* 0x0002a20000000a00 */
[----:B------:R-:W3:Y:S01]  /*5b80*/  LDCU.64 UR4, c[0x4][0xe0] ;  /* 0x01001c00ff0477ac */ /* 0x000ee20008000a00 */
[----:B------:R-:W-:Y:S01]  /*5b90*/  CS2R R6, SRZ ;  /* 0x0000000000067805 */ /* 0x000fe2000001ff00 */
[----:B---3--:R-:W-:Y:S01]  /*5ba0*/  IMAD.U32 R4, RZ, RZ, UR4 ;  /* 0x00000004ff047e24 */ /* 0x008fe2000f8e00ff */
[----:B------:R-:W-:-:S04]  /*5bb0*/  MOV R5, UR5 ;  /* 0x0000000500057c02 */ /* 0x000fc80008000f00 */
[----:B------:R-:W-:-:S07]  /*5bc0*/  LEPC R20, `(.L_x_154) ;  /* 0x000000001014794e */ /* 0x000fce0000000000 */
[----:B-12---:R-:W-:Y:S05]  /*5bd0*/  CALL.ABS.NOINC R2 ;  /* 0x0000000002007343 */ /* 0x006fea0003c00000 */
.L_x_154:
[----:B------:R-:W-:Y:S01]  /*5be0*/  HFMA2 R0, -RZ, RZ, 0, 0.0001220703125 ;  /* 0x00000800ff007431 */ /* 0x000fe200000001ff */
        /* <DEDUP_REMOVED lines=9> */
.L_x_155:
        /* <DEDUP_REMOVED lines=10> */
.L_x_156:
        /* <DEDUP_REMOVED lines=10> */
.L_x_157:
        /* <DEDUP_REMOVED lines=10> */
.L_x_98:
[----:B------:R-:W-:Y:S05]  /*5e60*/  BSYNC.RECONVERGENT B6 ;  /* 0x0000000000067941 */ /* 0x000fea0003800200 */
.L_x_97:
[----:B-1----:R-:W1:Y:S01]  /*5e70*/  S2R R3, SR_SWINHI ;  /* 0x0000000000037919 */ /* 0x002e620000002f00 */
[----:B------:R-:W-:Y:S01]  /*5e80*/  IMAD.SHL.U32 R14, R26, 0x2, RZ ;  /* 0x000000021a0e7824 */ /* 0x000fe200078e00ff */
[----:B------:R-:W2:Y:S04]  /*5e90*/  LDCU.64 UR4, c[0x0][0x880] ;  /* 0x00011000ff0477ac */ /* 0x000ea80008000a00 */
[----:B------:R-:W-:Y:S02]  /*5ea0*/  LOP3.LUT R14, R14, 0xfe, RZ, 0xc0, !PT ;  /* 0x000000fe0e0e7812 */ /* 0x000fe400078ec0ff */
[----:B--2---:R-:W-:-:S04]  /*5eb0*/  ISETP.NE.U32.AND P5, PT, RZ, UR4, PT ;  /* 0x00000004ff007c0c */ /* 0x004fc8000bfa5070 */
[----:B------:R-:W-:Y:S02]  /*5ec0*/  ISETP.NE.AND.EX P5, PT, RZ, UR5, PT, P5 ;  /* 0x00000005ff007c0c */ /* 0x000fe4000bfa5350 */
[----:B------:R-:W-:Y:S02]  /*5ed0*/  MOV R4, R16 ;  /* 0x0000001000047202 */ /* 0x000fe40000000f00 */
[----:B-1----:R-:W-:-:S03]  /*5ee0*/  MOV R5, R3 ;  /* 0x0000000300057202 */ /* 0x002fc60000000f00 */
[----:B------:R-:W-:-:S03]  /*5ef0*/  IMAD.WIDE.U32 R14, R14, 0x2, R4 ;  /* 0x000000020e0e7825 */ /* 0x000fc600078e0004 */
[C---:B------:R-:W-:Y:S02]  /*5f00*/  IADD3 R3, P3, PT, R14.reuse, 0x3800, RZ ;  /* 0x000038000e037810 */ /* 0x040fe40007f7e0ff */
[C---:B------:R-:W-:Y:S02]  /*5f10*/  IADD3 R9, P0, PT, R14.reuse, 0x3a00, RZ ;  /* 0x00003a000e097810 */ /* 0x040fe40007f1e0ff */
[C---:B------:R-:W-:Y:S01]  /*5f20*/  IADD3 R7, P1, PT, R14.reuse, 0x3c00, RZ ;  /* 0x00003c000e077810 */ /* 0x040fe20007f3e0ff */
[--C-:B------:R-:W-:Y:S01]  /*5f30*/  IMAD.X R21, RZ, RZ, R15.reuse, P3 ;  /* 0x000000ffff157224 */ /* 0x100fe200018e060f */
[----:B------:R-:W-:Y:S01]  /*5f40*/  IADD3 R5, P2, PT, R14, 0x3e00, RZ ;  /* 0x00003e000e057810 */ /* 0x000fe20007f5e0ff */
[--C-:B------:R-:W-:Y:S02]  /*5f50*/  IMAD.X R19, RZ, RZ, R15.reuse, P0 ;  /* 0x000000ffff137224 */ /* 0x100fe400000e060f */
[----:B------:R-:W-:Y:S01]  /*5f60*/  IMAD.X R13, RZ, RZ, R15, P1 ;  /* 0x000000ffff0d7224 */ /* 0x000fe200008e060f */
[----:B------:R-:W-:Y:S01]  /*5f70*/  SHF.R.U64 R6, R3, 0x3, R21 ;  /* 0x0000000303067819 */ /* 0x000fe20000001215 */
[----:B------:R-:W-:Y:S01]  /*5f80*/  IMAD.X R11, RZ, RZ, R15, P2 ;  /* 0x000000ffff0b7224 */ /* 0x000fe200010e060f */
[----:B------:R-:W-:-:S02]  /*5f90*/  SHF.R.U64 R4, R9, 0x3, R19 ;  /* 0x0000000309047819 */ /* 0x000fc40000001213 */
[----:B------:R-:W-:Y:S02]  /*5fa0*/  SHF.R.U64 R2, R7, 0x3, R13 ;  /* 0x0000000307027819 */ /* 0x000fe4000000120d */
[----:B------:R-:W-:Y:S02]  /*5fb0*/  SHF.R.U64 R0, R5, 0x3, R11 ;  /* 0x0000000305007819 */ /* 0x000fe4000000120b */
[----:B------:R-:W-:Y:S02]  /*5fc0*/  LOP3.LUT R20, R3, 0x10, R6, 0x78, !PT ;  /* 0x0000001003147812 */ /* 0x000fe400078e7806 */
[----:B------:R-:W-:Y:S02]  /*5fd0*/  LOP3.LUT R18, R9, 0x10, R4, 0x78, !PT ;  /* 0x0000001009127812 */ /* 0x000fe400078e7804 */
[----:B------:R-:W-:Y:S01]  /*5fe0*/  IADD3 R6, P0, PT, R14, 0x4000, RZ ;  /* 0x000040000e067810 */ /* 0x000fe20007f1e0ff */
[----:B------:R1:W-:Y:S01]  /*5ff0*/  ST.E desc[UR44][R20.64], RZ ;  /* 0x000000ff14007985 */ /* 0x0003e2000c10192c */
[----:B------:R-:W-:-:S02]  /*6000*/  LOP3.LUT R12, R7, 0x10, R2, 0x78, !PT ;  /* 0x00000010070c7812 */ /* 0x000fc400078e7802 */
[C---:B------:R-:W-:Y:S01]  /*6010*/  IADD3 R4, P1, PT, R14.reuse, 0x4200, RZ ;  /* 0x000042000e047810 */ /* 0x040fe20007f3e0ff */
[--C-:B------:R-:W-:Y:S01]  /*6020*/  IMAD.X R39, RZ, RZ, R15.reuse, P0 ;  /* 0x000000ffff277224 */ /* 0x100fe200000e060f */
[----:B------:R-:W-:Y:S01]  /*6030*/  LOP3.LUT R10, R5, 0x10, R0, 0x78, !PT ;  /* 0x00000010050a7812 */ /* 0x000fe200078e7800 */
[----:B------:R1:W-:Y:S01]  /*6040*/  ST.E desc[UR44][R18.64], RZ ;  /* 0x000000ff12007985 */ /* 0x0003e2000c10192c */
[C---:B------:R-:W-:Y:S01]  /*6050*/  IADD3 R2, P2, PT, R14.reuse, 0x4400, RZ ;  /* 0x000044000e027810 */ /* 0x040fe20007f5e0ff */
[----:B------:R-:W-:Y:S01]  /*6060*/  IMAD.X R37, RZ, RZ, R15, P1 ;  /* 0x000000ffff257224 */ /* 0x000fe200008e060f */
[----:B------:R-:W-:Y:S01]  /*6070*/  IADD3 R0, P3, PT, R14, 0x4600, RZ ;  /* 0x000046000e007810 */ /* 0x000fe20007f7e0ff */
[----:B------:R1:W-:Y:S01]  /*6080*/  ST.E desc[UR44][R12.64], RZ ;  /* 0x000000ff0c007985 */ /* 0x0003e2000c10192c */
[----:B------:R-:W-:Y:S01]  /*6090*/  SHF.R.U64 R9, R6, 0x3, R39 ;  /* 0x0000000306097819 */ /* 0x000fe20000001227 */
[----:B------:R-:W-:Y:S01]  /*60a0*/  IMAD.X R35, RZ, RZ, R15, P2 ;  /* 0x000000ffff237224 */ /* 0x000fe200010e060f */
[----:B------:R-:W-:Y:S01]  /*60b0*/  SHF.R.U64 R7, R4, 0x3, R37 ;  /* 0x0000000304077819 */ /* 0x000fe20000001225 */
[----:B------:R-:W-:Y:S01]  /*60c0*/  IMAD.X R33, RZ, RZ, R15, P3 ;  /* 0x000000ffff217224 */ /* 0x000fe200018e060f */
[----:B------:R-:W-:Y:S01]  /*60d0*/  LOP3.LUT R38, R6, 0x10, R9, 0x78, !PT ;  /* 0x0000001006267812 */ /* 0x000fe200078e7809 */
[----:B------:R1:W-:Y:S01]  /*60e0*/  ST.E desc[UR44][R10.64], RZ ;  /* 0x000000ff0a007985 */ /* 0x0003e2000c10192c */
[----:B------:R-:W-:-:S02]  /*60f0*/  SHF.R.U64 R5, R2, 0x3, R35 ;  /* 0x0000000302057819 */ /* 0x000fc40000001223 */
[----:B------:R-:W-:Y:S01]  /*6100*/  SHF.R.U64 R3, R0, 0x3, R33 ;  /* 0x0000000300037819 */ /* 0x000fe20000001221 */
[----:B------:R1:W-:Y:S01]  /*6110*/  ST.E desc[UR44][R38.64], RZ ;  /* 0x000000ff26007985 */ /* 0x0003e2000c10192c */
[----:B------:R-:W-:Y:S02]  /*6120*/  LOP3.LUT R36, R4, 0x10, R7, 0x78, !PT ;  /* 0x0000001004247812 */ /* 0x000fe400078e7807 */
[----:B------:R-:W-:Y:S02]  /*6130*/  LOP3.LUT R34, R2, 0x10, R5, 0x78, !PT ;  /* 0x0000001002227812 */ /* 0x000fe400078e7805 */
[----:B------:R-:W-:Y:S01]  /*6140*/  LOP3.LUT R32, R0, 0x10, R3, 0x78, !PT ;  /* 0x0000001000207812 */ /* 0x000fe200078e7803 */
[----:B------:R1:W-:Y:S04]  /*6150*/  ST.E desc[UR44][R36.64], RZ ;  /* 0x000000ff24007985 */ /* 0x0003e8000c10192c */
[----:B------:R1:W-:Y:S04]  /*6160*/  ST.E desc[UR44][R34.64], RZ ;  /* 0x000000ff22007985 */ /* 0x0003e8000c10192c */
[----:B------:R1:W-:Y:S01]  /*6170*/  ST.E desc[UR44][R32.64], RZ ;  /* 0x000000ff20007985 */ /* 0x0003e2000c10192c */
[----:B------:R-:W-:Y:S05]  /*6180*/  @!P5 BRA `(.L_x_158) ;  /* 0x0000000000c4d947 */ /* 0x000fea0003800000 */
[----:B------:R-:W2:Y:S01]  /*6190*/  LDC R0, c[0x0][0x904] ;  /* 0x00024100ff007b82 */ /* 0x000ea20000000800 */
[----:B------:R-:W3:Y:S01]  /*61a0*/  LDCU.64 UR4, c[0x0][0x908] ;  /* 0x00012100ff0477ac */ /* 0x000ee20008000a00 */
[----:B------:R-:W-:Y:S01]  /*61b0*/  BSSY.RECONVERGENT B0, `(.L_x_158) ;  /* 0x000002e000007945 */ /* 0x000fe20003800200 */
[----:B---3--:R-:W-:Y:S01]  /*61c0*/  IMAD.HI.U32 R3, R30, UR4, RZ ;  /* 0x000000041e037c27 */ /* 0x008fe2000f8e00ff */
[----:B------:R-:W3:Y:S01]  /*61d0*/  LDCU UR4, c[0x0][0x380] ;  /* 0x00007000ff0477ac */ /* 0x000ee20008000800 */
[----:B--2---:R-:W-:-:S03]  /*61e0*/  ISETP.NE.AND P0, PT, R0, 0x1, PT ;  /* 0x000000010000780c */ /* 0x004fc60003f05270 */
[----:B------:R-:W-:-:S04]  /*61f0*/  SHF.R.U32.HI R3, RZ, UR5, R3 ;  /* 0x00000005ff037c19 */ /* 0x000fc80008011603 */
[----:B------:R-:W-:-:S05]  /*6200*/  SEL R3, R30, R3, !P0 ;  /* 0x000000031e037207 */ /* 0x000fca0004000000 */
[----:B------:R-:W-:-:S04]  /*6210*/  IMAD.MOV R3, RZ, RZ, -R3 ;  /* 0x000000ffff037224 */ /* 0x000fc800078e0a03 */
[----:B------:R-:W-:-:S04]  /*6220*/  IMAD R2, R0, R3, R30 ;  /* 0x0000000300027224 */ /* 0x000fc800078e021e */
[----:B------:R-:W-:-:S05]  /*6230*/  IMAD R2, R2, 0x100, R29 ;  /* 0x0000010002027824 */ /* 0x000fca00078e021d */
[----:B---3--:R-:W-:-:S13]  /*6240*/  ISETP.GE.AND P0, PT, R2, UR4, PT ;  /* 0x0000000402007c0c */ /* 0x008fda000bf06270 */
[----:B------:R-:W-:Y:S05]  /*6250*/  @P0 BRA `(.L_x_159) ;  /* 0x00000000008c0947 */ /* 0x000fea0003800000 */
[----:B------:R-:W2:Y:S01]  /*6260*/  LDC R5, c[0x0][0x38c] ;  /* 0x0000e300ff057b82 */ /* 0x000ea20000000800 */
[----:B------:R-:W-:Y:S01]  /*6270*/  HFMA2 R6, -RZ, RZ, 0, 0 ;  /* 0x00000000ff067431 */ /* 0x000fe200000001ff */
[----:B------:R-:W3:Y:S01]  /*6280*/  LDCU UR6, c[0x0][0x890] ;  /* 0x00011200ff0677ac */ /* 0x000ee20008000800 */
[----:B------:R-:W4:Y:S01]  /*6290*/  LDCU.64 UR4, c[0x0][0x888] ;  /* 0x00011100ff0477ac */ /* 0x000f220008000a00 */
[----:B--2---:R-:W-:-:S04]  /*62a0*/  IABS R4, R5 ;  /* 0x0000000500047213 */ /* 0x004fc80000000000 */
[----:B------:R-:W2:Y:S08]  /*62b0*/  I2F.RP R8, R4 ;  /* 0x0000000400087306 */ /* 0x000eb00000209400 */
[----:B--2---:R-:W2:Y:S02]  /*62c0*/  MUFU.RCP R7, R8 ;  /* 0x0000000800077308 */ /* 0x004ea40000001000 */
[----:B--2---:R-:W-:Y:S01]  /*62d0*/  IADD3 R7, PT, PT, R7, 0xffffffe, RZ ;  /* 0x0ffffffe07077810 */ /* 0x004fe20007ffe0ff */
[----:B------:R-:W2:Y:S05]  /*62e0*/  LDC.64 R8, c[0x0][0x880] ;  /* 0x00022000ff087b82 */ /* 0x000eaa0000000a00 */
[----:B------:R-:W5:Y:S02]  /*62f0*/  F2I.FTZ.U32.TRUNC.NTZ R7, R7 ;  /* 0x0000000700077305 */ /* 0x000f64000021f000 */
[----:B-----5:R-:W-:-:S04]  /*6300*/  IMAD.MOV R0, RZ, RZ, -R7 ;  /* 0x000000ffff007224 */ /* 0x020fc800078e0a07 */
[----:B------:R-:W-:Y:S01]  /*6310*/  IMAD R3, R0, R4, RZ ;  /* 0x0000000400037224 */ /* 0x000fe200078e02ff */
[----:B------:R-:W-:-:S03]  /*6320*/  IABS R0, R24 ;  /* 0x0000001800007213 */ /* 0x000fc60000000000 */
[----:B------:R-:W-:-:S06]  /*6330*/  IMAD.HI.U32 R3, R7, R3, R6 ;  /* 0x0000000307037227 */ /* 0x000fcc00078e0006 */
[----:B------:R-:W-:-:S04]  /*6340*/  IMAD.HI.U32 R6, R3, R0, RZ ;  /* 0x0000000003067227 */ /* 0x000fc800078e00ff */
[----:B------:R-:W-:-:S04]  /*6350*/  IMAD.MOV R3, RZ, RZ, -R6 ;  /* 0x000000ffff037224 */ /* 0x000fc800078e0a06 */
[----:B------:R-:W-:Y:S01]  /*6360*/  IMAD R3, R4, R3, R0 ;  /* 0x0000000304037224 */ /* 0x000fe200078e0200 */
[----:B------:R-:W-:-:S04]  /*6370*/  LOP3.LUT R0, R24, R5, RZ, 0x3c, !PT ;  /* 0x0000000518007212 */ /* 0x000fc800078e3cff */
[----:B------:R-:W-:Y:S02]  /*6380*/  ISETP.GT.U32.AND P1, PT, R4, R3, PT ;  /* 0x000000030400720c */ /* 0x000fe40003f24070 */
[----:B------:R-:W-:-:S11]  /*6390*/  ISETP.GE.AND P0, PT, R0, RZ, PT ;  /* 0x000000ff0000720c */ /* 0x000fd60003f06270 */
[-C--:B------:R-:W-:Y:S01]  /*63a0*/  @!P1 IADD3 R3, PT, PT, R3, -R4.reuse, RZ ;  /* 0x8000000403039210 */ /* 0x080fe20007ffe0ff */
[----:B------:R-:W-:Y:S01]  /*63b0*/  @!P1 VIADD R6, R6, 0x1 ;  /* 0x0000000106069836 */ /* 0x000fe20000000000 */
[----:B------:R-:W-:Y:S02]  /*63c0*/  ISETP.NE.AND P1, PT, R5, RZ, PT ;  /* 0x000000ff0500720c */ /* 0x000fe40003f25270 */
[----:B------:R-:W-:Y:S01]  /*63d0*/  ISETP.GE.U32.AND P2, PT, R3, R4, PT ;  /* 0x000000040300720c */ /* 0x000fe20003f46070 */
[----:B---3--:R-:W-:-:S12]  /*63e0*/  IMAD R3, R25, UR6, R2 ;  /* 0x0000000619037c24 */ /* 0x008fd8000f8e0202 */
[----:B------:R-:W-:-:S05]  /*63f0*/  @P2 IADD3 R6, PT, PT, R6, 0x1, RZ ;  /* 0x0000000106062810 */ /* 0x000fca0007ffe0ff */
[----:B------:R-:W-:Y:S01]  /*6400*/  @!P0 IMAD.MOV R6, RZ, RZ, -R6 ;  /* 0x000000ffff068224 */ /* 0x000fe200078e0a06 */
[----:B------:R-:W-:-:S04]  /*6410*/  @!P1 LOP3.LUT R6, RZ, R5, RZ, 0x33, !PT ;  /* 0x00000005ff069212 */ /* 0x000fc800078e33ff */
[C---:B------:R-:W-:Y:S01]  /*6420*/  IADD3 R0, PT, PT, -R6.reuse, RZ, RZ ;  /* 0x000000ff06007210 */ /* 0x040fe20007ffe1ff */
[----:B----4-:R-:W-:-:S04]  /*6430*/  IMAD R3, R6, UR5, R3 ;  /* 0x0000000506037c24 */ /* 0x010fc8000f8e0203 */
[----:B------:R-:W-:-:S04]  /*6440*/  IMAD R0, R5, R0, R24 ;  /* 0x0000000005007224 */ /* 0x000fc800078e0218 */
[----:B------:R-:W-:Y:S01]  /*6450*/  IMAD R3, R0, UR4, R3 ;  /* 0x0000000400037c24 */ /* 0x000fe2000f8e0203 */
[----:B------:R-:W-:-:S03]  /*6460*/  MOV R0, 0xff800000 ;  /* 0xff80000000007802 */ /* 0x000fc60000000f00 */
[----:B--2---:R-:W-:-:S05]  /*6470*/  IMAD.WIDE R8, R3, 0x4, R8 ;  /* 0x0000000403087825 */ /* 0x004fca00078e0208 */
[----:B------:R2:W-:Y:S02]  /*6480*/  STG.E desc[UR44][R8.64], R0 ;  /* 0x0000000008007986 */ /* 0x0005e4000c10192c */
.L_x_159:
[----:B------:R-:W-:Y:S05]  /*6490*/  BSYNC.RECONVERGENT B0 ;  /* 0x0000000000007941 */ /* 0x000fea0003800200 */
.L_x_158:
[----:B------:R-:W-:-:S09]  /*64a0*/  UISETP.NE.AND UP0, UPT, UR41, URZ, UPT ;  /* 0x000000ff2900728c */ /* 0x000fd2000bf05270 */
[----:B------:R-:W-:Y:S05]  /*64b0*/  BRA.U UP0, `(.L_x_160) ;  /* 0x0000000100047547 */ /* 0x000fea000b800000 */
[----:B------:R-:W-:Y:S05]  /*64c0*/  BPT.TRAP 0x1 ;  /* 0x000000040000795c */ /* 0x000fea0000300000 */
.L_x_160:
[C---:B------:R-:W-:Y:S01]  /*64d0*/  IADD3 R7, P2, PT, R14.reuse, 0x4c00, RZ ;  /* 0x00004c000e077810 */ /* 0x040fe20007f5e0ff */
[----:B------:R3:W-:Y:S01]  /*64e0*/  SYNCS.ARRIVE.TRANS64.A1T0 RZ, [R16+URZ+0x58b0], RZ ;  /* 0x0058b0ff10ff79a7 */ /* 0x0007e200081000ff */
[C---:B--2---:R-:W-:Y:S01]  /*64f0*/  IADD3 R9, P1, PT, R14.reuse, 0x4a00, RZ ;  /* 0x00004a000e097810 */ /* 0x044fe20007f3e0ff */
[----:B------:R-:W-:Y:S01]  /*6500*/  UISETP.NE.AND UP0, UPT, UR41, URZ, UPT ;  /* 0x000000ff2900728c */ /* 0x000fe2000bf05270 */
[C---:B-1----:R-:W-:Y:S01]  /*6510*/  IADD3 R11, P0, PT, R14.reuse, 0x4800, RZ ;  /* 0x000048000e0b7810 */ /* 0x042fe20007f1e0ff */
[--C-:B------:R-:W-:Y:S01]  /*6520*/  IMAD.X R35, RZ, RZ, R15.reuse, P2 ;  /* 0x000000ffff237224 */ /* 0x100fe200010e060f */
[C---:B------:R-:W-:Y:S01]  /*6530*/  IADD3 R5, P3, PT, R14.reuse, 0x4e00, RZ ;  /* 0x00004e000e057810 */ /* 0x040fe20007f7e0ff */
[--C-:B------:R-:W-:Y:S01]  /*6540*/  IMAD.X R37, RZ, RZ, R15.reuse, P1 ;  /* 0x000000ffff257224 */ /* 0x100fe200008e060f */
[C---:B------:R-:W-:Y:S01]  /*6550*/  IADD3 R4, P4, PT, R14.reuse, 0x5000, RZ ;  /* 0x000050000e047810 */ /* 0x040fe20007f9e0ff */
[--C-:B------:R-:W-:Y:S01]  /*6560*/  IMAD.X R39, RZ, RZ, R15.reuse, P0 ;  /* 0x000000ffff277224 */ /* 0x100fe200000e060f */
[C---:B------:R-:W-:Y:S01]  /*6570*/  IADD3 R3, P2, PT, R14.reuse, 0x5200, RZ ;  /* 0x000052000e037810 */ /* 0x040fe20007f5e0ff */
[--C-:B------:R-:W-:Y:S01]  /*6580*/  IMAD.X R33, RZ, RZ, R15.reuse, P3 ;  /* 0x000000ffff217224 */ /* 0x100fe200018e060f */
[C---:B------:R-:W-:Y:S01]  /*6590*/  IADD3 R0, P1, PT, R14.reuse, 0x5600, RZ ;  /* 0x000056000e007810 */ /* 0x040fe20007f3e0ff */
[--C-:B------:R-:W-:Y:S01]  /*65a0*/  IMAD.X R21, RZ, RZ, R15.reuse, P4 ;  /* 0x000000ffff157224 */ /* 0x100fe200020e060f */
[----:B------:R-:W-:Y:S01]  /*65b0*/  IADD3 R2, P0, PT, R14, 0x5400, RZ ;  /* 0x000054000e027810 */ /* 0x000fe20007f1e0ff */
[----:B------:R-:W-:Y:S01]  /*65c0*/  IMAD.X R19, RZ, RZ, R15, P2 ;  /* 0x000000ffff137224 */ /* 0x000fe200010e060f */
[----:B------:R-:W-:Y:S01]  /*65d0*/  SHF.R.U64 R10, R9, 0x3, R37 ;  /* 0x00000003090a7819 */ /* 0x000fe20000001225 */
[----:B------:R-:W-:Y:S01]  /*65e0*/  IMAD.X R13, RZ, RZ, R15, P1 ;  /* 0x000000ffff0d7224 */ /* 0x000fe200008e060f */
[----:B------:R-:W-:Y:S01]  /*65f0*/  SHF.R.U64 R12, R11, 0x3, R39 ;  /* 0x000000030b0c7819 */ /* 0x000fe20000001227 */
[----:B------:R-:W-:Y:S01]  /*6600*/  IMAD.X R15, RZ, RZ, R15, P0 ;  /* 0x000000ffff0f7224 */ /* 0x000fe200000e060f */
[----:B------:R-:W-:-:S02]  /*6610*/  SHF.R.U64 R6, R5, 0x3, R33 ;  /* 0x0000000305067819 */ /* 0x000fc40000001221 */
[----:B------:R-:W-:Y:S02]  /*6620*/  SHF.R.U64 R8, R7, 0x3, R35 ;  /* 0x0000000307087819 */ /* 0x000fe40000001223 */
[----:B------:R-:W-:Y:S02]  /*6630*/  LOP3.LUT R36, R9, 0x10, R10, 0x78, !PT ;  /* 0x0000001009247812 */ /* 0x000fe400078e780a */
[----:B------:R-:W-:Y:S02]  /*6640*/  LOP3.LUT R38, R11, 0x10, R12, 0x78, !PT ;  /* 0x000000100b267812 */ /* 0x000fe400078e780c */
[----:B------:R-:W-:Y:S02]  /*6650*/  LOP3.LUT R32, R5, 0x10, R6, 0x78, !PT ;  /* 0x0000001005207812 */ /* 0x000fe400078e7806 */
[----:B------:R-:W-:Y:S01]  /*6660*/  SHF.R.U64 R9, R4, 0x3, R21 ;  /* 0x0000000304097819 */ /* 0x000fe20000001215 */
[----:B------:R3:W-:Y:S01]  /*6670*/  ST.E desc[UR44][R38.64], RZ ;  /* 0x000000ff26007985 */ /* 0x0007e2000c10192c */
[----:B------:R-:W-:-:S02]  /*6680*/  LOP3.LUT R34, R7, 0x10, R8, 0x78, !PT ;  /* 0x0000001007227812 */ /* 0x000fc400078e7808 */
[C---:B------:R-:W-:Y:S01]  /*6690*/  SHF.R.U64 R6, R3.reuse, 0x3, R19 ;  /* 0x0000000303067819 */ /* 0x040fe20000001213 */
[----:B------:R3:W-:Y:S01]  /*66a0*/  ST.E desc[UR44][R36.64], RZ ;  /* 0x000000ff24007985 */ /* 0x0007e2000c10192c */
[----:B------:R-:W-:Y:S02]  /*66b0*/  SHF.R.U64 R7, R2, 0x3, R15 ;  /* 0x0000000302077819 */ /* 0x000fe4000000120f */
[----:B------:R-:W-:Y:S01]  /*66c0*/  SHF.R.U64 R5, R0, 0x3, R13 ;  /* 0x0000000300057819 */ /* 0x000fe2000000120d */
[----:B------:R3:W-:Y:S01]  /*66d0*/  ST.E desc[UR44][R34.64], RZ ;  /* 0x000000ff22007985 */ /* 0x0007e2000c10192c */
[----:B------:R-:W-:Y:S02]  /*66e0*/  LOP3.LUT R20, R4, 0x10, R9, 0x78, !PT ;  /* 0x0000001004147812 */ /* 0x000fe400078e7809 */
[----:B------:R-:W-:Y:S01]  /*66f0*/  LOP3.LUT R18, R3, 0x10, R6, 0x78, !PT ;  /* 0x0000001003127812 */ /* 0x000fe200078e7806 */
[----:B------:R3:W-:Y:S01]  /*6700*/  ST.E desc[UR44][R32.64], RZ ;  /* 0x000000ff20007985 */ /* 0x0007e2000c10192c */
[----:B------:R-:W-:-:S02]  /*6710*/  LOP3.LUT R14, R2, 0x10, R7, 0x78, !PT ;  /* 0x00000010020e7812 */ /* 0x000fc400078e7807 */
[----:B------:R-:W-:Y:S01]  /*6720*/  LOP3.LUT R12, R0, 0x10, R5, 0x78, !PT ;  /* 0x00000010000c7812 */ /* 0x000fe200078e7805 */
[----:B------:R3:W-:Y:S04]  /*6730*/  ST.E desc[UR44][R20.64], RZ ;  /* 0x000000ff14007985 */ /* 0x0007e8000c10192c */
[----:B------:R3:W-:Y:S04]  /*6740*/  ST.E desc[UR44][R18.64], RZ ;  /* 0x000000ff12007985 */ /* 0x0007e8000c10192c */
[----:B------:R3:W-:Y:S04]  /*6750*/  ST.E desc[UR44][R14.64], RZ ;  /* 0x000000ff0e007985 */ /* 0x0007e8000c10192c */
[----:B------:R3:W-:Y:S01]  /*6760*/  ST.E desc[UR44][R12.64], RZ ;  /* 0x000000ff0c007985 */ /* 0x0007e2000c10192c */
[----:B------:R-:W-:Y:S01]  /*6770*/  @!PT LDS RZ, [RZ] ;  /* 0x00000000fffff984 */ /* 0x000fe20000000800 */
[----:B------:R-:W-:Y:S01]  /*6780*/  @!PT LDS RZ, [RZ] ;  /* 0x00000000fffff984 */ /* 0x000fe20000000800 */
[----:B------:R-:W-:Y:S01]  /*6790*/  @!PT LDS RZ, [RZ] ;  /* 0x00000000fffff984 */ /* 0x000fe20000000800 */
[----:B------:R-:W-:Y:S01]  /*67a0*/  @!PT LDS RZ, [RZ] ;  /* 0x00000000fffff984 */ /* 0x000fe20000000800 */
[----:B------:R1:W-:Y:S06]  /*67b0*/  MEMBAR.ALL.CTA ;  /* 0x0000000000007992 */ /* 0x0003ec0000008000 */
[----:B-1----:R-:W1:Y:S01]  /*67c0*/  FENCE.VIEW.ASYNC.S ;  /* 0x00000000000073c6 */ /* 0x002e620000000000 */
[----:B------:R-:W-:Y:S05]  /*67d0*/  BRA.U UP0, `(.L_x_161) ;  /* 0x0000000100047547 */ /* 0x000fea000b800000 */
[----:B------:R-:W-:Y:S05]  /*67e0*/  BPT.TRAP 0x1 ;  /* 0x000000040000795c */ /* 0x000fea0000300000 */
.L_x_161:
[----:B------:R-:W-:Y:S01]  /*67f0*/  SHF.L.U32 R3, R28, 0x1f, RZ ;  /* 0x0000001f1c037819 */ /* 0x000fe200000006ff */
[----:B------:R-:W-:Y:S03]  /*6800*/  BSSY B0, `(.L_x_162) ;  /* 0x0000003000007945 */ /* 0x000fe60003800000 */
[----:B-1----:R-:W1:Y:S02]  /*6810*/  SYNCS.PHASECHK.TRANS64.TRYWAIT P0, [R16+URZ+0x58c8], R3 ;  /* 0x0058c803100075a7 */ /* 0x002e6400080011ff */
[----:B-1----:R-:W-:Y:S05]  /*6820*/  @!P0 BRA `(.L_x_163) ;  /* 0x000000b800b08947 */ /* 0x002fea0003800000 */
.L_x_403:
[----:B------:R-:W-:Y:S05]  /*6830*/  BSYNC B0 ;  /* 0x0000000000007941 */ /* 0x000fea0003800000 */
.L_x_162:
[----:B------:R-:W-:Y:S05]  /*6840*/  @!P5 BRA `(.L_x_164) ;  /* 0x0000000000ccd947 */ /* 0x000fea0003800000 */
[----:B------:R-:W2:Y:S01]  /*6850*/  LDC R0, c[0x0][0x904] ;  /* 0x00024100ff007b82 */ /* 0x000ea20000000800 */
[----:B------:R-:W1:Y:S01]  /*6860*/  LDCU.64 UR4, c[0x0][0x908] ;  /* 0x00012100ff0477ac */ /* 0x000e620008000a00 */
[----:B------:R-:W-:Y:S01]  /*6870*/  BSSY.RECONVERGENT B0, `(.L_x_164) ;  /* 0x0000030000007945 */ /* 0x000fe20003800200 */
[----:B-1----:R-:W-:Y:S01]  /*6880*/  IMAD.HI.U32 R3, R30, UR4, RZ ;  /* 0x000000041e037c27 */ /* 0x002fe2000f8e00ff */
[----:B------:R-:W1:Y:S01]  /*6890*/  LDCU UR4, c[0x0][0x380] ;  /* 0x00007000ff0477ac */ /* 0x000e620008000800 */
[----:B--2---:R-:W-:-:S03]  /*68a0*/  ISETP.NE.AND P0, PT, R0, 0x1, PT ;  /* 0x000000010000780c */ /* 0x004fc60003f05270 */
[----:B------:R-:W-:-:S04]  /*68b0*/  SHF.R.U32.HI R3, RZ, UR5, R3 ;  /* 0x00000005ff037c19 */ /* 0x000fc80008011603 */
[----:B------:R-:W-:-:S05]  /*68c0*/  SEL R3, R30, R3, !P0 ;  /* 0x000000031e037207 */ /* 0x000fca0004000000 */
[----:B------:R-:W-:-:S04]  /*68d0*/  IMAD.MOV R3, RZ, RZ, -R3 ;  /* 0x000000ffff037224 */ /* 0x000fc800078e0a03 */
[----:B------:R-:W-:-:S05]  /*68e0*/  IMAD R4, R0, R3, R30 ;  /* 0x0000000300047224 */ /* 0x000fca00078e021e */
[----:B------:R-:W-:-:S05]  /*68f0*/  LEA R4, R4, R29, 0x8 ;  /* 0x0000001d04047211 */ /* 0x000fca00078e40ff */
[----:B------:R-:W-:-:S05]  /*6900*/  VIADD R4, R4, 0x80 ;  /* 0x0000008004047836 */ /* 0x000fca0000000000 */
[----:B-1----:R-:W-:-:S13]  /*6910*/  ISETP.GE.AND P0, PT, R4, UR4, PT ;  /* 0x0000000404007c0c */ /* 0x002fda000bf06270 */
[----:B------:R-:W-:Y:S05]  /*6920*/  @P0 BRA `(.L_x_165) ;  /* 0x0000000000900947 */ /* 0x000fea0003800000 */
[----:B------:R-:W1:Y:S01]  /*6930*/  LDC R5, c[0x0][0x38c] ;  /* 0x0000e300ff057b82 */ /* 0x000e620000000800 */
[----:B------:R-:W-:Y:S01]  /*6940*/  IMAD.MOV.U32 R6, RZ, RZ, RZ ;  /* 0x000000ffff067224 */ /* 0x000fe200078e00ff */
[----:B------:R-:W2:Y:S01]  /*6950*/  LDCU UR6, c[0x0][0x890] ;  /* 0x00011200ff0677ac */ /* 0x000ea20008000800 */
[----:B------:R-:W4:Y:S01]  /*6960*/  LDCU.64 UR4, c[0x0][0x888] ;  /* 0x00011100ff0477ac */ /* 0x000f220008000a00 */
[----:B--2---:R-:W-:Y:S01]  /*6970*/  IMAD R25, R25, UR6, R4 ;  /* 0x0000000619197c24 */ /* 0x004fe2000f8e0204 */
[----:B-1----:R-:W-:-:S04]  /*6980*/  IABS R3, R5 ;  /* 0x0000000500037213 */ /* 0x002fc80000000000 */
[----:B------:R-:W1:Y:S08]  /*6990*/  I2F.RP R9, R3 ;  /* 0x0000000300097306 */ /* 0x000e700000209400 */
[----:B-1----:R-:W1:Y:S02]  /*69a0*/  MUFU.RCP R8, R9 ;  /* 0x0000000900087308 */ /* 0x002e640000001000 */
[----:B-1----:R-:W-:-:S06]  /*69b0*/  IADD3 R8, PT, PT, R8, 0xffffffe, RZ ;  /* 0x0ffffffe08087810 */ /* 0x002fcc0007ffe0ff */
[----:B------:R-:W1:Y:S02]  /*69c0*/  F2I.FTZ.U32.TRUNC.NTZ R7, R8 ;  /* 0x0000000800077305 */ /* 0x000e64000021f000 */
[----:B-1----:R-:W-:-:S05]  /*69d0*/  IADD3 R0, PT, PT, RZ, -R7, RZ ;  /* 0x80000007ff007210 */ /* 0x002fca0007ffe0ff */
[----:B------:R-:W-:Y:S01]  /*69e0*/  IMAD R2, R0, R3, RZ ;  /* 0x0000000300027224 */ /* 0x000fe200078e02ff */
[----:B------:R-:W-:-:S03]  /*69f0*/  IABS R0, R24 ;  /* 0x0000001800007213 */ /* 0x000fc60000000000 */
[----:B------:R-:W-:Y:S01]  /*6a00*/  IMAD.HI.U32 R7, R7, R2, R6 ;  /* 0x0000000207077227 */ /* 0x000fe200078e0006 */
[----:B------:R-:W-:-:S05]  /*6a10*/  MOV R6, R0 ;  /* 0x0000000000067202 */ /* 0x000fca0000000f00 */
[----:B------:R-:W-:-:S04]  /*6a20*/  IMAD.HI.U32 R2, R7, R6, RZ ;  /* 0x0000000607027227 */ /* 0x000fc800078e00ff */
[----:B------:R-:W-:-:S04]  /*6a30*/  IMAD.MOV R0, RZ, RZ, -R2 ;  /* 0x000000ffff007224 */ /* 0x000fc800078e0a02 */
[C---:B------:R-:W-:Y:S02]  /*6a40*/  IMAD R0, R3.reuse, R0, R6 ;  /* 0x0000000003007224 */ /* 0x040fe400078e0206 */
[----:B------:R-:W1:Y:S03]  /*6a50*/  LDC.64 R6, c[0x0][0x880] ;  /* 0x00022000ff067b82 */ /* 0x000e660000000a00 */
[----:B------:R-:W-:-:S13]  /*6a60*/  ISETP.GT.U32.AND P0, PT, R3, R0, PT ;  /* 0x000000000300720c */ /* 0x000fda0003f04070 */
[-C--:B------:R-:W-:Y:S01]  /*6a70*/  @!P0 IADD3 R0, PT, PT, R0, -R3.reuse, RZ ;  /* 0x8000000300008210 */ /* 0x080fe20007ffe0ff */
[----:B------:R-:W-:Y:S01]  /*6a80*/  @!P0 VIADD R2, R2, 0x1 ;  /* 0x0000000102028836 */ /* 0x000fe20000000000 */
[----:B------:R-:W-:Y:S02]  /*6a90*/  ISETP.NE.AND P0, PT, R5, RZ, PT ;  /* 0x000000ff0500720c */ /* 0x000fe40003f05270 */
[----:B------:R-:W-:Y:S02]  /*6aa0*/  ISETP.GE.U32.AND P2, PT, R0, R3, PT ;  /* 0x000000030000720c */ /* 0x000fe40003f46070 */
[----:B------:R-:W-:-:S04]  /*6ab0*/  LOP3.LUT R0, R24, R5, RZ, 0x3c, !PT ;  /* 0x0000000518007212 */ /* 0x000fc800078e3cff */
[----:B------:R-:W-:-:S07]  /*6ac0*/  ISETP.GE.AND P1, PT, R0, RZ, PT ;  /* 0x000000ff0000720c */ /* 0x000fce0003f26270 */
[----:B------:R-:W-:-:S06]  /*6ad0*/  @P2 IADD3 R2, PT, PT, R2, 0x1, RZ ;  /* 0x0000000102022810 */ /* 0x000fcc0007ffe0ff */
[----:B------:R-:W-:Y:S01]  /*6ae0*/  @!P1 IMAD.MOV R2, RZ, RZ, -R2 ;  /* 0x000000ffff029224 */ /* 0x000fe200078e0a02 */
[----:B------:R-:W-:-:S04]  /*6af0*/  @!P0 LOP3.LUT R2, RZ, R5, RZ, 0x33, !PT ;  /* 0x00000005ff028212 */ /* 0x000fc800078e33ff */
[C---:B------:R-:W-:Y:S01]  /*6b00*/  IADD3 R0, PT, PT, -R2.reuse, RZ, RZ ;  /* 0x000000ff02007210 */ /* 0x040fe20007ffe1ff */
[----:B----4-:R-:W-:-:S04]  /*6b10*/  IMAD R25, R2, UR5, R25 ;  /* 0x0000000502197c24 */ /* 0x010fc8000f8e0219 */
[----:B------:R-:W-:-:S04]  /*6b20*/  IMAD R0, R5, R0, R24 ;  /* 0x0000000005007224 */ /* 0x000fc800078e0218 */
[----:B------:R-:W-:Y:S02]  /*6b30*/  IMAD R25, R0, UR4, R25 ;  /* 0x0000000400197c24 */ /* 0x000fe4000f8e0219 */
[----:B------:R-:W-:Y:S02]  /*6b40*/  IMAD.MOV.U32 R0, RZ, RZ, -0x800000 ;  /* 0xff800000ff007424 */ /* 0x000fe400078e00ff */
[----:B-1----:R-:W-:-:S05]  /*6b50*/  IMAD.WIDE R6, R25, 0x4, R6 ;  /* 0x0000000419067825 */ /* 0x002fca00078e0206 */
[----:B------:R1:W-:Y:S02]  /*6b60*/  STG.E desc[UR44][R6.64], R0 ;  /* 0x0000000006007986 */ /* 0x0003e4000c10192c */
.L_x_165:
[----:B------:R-:W-:Y:S05]  /*6b70*/  BSYNC.RECONVERGENT B0 ;  /* 0x0000000000007941 */ /* 0x000fea0003800200 */
.L_x_164:
[----:B------:R-:W-:Y:S01]  /*6b80*/  @!PT LDS RZ, [RZ] ;  /* 0x00000000fffff984 */ /* 0x000fe20000000800 */
[----:B------:R-:W-:Y:S01]  /*6b90*/  @!PT LDS RZ, [RZ] ;  /* 0x00000000fffff984 */ /* 0x000fe20000000800 */
[----:B------:R-:W-:Y:S01]  /*6ba0*/  @!PT LDS RZ, [RZ] ;  /* 0x00000000fffff984 */ /* 0x000fe20000000800 */
[----:B------:R-:W-:Y:S01]  /*6bb0*/  @!PT LDS RZ, [RZ] ;  /* 0x00000000fffff984 */ /* 0x000fe20000000800 */
[----:B------:R2:W-:Y:S06]  /*6bc0*/  MEMBAR.ALL.CTA ;  /* 0x0000000000007992 */ /* 0x0005ec0000008000 */
[----:B--2---:R-:W2:Y:S01]  /*6bd0*/  FENCE.VIEW.ASYNC.S ;  /* 0x00000000000073c6 */ /* 0x004ea20000000000 */
[----:B------:R-:W-:-:S09]  /*6be0*/  UISETP.NE.AND UP0, UPT, UR41, URZ, UPT ;  /* 0x000000ff2900728c */ /* 0x000fd2000bf05270 */
[----:B------:R-:W-:Y:S05]  /*6bf0*/  BRA.U UP0, `(.L_x_166) ;  /* 0x0000000100047547 */ /* 0x000fea000b800000 */
[----:B------:R-:W-:Y:S05]  /*6c00*/  BPT.TRAP 0x1 ;  /* 0x000000040000795c */ /* 0x000fea0000300000 */
.L_x_166:
[----:B--2---:R5:W-:Y:S01]  /*6c10*/  SYNCS.ARRIVE.TRANS64.A1T0 RZ, [R16+URZ+0x58b8], RZ ;  /* 0x0058b8ff10ff79a7 */ /* 0x004be200081000ff */
[----:B------:R-:W-:Y:S01]  /*6c20*/  LOP3.LUT R28, R28, 0x1, RZ, 0x3c, !PT ;  /* 0x000000011c1c7812 */ /* 0x000fe200078e3cff */
[----:B------:R-:W-:Y:S06]  /*6c30*/  BRA `(.L_x_92) ;  /* 0x0000002000207947 */ /* 0x000fec0003800000 */
.L_x_93:
[----:B------:R-:W-:-:S09]  /*6c40*/  UISETP.NE.AND UP0, UPT, UR40, URZ, UPT ;  /* 0x000000ff2800728c */ /* 0x000fd2000bf05270 */
[----:B------:R-:W-:Y:S05]  /*6c50*/  BRA.U !UP0, `(.L_x_167) ;  /* 0x0000000108047547 */ /* 0x000fea000b800000 */
[----:B------:R-:W-:Y:S05]  /*6c60*/  BPT.TRAP 0x1 ;  /* 0x000000040000795c */ /* 0x000fea0000300000 */
.L_x_167:
[----:B------:R-:W1:Y:S01]  /*6c70*/  S2R R32, SR_CgaCtaId ;  /* 0x0000000000207919 */ /* 0x000e620000008800 */
[----:B------:R-:W-:Y:S01]  /*6c80*/  MOV R7, 0x400 ;  /* 0x0000040000077802 */ /* 0x000fe20000000f00 */
[----:B------:R-:W-:Y:S01]  /*6c90*/  BSSY B0, `(.L_x_168) ;  /* 0x0000005000007945 */ /* 0x000fe20003800000 */
[----:B------:R-:W-:Y:S02]  /*6ca0*/  SHF.L.U32 R5, R27, 0x1f, RZ ;  /* 0x0000001f1b057819 */ /* 0x000fe400000006ff */
[----:B-1----:R-:W-:-:S04]  /*6cb0*/  LEA R0, R32, R7, 0x18 ;  /* 0x0000000720007211 */ /* 0x002fc800078ec0ff */
[----:B------:R-:W1:Y:S02]  /*6cc0*/  SYNCS.PHASECHK.TRANS64.TRYWAIT P0, [R0+URZ+0x5870], R5 ;  /* 0x00587005000075a7 */ /* 0x000e6400080011ff */
[----:B-1----:R-:W-:Y:S05]  /*6cd0*/  @!P0 BRA `(.L_x_169) ;  /* 0x000000b400988947 */ /* 0x002fea0003800000 */
.L_x_404:
[----:B------:R-:W-:Y:S05]  /*6ce0*/  BSYNC B0 ;  /* 0x0000000000007941 */ /* 0x000fea0003800000 */
.L_x_168:
[----:B------:R-:W-:-:S09]  /*6cf0*/  UISETP.NE.AND UP0, UPT, UR40, URZ, UPT ;  /* 0x000000ff2800728c */ /* 0x000fd2000bf05270 */
[----:B------:R-:W-:Y:S05]  /*6d00*/  BRA.U !UP0, `(.L_x_170) ;  /* 0x0000000108047547 */ /* 0x000fea000b800000 */
[----:B------:R-:W-:Y:S05]  /*6d10*/  BPT.TRAP 0x1 ;  /* 0x000000040000795c */ /* 0x000fea0000300000 */
.L_x_170:
[----:B------:R-:W-:Y:S01]  /*6d20*/  IADD3 R21, PT, PT, R0, 0x5878, RZ ;  /* 0x0000587800157810 */ /* 0x000fe20007ffe0ff */
[----:B------:R-:W-:-:S03]  /*6d30*/  UISETP.NE.AND UP0, UPT, UR39, URZ, UPT ;  /* 0x000000ff2700728c */ /* 0x000fc6000bf05270 */
[----:B------:R-:W-:-:S04]  /*6d40*/  PRMT R4, R32, 0x654, R21 ;  /* 0x0000065420047816 */ /* 0x000fc80000000015 */
[----:B------:R2:W-:Y:S02]  /*6d50*/  SYNCS.ARRIVE.TRANS64.RED.A1T0 RZ, [R4+URZ], RZ ;  /* 0x000000ff04ff79a7 */ /* 0x0005e400081004ff */
[----:B------:R-:W-:Y:S05]  /*6d60*/  BRA.U !UP0, `(.L_x_171) ;  /* 0x0000000108047547 */ /* 0x000fea000b800000 */
[----:B------:R-:W-:Y:S05]  /*6d70*/  BPT.TRAP 0x1 ;  /* 0x000000040000795c */ /* 0x000fea0000300000 */
.L_x_171:
[----:B------:R-:W-:Y:S01]  /*6d80*/  IMAD.U32 R2, RZ, RZ, UR42 ;  /* 0x0000002aff027e24 */ /* 0x000fe2000f8e00ff */
[----:B------:R-:W-:-:S04]  /*6d90*/  ISETP.GE.AND P0, PT, R3, 0x41, PT ;  /* 0x000000410300780c */ /* 0x000fc80003f06270 */
[----:B-1----:R-:W-:-:S04]  /*6da0*/  SHF.L.U32 R5, R2, 0x1f, RZ ;  /* 0x0000001f02057819 */ /* 0x002fc800000006ff */
[----:B------:R-:W1:Y:S02]  /*6db0*/  SYNCS.PHASECHK.TRANS64.TRYWAIT P1, [R0+URZ+0x5880], R5 ;  /* 0x00588005000075a7 */ /* 0x000e6400080211ff */
[----:B-1----:R-:W-:Y:S05]  /*6dc0*/  @!P1 BRA `(.L_x_172) ;  /* 0x000000b400709947 */ /* 0x002fea0003800000 */
.L_x_405:
[----:B------:R-:W-:Y:S02]  /*6dd0*/  LOP3.LUT R2, R27, 0x1, RZ, 0x3c, !PT ;  /* 0x000000011b027812 */ /* 0x000fe400078e3cff */
[----:B------:R-:W-:Y:S01]  /*6de0*/  MOV R33, R22 ;  /* 0x0000001600217202 */ /* 0x000fe20000000f00 */
[----:B------:R-:W-:Y:S06]  /*6df0*/  @!P0 BRA `(.L_x_173) ;  /* 0x0000000800048947 */ /* 0x000fec0003800000 */
[----:B--2---:R-:W-:-:S05]  /*6e00*/  VIADD R4, R3, 0x3f ;  /* 0x0000003f03047836 */ /* 0x004fca0000000000 */
[----:B------:R-:W-:-:S04]  /*6e10*/  SHF.R.S32.HI R3, RZ, 0x1f, R4 ;  /* 0x0000001fff037819 */ /* 0x000fc80000011404 */
[----:B------:R-:W-:-:S04]  /*6e20*/  LEA.HI R4, R3, R4, RZ, 0x6 ;  /* 0x0000000403047211 */ /* 0x000fc800078f30ff */
[----:B------:R-:W-:-:S04]  /*6e30*/  SHF.R.S32.HI R4, RZ, 0x6, R4 ;  /* 0x00000006ff047819 */ /* 0x000fc80000011404 */
[----:B------:R-:W-:-:S04]  /*6e40*/  VIMNMX R3, PT, PT, R4, 0x2, PT ;  /* 0x0000000204037848 */ /* 0x000fc80003fe0100 */
[----:B------:R-:W-:-:S05]  /*6e50*/  IADD3 R3, PT, PT, -R3, R22, R4 ;  /* 0x0000001603037210 */ /* 0x000fca0007ffe104 */
[----:B------:R-:W-:-:S07]  /*6e60*/  VIADD R33, R3, 0x1 ;  /* 0x0000000103217836 */ /* 0x000fce0000000000 */
.L_x_188:
[----:B------:R-:W-:Y:S05]  /*6e70*/  YIELD ;  /* 0x0000000000007946 */ /* 0x000fea0003800000 */
[----:B------:R-:W-:Y:S01]  /*6e80*/  UISETP.NE.AND UP0, UPT, UR40, URZ, UPT ;  /* 0x000000ff2800728c */ /* 0x000fe2000bf05270 */
[----:B------:R-:W-:Y:S01]  /*6e90*/  VIADD R22, R22, 0x1 ;  /* 0x0000000116167836 */ /* 0x000fe20000000000 */
[----:B------:R-:W-:-:S04]  /*6ea0*/  MOV R27, R2 ;  /* 0x00000002001b7202 */ /* 0x000fc80000000f00 */
[----:B------:R-:W-:-:S03]  /*6eb0*/  ISETP.NE.AND P1, PT, R22, R33, PT ;  /* 0x000000211600720c */ /* 0x000fc60003f25270 */
[----:B--234-:R-:W-:Y:S10]  /*6ec0*/  BRA.U !UP0, `(.L_x_174) ;  /* 0x0000000108047547 */ /* 0x01cff4000b800000 */
[----:B------:R-:W-:Y:S05]  /*6ed0*/  BPT.TRAP 0x1 ;  /* 0x000000040000795c */ /* 0x000fea0000300000 */
.L_x_174:
[----:B------:R-:W-:Y:S01]  /*6ee0*/  SHF.L.U32 R3, R27, 0x1f, RZ ;  /* 0x0000001f1b037819 */ /* 0x000fe200000006ff */
[----:B------:R-:W-:-:S03]  /*6ef0*/  IMAD.U32 R20, R26, 0x10000, RZ ;  /* 0x000100001a147824 */ /* 0x000fc600078e00ff */
[----:B------:R-:W2:Y:S02]  /*6f00*/  SYNCS.PHASECHK.TRANS64.TRYWAIT P0, [R0+URZ+0x5870], R3 ;  /* 0x00587003000075a7 */ /* 0x000ea400080011ff */
[----:B------:R-:W-:Y:S01]  /*6f10*/  LOP3.LUT R20, R20, 0x600000, RZ, 0xc0, !PT ;  /* 0x0060000014147812 */ /* 0x000fe200078ec0ff */
[----:B--2---:R-:W-:Y:S06]  /*6f20*/  @!P0 BRA `(.L_x_175) ;  /* 0x000000b4002c8947 */ /* 0x004fec0003800000 */
.L_x_406:
[----:B------:R-:W-:Y:S05]  /*6f30*/  WARPSYNC.ALL ;  /* 0x0000000000007948 */ /* 0x000fea0003800000 */
[----:B------:R-:W-:Y:S01]  /*6f40*/  R2UR UR4, R20 ;  /* 0x00000000140472ca */ /* 0x000fe200000e0000 */
[----:B------:R-:W-:Y:S01]  /*6f50*/  UISETP.NE.AND UP0, UPT, UR41, URZ, UPT ;  /* 0x000000ff2900728c */ /* 0x000fe2000bf05270 */
[----:B------:R-:W-:-:S11]  /*6f60*/  PLOP3.LUT P0, PT, PT, PT, PT, 0x80, 0x8 ;  /* 0x000000000008781c */ /* 0x000fd60003f0f070 */
[----:B--2---:R-:W2:Y:S02]  /*6f70*/  LDTM.x2 R2, tmem[UR4] ;  /* 0x00000004000279ee */ /* 0x004ea400080c0000 */
[----:B--2---:R-:W-:-:S13]  /*6f80*/  FSETP.NEU.AND P3, PT, R2, R3, PT ;  /* 0x000000030200720b */ /* 0x004fda0003f6d000 */
[----:B------:R-:W2:Y:S01]  /*6f90*/  @P3 LDC R4, c[0x0][0x704] ;  /* 0x0001c100ff043b82 */ /* 0x000ea20000000800 */
[----:B------:R-:W-:-:S04]  /*6fa0*/  @P3 FADD R3, R2, -R3 ;  /* 0x8000000302033221 */ /* 0x000fc80000000000 */
[----:B--2---:R-:W-:Y:S01]  /*6fb0*/  @P3 FMUL R4, R3, R4 ;  /* 0x0000000403043220 */ /* 0x004fe20000400000 */
[----:B------:R-:W-:-:S04]  /*6fc0*/  IMAD.MOV.U32 R3, RZ, RZ, 0x3f800000 ;  /* 0x3f800000ff037424 */ /* 0x000fc800078e00ff */
[----:B------:R-:W-:-:S04]  /*6fd0*/  @P3 FSETP.GEU.AND P2, PT, R4, -126, PT ;  /* 0xc2fc00000400380b */ /* 0x000fc80003f4e000 */
[----:B------:R-:W-:-:S13]  /*6fe0*/  @P3 PLOP3.LUT P0, PT, P2, PT, PT, 0x80, 0x8 ;  /* 0x000000000008381c */ /* 0x000fda000170f070 */
[----:B------:R-:W-:-:S04]  /*6ff0*/  @!P0 FMUL R4, R4, 0.5 ;  /* 0x3f00000004048820 */ /* 0x000fc80000400000 */
[----:B------:R-:W2:Y:S02]  /*7000*/  @P3 MUFU.EX2 R2, R4 ;  /* 0x0000000400023308 */ /* 0x000ea40000000800 */
[----:B--2---:R-:W-:-:S05]  /*7010*/  @!P0 FMUL R2, R2, R2 ;  /* 0x0000000202028220 */ /* 0x004fca0000400000 */
[----:B------:R-:W-:Y:S01]  /*7020*/  @P3 MOV R3, R2 ;  /* 0x0000000200033202 */ /* 0x000fe20000000f00 */
[----:B------:R-:W-:Y:S06]  /*7030*/  BRA.U UP0, `(.L_x_176) ;  /* 0x0000000100047547 */ /* 0x000fec000b800000 */
[----:B------:R-:W-:Y:S05]  /*7040*/  BPT.TRAP 0x1 ;  /* 0x000000040000795c */ /* 0x000fea0000300000 */
.L_x_176:
[----:B------:R-:W-:Y:S01]  /*7050*/  IMAD.U32 R23, RZ, RZ, UR43 ;  /* 0x0000002bff177e24 */ /* 0x000fe2000f8e00ff */
[----:B------:R-:W-:-:S04]  /*7060*/  FSETP.NEU.AND P2, PT, R3, 1, PT ;  /* 0x3f8000000300780b */ /* 0x000fc80003f4d000 */
[----:B------:R-:W-:-:S04]  /*7070*/  SHF.L.U32 R23, R23, 0x1f, RZ ;  /* 0x0000001f17177819 */ /* 0x000fc800000006ff */
[----:B------:R-:W2:Y:S02]  /*7080*/  SYNCS.PHASECHK.TRANS64.TRYWAIT P0, [R0+URZ+0x5890], R23 ;  /* 0x00589017000075a7 */ /* 0x000ea400080011ff */
[----:B--2---:R-:W-:Y:S05]  /*7090*/  @!P0 BRA `(.L_x_177) ;  /* 0x000000b000e48947 */ /* 0x004fea0003800000 */
.L_x_407:
[----:B------:R-:W-:-:S13]  /*70a0*/  VOTE.ANY P0, P2 ;  /* 0x0000000000ff7806 */ /* 0x000fda0001000100 */
[----:B------:R-:W-:Y:S05]  /*70b0*/  @!P0 BRA `(.L_x_178) ;  /* 0x0000000000308947 */ /* 0x000fea0003800000 */
[----:B------:R-:W-:-:S04]  /*70c0*/  LOP3.LUT R2, R20, 0x100, RZ, 0xfc, !PT ;  /* 0x0000010014027812 */ /* 0x000fc800078efcff */
[----:B------:R-:W-:-:S13]  /*70d0*/  R2UR UR4, R2 ;  /* 0x00000000020472ca */ /* 0x000fda00000e0000 */
[----:B-1----:R-:W1:Y:S02]  /*70e0*/  LDTM.x16 R4, tmem[UR4] ;  /* 0x00000004000479ee */ /* 0x002e640008240000 */
[C---:B-1----:R-:W-:Y:S02]  /*70f0*/  @P2 FMUL2 R4, R3.reuse.F32, R4.F32x2.HI_LO ;  /* 0x000000040304224a */ /* 0x042fe40000040000 */
[C---:B------:R-:W-:Y:S02]  /*7100*/  @P2 FMUL2 R6, R3.reuse.F32, R6.F32x2.HI_LO ;  /* 0x000000060306224a */ /* 0x040fe40000040000 */
[C---:B------:R-:W-:Y:S02]  /*7110*/  @P2 FMUL2 R8, R3.reuse.F32, R8.F32x2.HI_LO ;  /* 0x000000080308224a */ /* 0x040fe40000040000 */
[C---:B------:R-:W-:Y:S02]  /*7120*/  @P2 FMUL2 R10, R3.reuse.F32, R10.F32x2.HI_LO ;  /* 0x0000000a030a224a */ /* 0x040fe40000040000 */
[----:B------:R-:W-:-:S02]  /*7130*/  @P2 FMUL2 R12, R3.F32, R12.F32x2.HI_LO ;  /* 0x0000000c030c224a */ /* 0x000fc40000040000 */
[C---:B------:R-:W-:Y:S02]  /*7140*/  @P2 FMUL2 R14, R3.reuse.F32, R14.F32x2.HI_LO ;  /* 0x0000000e030e224a */ /* 0x040fe40000040000 */
[C---:B------:R-:W-:Y:S02]  /*7150*/  @P2 FMUL2 R16, R3.reuse.F32, R16.F32x2.HI_LO ;  /* 0x000000100310224a */ /* 0x040fe40000040000 */
[----:B------:R-:W-:-:S04]  /*7160*/  @P2 FMUL2 R18, R3.F32, R18.F32x2.HI_LO ;  /* 0x000000120312224a */ /* 0x000fc80000040000 */
[----:B------:R3:W-:Y:S02]  /*7170*/  STTM.x16 tmem[UR4], R4 ;  /* 0x00000004000079ed */ /* 0x0007e40008240004 */
.L_x_178:
[----:B------:R-:W-:-:S09]  /*7180*/  UISETP.NE.AND UP0, UPT, UR39, URZ, UPT ;  /* 0x000000ff2700728c */ /* 0x000fd2000bf05270 */
[----:B------:R-:W-:Y:S05]  /*7190*/  BRA.U !UP0, `(.L_x_179) ;  /* 0x0000000108047547 */ /* 0x000fea000b800000 */
[----:B------:R-:W-:Y:S05]  /*71a0*/  BPT.TRAP 0x1 ;  /* 0x000000040000795c */ /* 0x000fea0000300000 */
.L_x_179:
[----:B------:R-:W-:Y:S01]  /*71b0*/  IADD3 R3, PT, PT, R0, 0x5888, RZ ;  /* 0x0000588800037810 */ /* 0x000fe20007ffe0ff */
[----:B------:R-:W-:Y:S02]  /*71c0*/  UISETP.NE.AND UP0, UPT, UR41, URZ, UPT ;  /* 0x000000ff2900728c */ /* 0x000fe4000bf05270 */
[----:B------:R-:W-:Y:S01]  /*71d0*/  ULOP3.LUT UR42, UR42, 0x1, URZ, 0x3c, !UPT ;  /* 0x000000012a2a7892 */ /* 0x000fe2000f8e3cff */
[----:B------:R-:W-:-:S04]  /*71e0*/  PRMT R2, R32, 0x654, R3 ;  /* 0x0000065420027816 */ /* 0x000fc80000000003 */
[----:B------:R4:W-:Y:S01]  /*71f0*/  SYNCS.ARRIVE.TRANS64.RED.A1T0 RZ, [R2+URZ], RZ ;  /* 0x000000ff02ff79a7 */ /* 0x0009e200081004ff */
[----:B------:R-:W5:Y:S01]  /*7200*/  FENCE.VIEW.ASYNC.T ;  /* 0x00000000000073c6 */ /* 0x000f620000000200 */
[----:B------:R-:W-:Y:S05]  /*7210*/  BRA.U UP0, `(.L_x_180) ;  /* 0x0000000100087547 */ /* 0x000fea000b800000 */
[----:B------:R-:W-:Y:S05]  /*7220*/  BPT.TRAP 0x1 ;  /* 0x000000040000795c */ /* 0x000fea0000300000 */
[----:B------:R-:W-:Y:S05]  /*7230*/  BPT.TRAP 0x1 ;  /* 0x000000040000795c */ /* 0x000fea0000300000 */
.L_x_180:
[----:B------:R-:W-:Y:S01]  /*7240*/  IADD3 R3, PT, PT, R0, 0x58a0, RZ ;  /* 0x000058a000037810 */ /* 0x000fe20007ffe0ff */
[----:B------:R-:W-:-:S03]  /*7250*/  UISETP.NE.AND UP0, UPT, UR39, URZ, UPT ;  /* 0x000000ff2700728c */ /* 0x000fc6000bf05270 */
[----:B----4-:R-:W-:-:S04]  /*7260*/  PRMT R2, R32, 0x654, R3 ;  /* 0x0000065420027816 */ /* 0x010fc80000000003 */
[----:B-----5:R4:W-:Y:S02]  /*7270*/  SYNCS.ARRIVE.TRANS64.RED.A1T0 RZ, [R2+URZ], RZ ;  /* 0x000000ff02ff79a7 */ /* 0x0209e400081004ff */
[----:B------:R-:W-:Y:S05]  /*7280*/  BRA.U !UP0, `(.L_x_181) ;  /* 0x0000000108047547 */ /* 0x000fea000b800000 */
[----:B------:R-:W-:Y:S05]  /*7290*/  BPT.TRAP 0x1 ;  /* 0x000000040000795c */ /* 0x000fea0000300000 */
.L_x_181:
[----:B------:R-:W-:Y:S01]  /*72a0*/  IMAD.U32 R3, RZ, RZ, UR42 ;  /* 0x0000002aff037e24 */ /* 0x000fe2000f8e00ff */
[----:B----4-:R-:W-:-:S04]  /*72b0*/  LOP3.LUT R2, R20, 0x80, RZ, 0xfc, !PT ;  /* 0x0000008014027812 */ /* 0x010fc800078efcff */
[----:B------:R-:W-:-:S04]  /*72c0*/  SHF.L.U32 R3, R3, 0x1f, RZ ;  /* 0x0000001f03037819 */ /* 0x000fc800000006ff */
[----:B------:R-:W4:Y:S02]  /*72d0*/  SYNCS.PHASECHK.TRANS64.TRYWAIT P0, [R0+URZ+0x5880], R3 ;  /* 0x00588003000075a7 */ /* 0x000f2400080011ff */
[----:B----4-:R-:W-:Y:S05]  /*72e0*/  @!P0 BRA `(.L_x_182) ;  /* 0x000000b000648947 */ /* 0x010fea0003800000 */
.L_x_408:
[----:B------:R-:W-:Y:S01]  /*72f0*/  R2UR UR4, R2 ;  /* 0x00000000020472ca */ /* 0x000fe200000e0000 */
[----:B------:R-:W-:Y:S01]  /*7300*/  UISETP.NE.AND UP0, UPT, UR41, URZ, UPT ;  /* 0x000000ff2900728c */ /* 0x000fe2000bf05270 */
[----:B------:R-:W-:-:S11]  /*7310*/  PLOP3.LUT P0, PT, PT, PT, PT, 0x80, 0x8 ;  /* 0x000000000008781c */ /* 0x000fd60003f0f070 */
[----:B----4-:R-:W4:Y:S02]  /*7320*/  LDTM.x2 R2, tmem[UR4] ;  /* 0x00000004000279ee */ /* 0x010f2400080c0000 */
[----:B----4-:R-:W-:-:S13]  /*7330*/  FSETP.NEU.AND P3, PT, R2, R3, PT ;  /* 0x000000030200720b */ /* 0x010fda0003f6d000 */
[----:B---3--:R-:W3:Y:S01]  /*7340*/  @P3 LDC R4, c[0x0][0x704] ;  /* 0x0001c100ff043b82 */ /* 0x008ee20000000800 */
[----:B------:R-:W-:Y:S01]  /*7350*/  @P3 FADD R3, R2, -R3 ;  /* 0x8000000302033221 */ /* 0x000fe20000000000 */
[----:B------:R-:W-:-:S03]  /*7360*/  IMAD.MOV.U32 R2, RZ, RZ, 0x3f800000 ;  /* 0x3f800000ff027424 */ /* 0x000fc600078e00ff */
[----:B---3--:R-:W-:-:S05]  /*7370*/  @P3 FMUL R4, R3, R4 ;  /* 0x0000000403043220 */ /* 0x008fca0000400000 */
[----:B------:R-:W-:-:S04]  /*7380*/  @P3 FSETP.GEU.AND P2, PT, R4, -126, PT ;  /* 0xc2fc00000400380b */ /* 0x000fc80003f4e000 */
[----:B------:R-:W-:-:S13]  /*7390*/  @P3 PLOP3.LUT P0, PT, P2, PT, PT, 0x80, 0x8 ;  /* 0x000000000008381c */ /* 0x000fda000170f070 */
[----:B------:R-:W-:-:S04]  /*73a0*/  @!P0 FMUL R4, R4, 0.5 ;  /* 0x3f00000004048820 */ /* 0x000fc80000400000 */
[----:B------:R-:W3:Y:S02]  /*73b0*/  @P3 MUFU.EX2 R3, R4 ;  /* 0x0000000400033308 */ /* 0x000ee40000000800 */
[----:B---3--:R-:W-:-:S05]  /*73c0*/  @!P0 FMUL R3, R3, R3 ;  /* 0x0000000303038220 */ /* 0x008fca0000400000 */
[----:B------:R-:W-:Y:S01]  /*73d0*/  @P3 MOV R2, R3 ;  /* 0x0000000300023202 */ /* 0x000fe20000000f00 */
[----:B------:R-:W-:Y:S06]  /*73e0*/  BRA.U UP0, `(.L_x_183) ;  /* 0x0000000100047547 */ /* 0x000fec000b800000 */
[----:B------:R-:W-:Y:S05]  /*73f0*/  BPT.TRAP 0x1 ;  /* 0x000000040000795c */ /* 0x000fea0000300000 */
.L_x_183:
[----:B------:R-:W3:Y:S01]  /*7400*/  SYNCS.PHASECHK.TRANS64.TRYWAIT P0, [R0+URZ+0x5898], R23 ;  /* 0x00589817000075a7 */ /* 0x000ee200080011ff */
[----:B------:R-:W-:Y:S01]  /*7410*/  FSETP.NEU.AND P2, PT, R2, 1, PT ;  /* 0x3f8000000200780b */ /* 0x000fe20003f4d000 */
[----:B---3--:R-:W-:-:S12]  /*7420*/  @!P0 BRA `(.L_x_184) ;  /* 0x000000b000288947 */ /* 0x008fd80003800000 */
.L_x_409:
        /* <DEDUP_REMOVED lines=14> */
.L_x_185:
[----:B------:R-:W-:-:S09]  /*7510*/  UISETP.NE.AND UP0, UPT, UR40, URZ, UPT ;  /* 0x000000ff2800728c */ /* 0x000fd2000bf05270 */
[----:B------:R-:W-:Y:S05]  /*7520*/  BRA.U !UP0, `(.L_x_186) ;  /* 0x0000000108047547 */ /* 0x000fea000b800000 */
[----:B------:R-:W-:Y:S05]  /*7530*/  BPT.TRAP 0x1 ;  /* 0x000000040000795c */ /* 0x000fea0000300000 */
.L_x_186:
[----:B----4-:R-:W-:Y:S01]  /*7540*/  PRMT R4, R32, 0x654, R21 ;  /* 0x0000065420047816 */ /* 0x010fe20000000015 */
[----:B------:R-:W-:-:S03]  /*7550*/  UISETP.NE.AND UP0, UPT, UR41, URZ, UPT ;  /* 0x000000ff2900728c */ /* 0x000fc6000bf05270 */
[----:B------:R4:W-:Y:S01]  /*7560*/  SYNCS.ARRIVE.TRANS64.RED.A1T0 RZ, [R4+URZ], RZ ;  /* 0x000000ff04ff79a7 */ /* 0x0009e200081004ff */
[----:B------:R-:W5:Y:S05]  /*7570*/  FENCE.VIEW.ASYNC.T ;  /* 0x00000000000073c6 */ /* 0x000f6a0000000200 */
[----:B------:R-:W-:Y:S05]  /*7580*/  BRA.U UP0, `(.L_x_187) ;  /* 0x0000000100087547 */ /* 0x000fea000b800000 */
[----:B------:R-:W-:Y:S05]  /*7590*/  BPT.TRAP 0x1 ;  /* 0x000000040000795c */ /* 0x000fea0000300000 */
[----:B------:R-:W-:Y:S05]  /*75a0*/  BPT.TRAP 0x1 ;  /* 0x000000040000795c */ /* 0x000fea0000300000 */
.L_x_187:
[----:B------:R-:W-:Y:S01]  /*75b0*/  VIADD R3, R0, 0x58a8 ;  /* 0x000058a800037836 */ /* 0x000fe20000000000 */
[----:B------:R-:W-:-:S04]  /*75c0*/  ULOP3.LUT UR43, UR43, 0x1, URZ, 0x3c, !UPT ;  /* 0x000000012b2b7892 */ /* 0x000fc8000f8e3cff */
[----:B------:R-:W-:-:S04]  /*75d0*/  PRMT R2, R32, 0x654, R3 ;  /* 0x0000065420027816 */ /* 0x000fc80000000003 */
[----:B-----5:R5:W-:Y:S02]  /*75e0*/  SYNCS.ARRIVE.TRANS64.RED.A1T0 RZ, [R2+URZ], RZ ;  /* 0x000000ff02ff79a7 */ /* 0x020be400081004ff */
[----:B-----5:R-:W-:Y:S01]  /*75f0*/  LOP3.LUT R2, R27, 0x1, RZ, 0x3c, !PT ;  /* 0x000000011b027812 */ /* 0x020fe200078e3cff */
[----:B------:R-:W-:Y:S06]  /*7600*/  @P1 BRA `(.L_x_188) ;  /* 0xfffffff800181947 */ /* 0x000fec000383ffff */
.L_x_173:
[----:B------:R-:W-:-:S09]  /*7610*/  UISETP.NE.AND UP0, UPT, UR39, URZ, UPT ;  /* 0x000000ff2700728c */ /* 0x000fd2000bf05270 */
[----:B------:R-:W-:Y:S05]  /*7620*/  BRA.U !UP0, `(.L_x_189) ;  /* 0x0000000108047547 */ /* 0x000fea000b800000 */
[----:B------:R-:W-:Y:S05]  /*7630*/  BPT.TRAP 0x1 ;  /* 0x000000040000795c */ /* 0x000fea0000300000 */
.L_x_189:
[----:B------:R-:W-:Y:S01]  /*7640*/  IADD3 R37, PT, PT, R0, 0x5888, RZ ;  /* 0x0000588800257810 */ /* 0x000fe20007ffe0ff */
[----:B------:R-:W-:-:S03]  /*7650*/  UISETP.NE.AND UP0, UPT, UR40, URZ, UPT ;  /* 0x000000ff2800728c */ /* 0x000fc6000bf05270 */
[----:B------:R-:W-:-:S04]  /*7660*/  PRMT R3, R32, 0x654, R37 ;  /* 0x0000065420037816 */ /* 0x000fc80000000025 */
[----:B------:R5:W-:Y:S02]  /*7670*/  SYNCS.ARRIVE.TRANS64.RED.A1T0 RZ, [R3+URZ], RZ ;  /* 0x000000ff03ff79a7 */ /* 0x000be400081004ff */
[----:B------:R-:W-:Y:S05]  /*7680*/  BRA.U !UP0, `(.L_x_190) ;  /* 0x0000000108047547 */ /* 0x000fea000b800000 */
[----:B------:R-:W-:Y:S05]  /*7690*/  BPT.TRAP 0x1 ;  /* 0x000000040000795c */ /* 0x000fea0000300000 */
.L_x_190:
[----:B-----5:R-:W-:Y:S01]  /*76a0*/  SHF.L.U32 R3, R2, 0x1f, RZ ;  /* 0x0000001f02037819 */ /* 0x020fe200000006ff */
[----:B------:R-:W-:-:S03]  /*76b0*/  IMAD.U32 R35, R26, 0x10000, RZ ;  /* 0x000100001a237824 */ /* 0x000fc600078e00ff */
[----:B------:R-:W5:Y:S02]  /*76c0*/  SYNCS.PHASECHK.TRANS64.TRYWAIT P0, [R0+URZ+0x5870], R3 ;  /* 0x00587003000075a7 */ /* 0x000f6400080011ff */
[----:B------:R-:W-:Y:S01]  /*76d0*/  LOP3.LUT R35, R35, 0x600000, RZ, 0xc0, !PT ;  /* 0x0060000023237812 */ /* 0x000fe200078ec0ff */
[----:B-----5:R-:W-:Y:S06]  /*76e0*/  @!P0 BRA `(.L_x_191) ;  /* 0x000000ac008c8947 */ /* 0x020fec0003800000 */
.L_x_410:
[----:B------:R-:W-:Y:S05]  /*76f0*/  WARPSYNC.ALL ;  /* 0x0000000000007948 */ /* 0x000fea0003800000 */
[----:B------:R-:W-:Y:S01]  /*7700*/  R2UR UR4, R35 ;  /* 0x00000000230472ca */ /* 0x000fe200000e0000 */
[----:B------:R-:W-:-:S12]  /*7710*/  UISETP.NE.AND UP0, UPT, UR40, URZ, UPT ;  /* 0x000000ff2800728c */ /* 0x000fd8000bf05270 */
[----:B-----5:R-:W5:Y:S02]  /*7720*/  LDTM.x2 R2, tmem[UR4] ;  /* 0x00000004000279ee */ /* 0x020f6400080c0000 */
[----:B-----5:R-:W-:Y:S05]  /*7730*/  BRA.U !UP0, `(.L_x_192) ;  /* 0x0000000108047547 */ /* 0x020fea000b800000 */
[----:B------:R-:W-:Y:S05]  /*7740*/  BPT.TRAP 0x1 ;  /* 0x000000040000795c */ /* 0x000fea0000300000 */
.L_x_192:
[----:B------:R5:W-:Y:S01]  /*7750*/  SYNCS.ARRIVE.TRANS64.RED.A1T0 RZ, [R4+URZ], RZ ;  /* 0x000000ff04ff79a7 */ /* 0x000be200081004ff */
[----:B------:R-:W-:-:S09]  /*7760*/  UISETP.NE.AND UP0, UPT, UR41, URZ, UPT ;  /* 0x000000ff2900728c */ /* 0x000fd2000bf05270 */
[----:B------:R-:W-:Y:S05]  /*7770*/  BRA.U UP0, `(.L_x_193) ;  /* 0x0000000100047547 */ /* 0x000fea000b800000 */
[----:B------:R-:W-:Y:S05]  /*7780*/  BPT.TRAP 0x1 ;  /* 0x000000040000795c */ /* 0x000fea0000300000 */
.L_x_193:
[----:B--2-45:R-:W-:-:S04]  /*7790*/  MOV R4, UR43 ;  /* 0x0000002b00047c02 */ /* 0x034fc80008000f00 */
[----:B-1----:R-:W-:-:S04]  /*77a0*/  SHF.L.U32 R5, R4, 0x1f, RZ ;  /* 0x0000001f04057819 */ /* 0x002fc800000006ff */
[----:B------:R-:W1:Y:S02]  /*77b0*/  SYNCS.PHASECHK.TRANS64.TRYWAIT P0, [R0+URZ+0x5890], R5 ;  /* 0x00589005000075a7 */ /* 0x000e6400080011ff */
[----:B-1----:R-:W-:Y:S05]  /*77c0*/  @!P0 BRA `(.L_x_194) ;  /* 0x000000ac00688947 */ /* 0x002fea0003800000 */
.L_x_411:
[----:B------:R-:W-:-:S09]  /*77d0*/  UISETP.NE.AND UP0, UPT, UR41, URZ, UPT ;  /* 0x000000ff2900728c */ /* 0x000fd2000bf05270 */
[----:B------:R-:W-:Y:S05]  /*77e0*/  BRA.U UP0, `(.L_x_195) ;  /* 0x0000000100047547 */ /* 0x000fea000b800000 */
[----:B------:R-:W-:Y:S05]  /*77f0*/  BPT.TRAP 0x1 ;  /* 0x000000040000795c */ /* 0x000fea0000300000 */
.L_x_195:
[----:B-1----:R-:W-:Y:S01]  /*7800*/  SHF.L.U32 R5, R28, 0x1f, RZ ;  /* 0x0000001f1c057819 */ /* 0x002fe200000006ff */
[----:B------:R-:W1:Y:S01]  /*7810*/  S2R R7, SR_SWINHI ;  /* 0x0000000000077919 */ /* 0x000e620000002f00 */
[----:B------:R-:W-:Y:S02]  /*7820*/  IMAD.SHL.U32 R36, R26, 0x10, RZ ;  /* 0x000000101a247824 */ /* 0x000fe400078e00ff */
[----:B------:R-:W2:Y:S03]  /*7830*/  SYNCS.PHASECHK.TRANS64.TRYWAIT P2, [R0+URZ+0x58c0], R5 ;  /* 0x0058c005000075a7 */ /* 0x000ea600080411ff */
[----:B------:R-:W-:Y:S02]  /*7840*/  LOP3.LUT R36, R36, 0x7f0, RZ, 0xc0, !PT ;  /* 0x000007f024247812 */ /* 0x000fe400078ec0ff */
[----:B------:R-:W-:Y:S02]  /*7850*/  MOV R40, R0 ;  /* 0x0000000000287202 */ /* 0x000fe40000000f00 */
[----:B-1----:R-:W-:-:S03]  /*7860*/  MOV R41, R7 ;  /* 0x0000000700297202 */ /* 0x002fc60000000f00 */
[----:B------:R-:W-:-:S03]  /*7870*/  IMAD.WIDE.U32 R40, R36, 0x2, R40 ;  /* 0x0000000224287825 */ /* 0x000fc600078e0028 */
[C---:B------:R-:W-:Y:S02]  /*7880*/  IADD3 R9, P0, PT, R40.reuse, 0x3810, RZ ;  /* 0x0000381028097810 */ /* 0x040fe40007f1e0ff */
[----:B------:R-:W-:-:S03]  /*7890*/  IADD3 R7, P1, PT, R40, 0x3800, RZ ;  /* 0x0000380028077810 */ /* 0x000fc60007f3e0ff */
[--C-:B------:R-:W-:Y:S02]  /*78a0*/  IMAD.X R39, RZ, RZ, R41.reuse, P0 ;  /* 0x000000ffff277224 */ /* 0x100fe400000e0629 */
[----:B------:R-:W-:-:S03]  /*78b0*/  IMAD.X R41, RZ, RZ, R41, P1 ;  /* 0x000000ffff297224 */ /* 0x000fc600008e0629 */
[----:B------:R-:W-:Y:S02]  /*78c0*/  SHF.R.U64 R4, R9, 0x3, R39 ;  /* 0x0000000309047819 */ /* 0x000fe40000001227 */
[----:B------:R-:W-:Y:S01]  /*78d0*/  SHF.R.U64 R6, R7, 0x3, R41 ;  /* 0x0000000307067819 */ /* 0x000fe20000001229 */
[----:B--2---:R-:W-:Y:S06]  /*78e0*/  @!P2 BRA `(.L_x_196) ;  /* 0x000000ac0034a947 */ /* 0x004fec0003800000 */
.L_x_412:
[----:B------:R-:W-:Y:S05]  /*78f0*/  WARPSYNC.ALL ;  /* 0x0000000000007948 */ /* 0x000fea0003800000 */
[----:B------:R-:W-:Y:S02]  /*7900*/  LOP3.LUT R38, R9, 0x10, R4, 0x78, !PT ;  /* 0x0000001009267812 */ /* 0x000fe400078e7804 */
[----:B------:R-:W-:Y:S02]  /*7910*/  LOP3.LUT R40, R7, 0x10, R6, 0x78, !PT ;  /* 0x0000001007287812 */ /* 0x000fe400078e7806 */
[----:B------:R-:W-:Y:S01]  /*7920*/  LOP3.LUT R4, R35, 0x100, RZ, 0xfc, !PT ;  /* 0x0000010023047812 */ /* 0x000fe200078efcff */
[----:B------:R-:W3:Y:S01]  /*7930*/  LDCU UR5, c[0x0][0x708] ;  /* 0x0000e100ff0577ac */ /* 0x000ee20008000800 */
[----:B------:R-:W2:Y:S01]  /*7940*/  MUFU.RCP R21, R2 ;  /* 0x0000000200157308 */ /* 0x000ea20000001000 */
[----:B------:R-:W4:Y:S01]  /*7950*/  LDC R34, c[0x0][0x708] ;  /* 0x0001c200ff227b82 */ /* 0x000f220000000800 */
[----:B------:R-:W-:Y:S01]  /*7960*/  R2UR UR4, R4 ;  /* 0x00000000040472ca */ /* 0x000fe200000e0000 */
[----:B------:R-:W-:-:S12]  /*7970*/  BSSY.RECONVERGENT B2, `(.L_x_197) ;  /* 0x000000d000027945 */ /* 0x000fd80003800200 */
[----:B-1----:R-:W1:Y:S01]  /*7980*/  LDTM.x16 R4, tmem[UR4] ;  /* 0x00000004000479ee */ /* 0x002e620008240000 */
[----:B---3--:R-:W-:Y:S01]  /*7990*/  MOV R23, UR5 ;  /* 0x0000000500177c02 */ /* 0x008fe20008000f00 */
[----:B--2---:R-:W-:-:S03]  /*79a0*/  FFMA R20, -R2, R21, 1 ;  /* 0x3f80000002147423 */ /* 0x004fc60000000115 */
[----:B------:R-:W2:Y:S01]  /*79b0*/  FCHK P0, R23, R2 ;  /* 0x0000000217007302 */ /* 0x000ea20000000000 */
[----:B------:R-:W-:-:S04]  /*79c0*/  FFMA R20, R21, R20, R21 ;  /* 0x0000001415147223 */ /* 0x000fc80000000015 */
[----:B------:R-:W-:-:S04]  /*79d0*/  FFMA R21, R20, UR5, RZ ;  /* 0x0000000514157c23 */ /* 0x000fc800080000ff */
[----:B------:R-:W-:-:S04]  /*79e0*/  FFMA R42, -R2, R21, UR5 ;  /* 0x00000005022a7e23 */ /* 0x000fc80008000115 */
[----:B------:R-:W-:Y:S01]  /*79f0*/  FFMA R42, R20, R42, R21 ;  /* 0x0000002a142a7223 */ /* 0x000fe20000000015 */
[----:B-12---:R-:W-:Y:S05]  /*7a00*/  @!P0 BRA `(.L_x_198) ;  /* 0x00000000000c8947 */ /* 0x006fea0003800000 */
[----:B------:R-:W-:Y:S02]  /*7a10*/  MOV R22, 0x7a30 ;  /* 0x00007a3000167802 */ /* 0x000fe40000000f00 */
[----:B----4-:R-:W-:Y:S05]  /*7a20*/  CALL.REL.NOINC `($__internal_3_$__cuda_sm3x_div_rn_noftz_f32_slowpath) ;  /* 0x000000b800287944 */ /* 0x010fea0003c00000 */
[----:B------:R-:W-:Y:S02]  /*7a30*/  MOV R42, R20 ;  /* 0x00000014002a7202 */ /* 0x000fe40000000f00 */
.L_x_198:
[----:B------:R-:W-:Y:S05]  /*7a40*/  BSYNC.RECONVERGENT B2 ;  /* 0x0000000000027941 */ /* 0x000fea0003800200 */
.L_x_197:
[----:B------:R-:W1:Y:S01]  /*7a50*/  LDCU.64 UR4, c[0x0][0x880] ;  /* 0x00011000ff0477ac */ /* 0x000e620008000a00 */
[C---:B------:R-:W-:Y:S02]  /*7a60*/  FMUL2 R4, R42.reuse.F32, R4.F32x2.HI_LO ;  /* 0x000000042a04724a */ /* 0x040fe40000040000 */
[C---:B------:R-:W-:Y:S02]  /*7a70*/  FMUL2 R6, R42.reuse.F32, R6.F32x2.HI_LO ;  /* 0x000000062a06724a */ /* 0x040fe40000040000 */
[C---:B------:R-:W-:Y:S01]  /*7a80*/  FMUL2 R20, R42.reuse.F32, R8.F32x2.HI_LO ;  /* 0x000000082a14724a */ /* 0x040fe20000040000 */
[----:B------:R-:W-:Y:S01]  /*7a90*/  F2FP.F16.F32.PACK_AB R8, R5, R4 ;  /* 0x000000040508723e */ /* 0x000fe200000000ff */
        /* <DEDUP_REMOVED lines=8> */
[----:B------:R-:W-:Y:S01]  /*7b20*/  FMUL2 R18, R42.F32, R18.F32x2.HI_LO ;  /* 0x000000122a12724a */ /* 0x000fe20000040000 */
[----:B------:R-:W-:Y:S01]  /*7b30*/  F2FP.F16.F32.PACK_AB R5, R15, R14 ;  /* 0x0000000e0f05723e */ /* 0x000fe200000000ff */
[----:B------:R2:W-:Y:S01]  /*7b40*/  ST.E.128 desc[UR44][R40.64], R8 ;  /* 0x0000000828007985 */ /* 0x0005e2000c101d2c */
[----:B------:R-:W-:Y:S01]  /*7b50*/  F2FP.F16.F32.PACK_AB R6, R17, R16 ;  /* 0x000000101106723e */ /* 0x000fe200000000ff */
[----:B-1----:R-:W-:Y:S01]  /*7b60*/  UISETP.NE.U32.AND UP0, UPT, UR4, URZ, UPT ;  /* 0x000000ff0400728c */ /* 0x002fe2000bf05070 */
[----:B------:R-:W-:-:S03]  /*7b70*/  F2FP.F16.F32.PACK_AB R7, R19, R18 ;  /* 0x000000121307723e */ /* 0x000fc600000000ff */
[----:B------:R-:W-:Y:S02]  /*7b80*/  UISETP.NE.AND.EX UP0, UPT, UR5, URZ, UPT, UP0 ;  /* 0x000000ff0500728c */ /* 0x000fe4000bf05300 */
[----:B------:R2:W-:Y:S01]  /*7b90*/  ST.E.128 desc[UR44][R38.64], R4 ;  /* 0x0000000426007985 */ /* 0x0005e2000c101d2c */
[----:B------:R-:W-:Y:S01]  /*7ba0*/  @!PT LDS RZ, [RZ] ;  /* 0x00000000fffff984 */ /* 0x000fe20000000800 */
[----:B------:R-:W-:Y:S01]  /*7bb0*/  @!PT LDS RZ, [RZ] ;  /* 0x00000000fffff984 */ /* 0x000fe20000000800 */
[----:B------:R-:W-:Y:S01]  /*7bc0*/  @!PT LDS RZ, [RZ] ;  /* 0x00000000fffff984 */ /* 0x000fe20000000800 */
[----:B------:R-:W-:Y:S01]  /*7bd0*/  @!PT LDS RZ, [RZ] ;  /* 0x00000000fffff984 */ /* 0x000fe20000000800 */
[----:B------:R1:W-:Y:S06]  /*7be0*/  MEMBAR.ALL.CTA ;  /* 0x0000000000007992 */ /* 0x0003ec0000008000 */
[----:B-1----:R-:W1:Y:S01]  /*7bf0*/  FENCE.VIEW.ASYNC.S ;  /* 0x00000000000073c6 */ /* 0x002e620000000000 */
[----:B------:R-:W-:Y:S05]  /*7c00*/  BRA.U !UP0, `(.L_x_199) ;  /* 0x0000000508347547 */ /* 0x000fea000b800000 */
[C---:B------:R-:W-:Y:S01]  /*7c10*/  FSETP.GEU.AND P0, PT, R2.reuse, 1.175494350822287508e-38, PT ;  /* 0x008000000200780b */ /* 0x040fe20003f0e000 */
[----:B--2---:R-:W-:Y:S01]  /*7c20*/  HFMA2 R4, -RZ, RZ, 1.5048828125, 33.21875 ;  /* 0x3e055027ff047431 */ /* 0x004fe200000001ff */
[----:B------:R-:W2:Y:S01]  /*7c30*/  LDC R5, c[0x0][0x904] ;  /* 0x00024100ff057b82 */ /* 0x000ea20000000800 */
[----:B------:R-:W3:Y:S01]  /*7c40*/  LDCU.64 UR4, c[0x0][0x908] ;  /* 0x00012100ff0477ac */ /* 0x000ee20008000a00 */
[----:B------:R-:W-:Y:S01]  /*7c50*/  FSEL R9, RZ, -23, P0 ;  /* 0xc1b80000ff097808 */ /* 0x000fe20000000000 */
[----:B------:R-:W-:Y:S08]  /*7c60*/  BSSY.RECONVERGENT B0, `(.L_x_199) ;  /* 0x0000047000007945 */ /* 0x000ff00003800200 */
[----:B------:R-:W-:-:S05]  /*7c70*/  @!P0 FMUL R2, R2, 8388608 ;  /* 0x4b00000002028820 */ /* 0x000fca0000400000 */
[C---:B------:R-:W-:Y:S02]  /*7c80*/  IADD3 R13, PT, PT, R2.reuse, -0x3f2aaaab, RZ ;  /* 0xc0d55555020d7810 */ /* 0x040fe40007ffe0ff */
[----:B------:R-:W-:Y:S01]  /*7c90*/  ISETP.GT.U32.AND P1, PT, R2, 0x7f7fffff, PT ;  /* 0x7f7fffff0200780c */ /* 0x000fe20003f24070 */
[----:B---3--:R-:W-:Y:S01]  /*7ca0*/  IMAD.HI.U32 R11, R30, UR4, RZ ;  /* 0x000000041e0b7c27 */ /* 0x008fe2000f8e00ff */
[----:B------:R-:W-:Y:S01]  /*7cb0*/  LOP3.LUT R13, R13, 0xff800000, RZ, 0xc0, !PT ;  /* 0xff8000000d0d7812 */ /* 0x000fe200078ec0ff */
[----:B------:R-:W3:Y:S03]  /*7cc0*/  LDCU UR4, c[0x0][0x380] ;  /* 0x00007000ff0477ac */ /* 0x000ee60008000800 */
[-C--:B------:R-:W-:Y:S02]  /*7cd0*/  IADD3 R7, PT, PT, R2, -R13.reuse, RZ ;  /* 0x8000000d02077210 */ /* 0x080fe40007ffe0ff */
[----:B------:R-:W-:Y:S01]  /*7ce0*/  SHF.R.U32.HI R11, RZ, UR5, R11 ;  /* 0x00000005ff0b7c19 */ /* 0x000fe2000801160b */
[----:B------:R-:W5:Y:S01]  /*7cf0*/  LDCU UR5, c[0x0][0x700] ;  /* 0x0000e000ff0577ac */ /* 0x000f620008000800 */
[----:B--2---:R-:W-:Y:S01]  /*7d00*/  ISETP.NE.AND P0, PT, R5, 0x1, PT ;  /* 0x000000010500780c */ /* 0x004fe20003f05270 */
[----:B------:R-:W-:Y:S01]  /*7d10*/  FADD R7, R7, -1 ;  /* 0xbf80000007077421 */ /* 0x000fe20000000000 */
[----:B------:R-:W-:-:S03]  /*7d20*/  I2FP.F32.S32 R8, R13 ;  /* 0x0000000d00087245 */ /* 0x000fc60000201400 */
[C---:B------:R-:W-:Y:S02]  /*7d30*/  FFMA R4, R7.reuse, -R4, 0.14084610342979431152 ;  /* 0x3e1039f607047423 */ /* 0x040fe40000000804 */
[----:B------:R-:W-:Y:S01]  /*7d40*/  FFMA R8, R8, 1.1920928955078125e-07, R9 ;  /* 0x3400000008087823 */ /* 0x000fe20000000009 */
[----:B------:R-:W-:Y:S01]  /*7d50*/  MOV R9, 0x7f800000 ;  /* 0x7f80000000097802 */ /* 0x000fe20000000f00 */
[----:B------:R-:W-:Y:S01]  /*7d60*/  FFMA R6, R7, R4, -0.12148627638816833496 ;  /* 0xbdf8cdcc07067423 */ /* 0x000fe20000000004 */
[----:B------:R-:W-:-:S03]  /*7d70*/  SEL R4, R30, R11, !P0 ;  /* 0x0000000b1e047207 */ /* 0x000fc60004000000 */
[----:B------:R-:W-:Y:S01]  /*7d80*/  FFMA R6, R7, R6, 0.13980610668659210205 ;  /* 0x3e0f295507067423 */ /* 0x000fe20000000006 */
[----:B------:R-:W-:-:S03]  /*7d90*/  IADD3 R4, PT, PT, -R4, RZ, RZ ;  /* 0x000000ff04047210 */ /* 0x000fc60007ffe1ff */
[----:B------:R-:W-:Y:S02]  /*7da0*/  FFMA R6, R7, R6, -0.16684235632419586182 ;  /* 0xbe2ad8b907067423 */ /* 0x000fe40000000006 */
[----:B------:R-:W-:Y:S02]  /*7db0*/  IMAD R4, R5, R4, R30 ;  /* 0x0000000405047224 */ /* 0x000fe400078e021e */
[----:B------:R-:W-:-:S03]  /*7dc0*/  FFMA R6, R7, R6, 0.20012299716472625732 ;  /* 0x3e4ced0b07067423 */ /* 0x000fc60000000006 */
[----:B------:R-:W-:Y:S01]  /*7dd0*/  LEA R4, R4, R29, 0x8 ;  /* 0x0000001d04047211 */ /* 0x000fe200078e40ff */
[----:B------:R-:W-:-:S03]  /*7de0*/  FFMA R6, R7, R6, -0.24999669194221496582 ;  /* 0xbe7fff2207067423 */ /* 0x000fc60000000006 */
[----:B---3--:R-:W-:Y:S01]  /*7df0*/  ISETP.GE.AND P0, PT, R4, UR4, PT ;  /* 0x0000000404007c0c */ /* 0x008fe2000bf06270 */
[----:B------:R-:W-:-:S04]  /*7e00*/  FFMA R6, R7, R6, 0.33333182334899902344 ;  /* 0x3eaaaa7807067423 */ /* 0x000fc80000000006 */
[----:B------:R-:W-:-:S04]  /*7e10*/  FFMA R6, R7, R6, -0.5 ;  /* 0xbf00000007067423 */ /* 0x000fc80000000006 */
[----:B------:R-:W-:-:S04]  /*7e20*/  FMUL R6, R7, R6 ;  /* 0x0000000607067220 */ /* 0x000fc80000400000 */
[----:B------:R-:W-:-:S04]  /*7e30*/  FFMA R7, R7, R6, R7 ;  /* 0x0000000607077223 */ /* 0x000fc80000000007 */
[----:B------:R-:W-:Y:S01]  /*7e40*/  FFMA R7, R8, 0.69314718246459960938, R7 ;  /* 0x3f31721808077823 */ /* 0x000fe20000000007 */
[C---:B------:R-:W-:Y:S01]  /*7e50*/  @P1 FFMA R7, R2.reuse, R9, +INF ;  /* 0x7f80000002071423 */ /* 0x040fe20000000009 */
[----:B------:R-:W-:-:S04]  /*7e60*/  FSETP.NEU.AND P1, PT, R2, RZ, PT ;  /* 0x000000ff0200720b */ /* 0x000fc80003f2d000 */
[----:B------:R-:W-:-:S05]  /*7e70*/  FSEL R6, R7, -INF , P1 ;  /* 0xff80000007067808 */ /* 0x000fca0000800000 */
[----:B-----5:R-:W-:Y:S01]  /*7e80*/  FFMA R6, R3, UR5, R6 ;  /* 0x0000000503067c23 */ /* 0x020fe20008000006 */
[----:B------:R-:W-:Y:S06]  /*7e90*/  @P0 BRA `(.L_x_200) ;  /* 0x00000000008c0947 */ /* 0x000fec0003800000 */
[----:B------:R-:W2:Y:S01]  /*7ea0*/  LDC R7, c[0x0][0x38c] ;  /* 0x0000e300ff077b82 */ /* 0x000ea20000000800 */
[----:B------:R-:W-:Y:S01]  /*7eb0*/  MOV R8, RZ ;  /* 0x000000ff00087202 */ /* 0x000fe20000000f00 */
[----:B------:R-:W3:Y:S01]  /*7ec0*/  LDCU UR6, c[0x0][0x890] ;  /* 0x00011200ff0677ac */ /* 0x000ee20008000800 */
[----:B------:R-:W5:Y:S01]  /*7ed0*/  LDCU.64 UR4, c[0x0][0x888] ;  /* 0x00011100ff0477ac */ /* 0x000f620008000a00 */
[----:B---3--:R-:W-:Y:S01]  /*7ee0*/  IMAD R4, R25, UR6, R4 ;  /* 0x0000000619047c24 */ /* 0x008fe2000f8e0204 */
[----:B--2---:R-:W-:-:S04]  /*7ef0*/  IABS R5, R7 ;  /* 0x0000000700057213 */ /* 0x004fc80000000000 */
[----:B------:R-:W2:Y:S08]  /*7f00*/  I2F.RP R10, R5 ;  /* 0x00000005000a7306 */ /* 0x000eb00000209400 */
[----:B--2---:R-:W2:Y:S02]  /*7f10*/  MUFU.RCP R9, R10 ;  /* 0x0000000a00097308 */ /* 0x004ea40000001000 */
[----:B--2---:R-:W-:-:S06]  /*7f20*/  IADD3 R9, PT, PT, R9, 0xffffffe, RZ ;  /* 0x0ffffffe09097810 */ /* 0x004fcc0007ffe0ff */
[----:B------:R-:W2:Y:S02]  /*7f30*/  F2I.FTZ.U32.TRUNC.NTZ R9, R9 ;  /* 0x0000000900097305 */ /* 0x000ea4000021f000 */
[----:B--2---:R-:W-:-:S04]  /*7f40*/  IMAD.MOV R2, RZ, RZ, -R9 ;  /* 0x000000ffff027224 */ /* 0x004fc800078e0a09 */
[----:B------:R-:W-:Y:S01]  /*7f50*/  IMAD R3, R2, R5, RZ ;  /* 0x0000000502037224 */ /* 0x000fe200078e02ff */
[----:B------:R-:W-:-:S03]  /*7f60*/  IABS R2, R24 ;  /* 0x0000001800027213 */ /* 0x000fc60000000000 */
[----:B------:R-:W-:-:S04]  /*7f70*/  IMAD.HI.U32 R3, R9, R3, R8 ;  /* 0x0000000309037227 */ /* 0x000fc800078e0008 */
[----:B------:R-:W-:-:S04]  /*7f80*/  IMAD.MOV.U32 R8, RZ, RZ, R2 ;  /* 0x000000ffff087224 */ /* 0x000fc800078e0002 */
[----:B------:R-:W-:-:S05]  /*7f90*/  IMAD.HI.U32 R3, R3, R8, RZ ;  /* 0x0000000803037227 */ /* 0x000fca00078e00ff */
[----:B------:R-:W-:-:S05]  /*7fa0*/  IADD3 R2, PT, PT, -R3, RZ, RZ ;  /* 0x000000ff03027210 */ /* 0x000fca0007ffe1ff */
[C---:B------:R-:W-:Y:S02]  /*7fb0*/  IMAD R2, R5.reuse, R2, R8 ;  /* 0x0000000205027224 */ /* 0x040fe400078e0208 */
[----:B------:R-:W2:Y:S03]  /*7fc0*/  LDC.64 R8, c[0x0][0x880] ;  /* 0x00022000ff087b82 */ /* 0x000ea60000000a00 */
[----:B------:R-:W-:-:S13]  /*7fd0*/  ISETP.GT.U32.AND P0, PT, R5, R2, PT ;  /* 0x000000020500720c */ /* 0x000fda0003f04070 */
[----:B------:R-:W-:Y:S01]  /*7fe0*/  @!P0 IMAD.IADD R2, R2, 0x1, -R5 ;  /* 0x0000000102028824 */ /* 0x000fe200078e0a05 */
[----:B------:R-:W-:Y:S02]  /*7ff0*/  @!P0 IADD3 R3, PT, PT, R3, 0x1, RZ ;  /* 0x0000000103038810 */ /* 0x000fe40007ffe0ff */
[----:B------:R-:W-:Y:S02]  /*8000*/  ISETP.NE.AND P0, PT, R7, RZ, PT ;  /* 0x000000ff0700720c */ /* 0x000fe40003f05270 */
[----:B------:R-:W-:Y:S02]  /*8010*/  ISETP.GE.U32.AND P2, PT, R2, R5, PT ;  /* 0x000000050200720c */ /* 0x000fe40003f46070 */
[----:B------:R-:W-:-:S04]  /*8020*/  LOP3.LUT R2, R24, R7, RZ, 0x3c, !PT ;  /* 0x0000000718027212 */ /* 0x000fc800078e3cff */
[----:B------:R-:W-:-:S07]  /*8030*/  ISETP.GE.AND P1, PT, R2, RZ, PT ;  /* 0x000000ff0200720c */ /* 0x000fce0003f26270 */
[----:B------:R-:W-:-:S06]  /*8040*/  @P2 VIADD R3, R3, 0x1 ;  /* 0x0000000103032836 */ /* 0x000fcc0000000000 */
[----:B------:R-:W-:Y:S02]  /*8050*/  @!P1 IADD3 R3, PT, PT, -R3, RZ, RZ ;  /* 0x000000ff03039210 */ /* 0x000fe40007ffe1ff */
[----:B------:R-:W-:-:S04]  /*8060*/  @!P0 LOP3.LUT R3, RZ, R7, RZ, 0x33, !PT ;  /* 0x00000007ff038212 */ /* 0x000fc800078e33ff */
[C---:B------:R-:W-:Y:S01]  /*8070*/  IADD3 R2, PT, PT, -R3.reuse, RZ, RZ ;  /* 0x000000ff03027210 */ /* 0x040fe20007ffe1ff */
[----:B-----5:R-:W-:-:S04]  /*8080*/  IMAD R4, R3, UR5, R4 ;  /* 0x0000000503047c24 */ /* 0x020fc8000f8e0204 */
[----:B------:R-:W-:-:S04]  /*8090*/  IMAD R7, R7, R2, R24 ;  /* 0x0000000207077224 */ /* 0x000fc800078e0218 */
[----:B------:R-:W-:-:S04]  /*80a0*/  IMAD R7, R7, UR4, R4 ;  /* 0x0000000407077c24 */ /* 0x000fc8000f8e0204 */
[----:B--2---:R-:W-:-:S05]  /*80b0*/  IMAD.WIDE R8, R7, 0x4, R8 ;  /* 0x0000000407087825 */ /* 0x004fca00078e0208 */
[----:B------:R2:W-:Y:S02]  /*80c0*/  STG.E desc[UR44][R8.64], R6 ;  /* 0x0000000608007986 */ /* 0x0005e4000c10192c */
.L_x_200:
[----:B------:R-:W-:Y:S05]  /*80d0*/  BSYNC.RECONVERGENT B0 ;  /* 0x0000000000007941 */ /* 0x000fea0003800200 */
.L_x_199:
[----:B------:R-:W-:Y:S01]  /*80e0*/  UISETP.NE.AND UP1, UPT, UR41, URZ, UPT ;  /* 0x000000ff2900728c */ /* 0x000fe2000bf25270 */
[----:B------:R-:W-:-:S08]  /*80f0*/  NOP ;  /* 0x0000000000007918 */ /* 0x000fd00000000000 */
[----:B------:R-:W-:Y:S05]  /*8100*/  BRA.U UP1, `(.L_x_201) ;  /* 0x0000000101087547 */ /* 0x000fea000b800000 */
[----:B------:R-:W-:Y:S05]  /*8110*/  BPT.TRAP 0x1 ;  /* 0x000000040000795c */ /* 0x000fea0000300000 */
[----:B------:R-:W-:Y:S05]  /*8120*/  BPT.TRAP 0x1 ;  /* 0x000000040000795c */ /* 0x000fea0000300000 */
.L_x_201:
[----:B------:R-:W-:Y:S01]  /*8130*/  IADD3 R3, PT, PT, R0, 0x58a0, RZ ;  /* 0x000058a000037810 */ /* 0x000fe20007ffe0ff */
[----:B------:R-:W-:-:S03]  /*8140*/  UISETP.NE.AND UP1, UPT, UR41, URZ, UPT ;  /* 0x000000ff2900728c */ /* 0x000fc6000bf25270 */
[----:B------:R-:W-:-:S04]  /*8150*/  PRMT R2, R32, 0x654, R3 ;  /* 0x0000065420027816 */ /* 0x000fc80000000003 */
[----:B-1----:R1:W-:Y:S02]  /*8160*/  SYNCS.ARRIVE.TRANS64.RED.A1T0 RZ, [R2+URZ], RZ ;  /* 0x000000ff02ff79a7 */ /* 0x0023e400081004ff */
[----:B------:R-:W-:Y:S05]  /*8170*/  BRA.U UP1, `(.L_x_202) ;  /* 0x0000000101047547 */ /* 0x000fea000b800000 */
[----:B------:R-:W-:Y:S05]  /*8180*/  BPT.TRAP 0x1 ;  /* 0x000000040000795c */ /* 0x000fea0000300000 */
.L_x_202:
[----:B------:R3:W-:Y:S01]  /*8190*/  SYNCS.ARRIVE.TRANS64.A1T0 RZ, [R0+URZ+0x58b0], RZ ;  /* 0x0058b0ff00ff79a7 */ /* 0x0007e200081000ff */
[----:B------:R-:W-:-:S09]  /*81a0*/  UISETP.NE.AND UP1, UPT, UR39, URZ, UPT ;  /* 0x000000ff2700728c */ /* 0x000fd2000bf25270 */
[----:B------:R-:W-:Y:S05]  /*81b0*/  BRA.U !UP1, `(.L_x_203) ;  /* 0x0000000109047547 */ /* 0x000fea000b800000 */
[----:B------:R-:W-:Y:S05]  /*81c0*/  BPT.TRAP 0x1 ;  /* 0x000000040000795c */ /* 0x000fea0000300000 */
.L_x_203:
[----:B------:R-:W-:Y:S01]  /*81d0*/  ULOP3.LUT UR4, UR42, 0x1, URZ, 0x3c, !UPT ;  /* 0x000000012a047892 */ /* 0x000fe2000f8e3cff */
[----:B-1----:R-:W-:-:S05]  /*81e0*/  LOP3.LUT R2, R35, 0x80, RZ, 0xfc, !PT ;  /* 0x0000008023027812 */ /* 0x002fca00078efcff */
[----:B------:R-:W-:-:S05]  /*81f0*/  IMAD.U32 R3, RZ, RZ, UR4 ;  /* 0x00000004ff037e24 */ /* 0x000fca000f8e00ff */
[----:B------:R-:W-:-:S04]  /*8200*/  SHF.L.U32 R3, R3, 0x1f, RZ ;  /* 0x0000001f03037819 */ /* 0x000fc800000006ff */
[----:B------:R-:W1:Y:S02]  /*8210*/  SYNCS.PHASECHK.TRANS64.TRYWAIT P0, [R0+URZ+0x5880], R3 ;  /* 0x00588003000075a7 */ /* 0x000e6400080011ff */
[----:B-1----:R-:W-:Y:S05]  /*8220*/  @!P0 BRA `(.L_x_204) ;  /* 0x000000a000f88947 */ /* 0x002fea0003800000 */
.L_x_413:
[----:B------:R-:W-:Y:S01]  /*8230*/  R2UR UR4, R2 ;  /* 0x00000000020472ca */ /* 0x000fe200000e0000 */
[----:B------:R-:W-:-:S12]  /*8240*/  UISETP.NE.AND UP1, UPT, UR39, URZ, UPT ;  /* 0x000000ff2700728c */ /* 0x000fd8000bf25270 */
[----:B-1----:R-:W1:Y:S02]  /*8250*/  LDTM.x2 R2, tmem[UR4] ;  /* 0x00000004000279ee */ /* 0x002e6400080c0000 */
[----:B-1----:R-:W-:Y:S05]  /*8260*/  BRA.U !UP1, `(.L_x_205) ;  /* 0x0000000109047547 */ /* 0x002fea000b800000 */
[----:B------:R-:W-:Y:S05]  /*8270*/  BPT.TRAP 0x1 ;  /* 0x000000040000795c */ /* 0x000fea0000300000 */
.L_x_205:
[----:B------:R-:W-:Y:S01]  /*8280*/  PRMT R37, R32, 0x654, R37 ;  /* 0x0000065420257816 */ /* 0x000fe20000000025 */
[----:B------:R-:W-:-:S03]  /*8290*/  UISETP.NE.AND UP1, UPT, UR41, URZ, UPT ;  /* 0x000000ff2900728c */ /* 0x000fc6000bf25270 */
[----:B------:R1:W-:Y:S06]  /*82a0*/  SYNCS.ARRIVE.TRANS64.RED.A1T0 RZ, [R37+URZ], RZ ;  /* 0x000000ff25ff79a7 */ /* 0x0003ec00081004ff */
[----:B------:R-:W-:Y:S05]  /*82b0*/  BRA.U UP1, `(.L_x_206) ;  /* 0x0000000101047547 */ /* 0x000fea000b800000 */
[----:B------:R-:W-:Y:S05]  /*82c0*/  BPT.TRAP 0x1 ;  /* 0x000000040000795c */ /* 0x000fea0000300000 */
.L_x_206:
[----:B--2---:R-:W-:-:S04]  /*82d0*/  MOV R4, UR43 ;  /* 0x0000002b00047c02 */ /* 0x004fc80008000f00 */
[----:B------:R-:W-:-:S04]  /*82e0*/  SHF.L.U32 R5, R4, 0x1f, RZ ;  /* 0x0000001f04057819 */ /* 0x000fc800000006ff */
[----:B------:R-:W2:Y:S02]  /*82f0*/  SYNCS.PHASECHK.TRANS64.TRYWAIT P0, [R0+URZ+0x5898], R5 ;  /* 0x00589805000075a7 */ /* 0x000ea400080011ff */
[----:B--2---:R-:W-:Y:S05]  /*8300*/  @!P0 BRA `(.L_x_207) ;  /* 0x000000a000d48947 */ /* 0x004fea0003800000 */
.L_x_414:
[----:B------:R-:W-:-:S09]  /*8310*/  UISETP.NE.AND UP1, UPT, UR41, URZ, UPT ;  /* 0x000000ff2900728c */ /* 0x000fd2000bf25270 */
[----:B------:R-:W-:Y:S05]  /*8320*/  BRA.U UP1, `(.L_x_208) ;  /* 0x0000000101047547 */ /* 0x000fea000b800000 */
[----:B------:R-:W-:Y:S05]  /*8330*/  BPT.TRAP 0x1 ;  /* 0x000000040000795c */ /* 0x000fea0000300000 */
.L_x_208:
[----:B------:R-:W-:Y:S01]  /*8340*/  SHF.L.U32 R7, R28, 0x1f, RZ ;  /* 0x0000001f1c077819 */ /* 0x000fe200000006ff */
[----:B--2---:R-:W2:Y:S01]  /*8350*/  S2R R5, SR_SWINHI ;  /* 0x0000000000057919 */ /* 0x004ea20000002f00 */
[----:B------:R-:W-:Y:S02]  /*8360*/  LOP3.LUT R35, R35, 0x180, RZ, 0xfc, !PT ;  /* 0x0000018023237812 */ /* 0x000fe400078efcff */
[----:B------:R-:W5:Y:S02]  /*8370*/  SYNCS.PHASECHK.TRANS64.TRYWAIT P0, [R0+URZ+0x58c8], R7 ;  /* 0x0058c807000075a7 */ /* 0x000f6400080011ff */
[----:B--2--5:R-:W-:Y:S05]  /*8380*/  @!P0 BRA `(.L_x_209) ;  /* 0x000000a000c88947 */ /* 0x024fea0003800000 */
.L_x_415:
[----:B------:R-:W-:Y:S05]  /*8390*/  WARPSYNC.ALL ;  /* 0x0000000000007948 */ /* 0x000fea0003800000 */
[----:B------:R-:W5:Y:S01]  /*83a0*/  LDCU UR5, c[0x0][0x708] ;  /* 0x0000e100ff0577ac */ /* 0x000f620008000800 */
[----:B------:R-:W-:Y:S02]  /*83b0*/  MOV R38, R0 ;  /* 0x0000000000267202 */ /* 0x000fe40000000f00 */
[----:B------:R-:W-:Y:S01]  /*83c0*/  MOV R39, R5 ;  /* 0x0000000500277202 */ /* 0x000fe20000000f00 */
[----:B------:R-:W3:Y:S01]  /*83d0*/  MUFU.RCP R41, R2 ;  /* 0x0000000200297308 */ /* 0x000ee20000001000 */
[----:B------:R-:W-:Y:S01]  /*83e0*/  R2UR UR4, R35 ;  /* 0x00000000230472ca */ /* 0x000fe200000e0000 */
[----:B------:R-:W-:Y:S01]  /*83f0*/  BSSY.RECONVERGENT B2, `(.L_x_210) ;  /* 0x0000016000027945 */ /* 0x000fe20003800200 */
[----:B------:R-:W-:-:S03]  /*8400*/  IMAD.WIDE.U32 R38, R36, 0x2, R38 ;  /* 0x0000000224267825 */ /* 0x000fc600078e0026 */
[C---:B------:R-:W-:Y:S02]  /*8410*/  IADD3 R23, P0, PT, R38.reuse, 0x4800, RZ ;  /* 0x0000480026177810 */ /* 0x040fe40007f1e0ff */
[----:B------:R-:W-:-:S06]  /*8420*/  IADD3 R21, P1, PT, R38, 0x4810, RZ ;  /* 0x0000481026157810 */ /* 0x000fcc0007f3e0ff */
[----:B--2---:R-:W2:Y:S01]  /*8430*/  LDTM.x16 R4, tmem[UR4] ;  /* 0x00000004000479ee */ /* 0x004ea20008240000 */
[----:B-1----:R-:W-:Y:S01]  /*8440*/  IADD3.X R37, PT, PT, RZ, R39, RZ, P1, !PT ;  /* 0x00000027ff257210 */ /* 0x002fe20000ffe4ff */
[----:B-----5:R-:W-:Y:S02]  /*8450*/  IMAD.U32 R43, RZ, RZ, UR5 ;  /* 0x00000005ff2b7e24 */ /* 0x020fe4000f8e00ff */
[----:B---3--:R-:W-:Y:S01]  /*8460*/  FFMA R20, -R2, R41, 1 ;  /* 0x3f80000002147423 */ /* 0x008fe20000000129 */
[----:B------:R-:W-:Y:S01]  /*8470*/  IMAD.X R39, RZ, RZ, R39, P0 ;  /* 0x000000ffff277224 */ /* 0x000fe200000e0627 */
[----:B------:R-:W1:Y:S02]  /*8480*/  FCHK P0, R43, R2 ;  /* 0x000000022b007302 */ /* 0x000e640000000000 */
[----:B------:R-:W-:Y:S01]  /*8490*/  FFMA R41, R41, R20, R41 ;  /* 0x0000001429297223 */ /* 0x000fe20000000029 */
[----:B------:R-:W-:Y:S02]  /*84a0*/  SHF.R.U64 R20, R21, 0x3, R37 ;  /* 0x0000000315147819 */ /* 0x000fe40000001225 */
[----:B------:R-:W-:Y:S01]  /*84b0*/  SHF.R.U64 R22, R23, 0x3, R39 ;  /* 0x0000000317167819 */ /* 0x000fe20000001227 */
[----:B------:R-:W-:Y:S01]  /*84c0*/  FFMA R40, R41, UR5, RZ ;  /* 0x0000000529287c23 */ /* 0x000fe200080000ff */
[----:B------:R-:W-:-:S02]  /*84d0*/  LOP3.LUT R36, R21, 0x10, R20, 0x78, !PT ;  /* 0x0000001015247812 */ /* 0x000fc400078e7814 */
[----:B------:R-:W-:Y:S01]  /*84e0*/  LOP3.LUT R38, R23, 0x10, R22, 0x78, !PT ;  /* 0x0000001017267812 */ /* 0x000fe200078e7816 */
[----:B------:R-:W-:-:S04]  /*84f0*/  FFMA R35, -R2, R40, UR5 ;  /* 0x0000000502237e23 */ /* 0x000fc80008000128 */
[----:B------:R-:W-:Y:S01]  /*8500*/  FFMA R35, R41, R35, R40 ;  /* 0x0000002329237223 */ /* 0x000fe20000000028 */
[----:B-12---:R-:W-:Y:S06]  /*8510*/  @!P0 BRA `(.L_x_211) ;  /* 0x00000000000c8947 */ /* 0x006fec0003800000 */
[----:B------:R-:W-:Y:S02]  /*8520*/  MOV R22, 0x8540 ;  /* 0x0000854000167802 */ /* 0x000fe40000000f00 */
[----:B----4-:R-:W-:Y:S05]  /*8530*/  CALL.REL.NOINC `($__internal_3_$__cuda_sm3x_div_rn_noftz_f32_slowpath) ;  /* 0x000000ac00647944 */ /* 0x010fea0003c00000 */
[----:B------:R-:W-:Y:S02]  /*8540*/  MOV R35, R20 ;  /* 0x0000001400237202 */ /* 0x000fe40000000f00 */
.L_x_211:
[----:B------:R-:W-:Y:S05]  /*8550*/  BSYNC.RECONVERGENT B2 ;  /* 0x0000000000027941 */ /* 0x000fea0003800200 */
.L_x_210:
[C---:B------:R-:W-:Y:S02]  /*8560*/  FMUL2 R4, R35.reuse.F32, R4.F32x2.HI_LO ;  /* 0x000000042304724a */ /* 0x040fe40000040000 */
[C---:B------:R-:W-:Y:S02]  /*8570*/  FMUL2 R6, R35.reuse.F32, R6.F32x2.HI_LO ;  /* 0x000000062306724a */ /* 0x040fe40000040000 */
[----:B------:R-:W-:Y:S01]  /*8580*/  FMUL2 R20, R35.F32, R8.F32x2.HI_LO ;  /* 0x000000082314724a */ /* 0x000fe20000040000 */
[----:B------:R-:W-:Y:S01]  /*8590*/  F2FP.F16.F32.PACK_AB R8, R5, R4 ;  /* 0x000000040508723e */ /* 0x000fe200000000ff */
        /* <DEDUP_REMOVED lines=10> */
[----:B------:R1:W-:Y:S01]  /*8640*/  ST.E.128 desc[UR44][R38.64], R8 ;  /* 0x0000000826007985 */ /* 0x0003e2000c101d2c */
[----:B------:R-:W-:-:S02]  /*8650*/  F2FP.F16.F32.PACK_AB R6, R17, R16 ;  /* 0x000000101106723e */ /* 0x000fc400000000ff */
[----:B------:R-:W-:-:S05]  /*8660*/  F2FP.F16.F32.PACK_AB R7, R19, R18 ;  /* 0x000000121307723e */ /* 0x000fca00000000ff */
[----:B------:R1:W-:Y:S01]  /*8670*/  ST.E.128 desc[UR44][R36.64], R4 ;  /* 0x0000000424007985 */ /* 0x0003e2000c101d2c */
[----:B------:R-:W-:Y:S01]  /*8680*/  @!PT LDS RZ, [RZ] ;  /* 0x00000000fffff984 */ /* 0x000fe20000000800 */
[----:B------:R-:W-:Y:S01]  /*8690*/  @!PT LDS RZ, [RZ] ;  /* 0x00000000fffff984 */ /* 0x000fe20000000800 */
[----:B------:R-:W-:Y:S01]  /*86a0*/  @!PT LDS RZ, [RZ] ;  /* 0x00000000fffff984 */ /* 0x000fe20000000800 */
[----:B------:R-:W-:Y:S01]  /*86b0*/  @!PT LDS RZ, [RZ] ;  /* 0x00000000fffff984 */ /* 0x000fe20000000800 */
[----:B------:R2:W-:Y:S06]  /*86c0*/  MEMBAR.ALL.CTA ;  /* 0x0000000000007992 */ /* 0x0005ec0000008000 */
[----:B--2---:R-:W2:Y:S01]  /*86d0*/  FENCE.VIEW.ASYNC.S ;  /* 0x00000000000073c6 */ /* 0x004ea20000000000 */
[----:B------:R-:W-:Y:S05]  /*86e0*/  BRA.U !UP0, `(.L_x_212) ;  /* 0x0000000508387547 */ /* 0x000fea000b800000 */
[C---:B------:R-:W-:Y:S01]  /*86f0*/  FSETP.GEU.AND P1, PT, R2.reuse, 1.175494350822287508e-38, PT ;  /* 0x008000000200780b */ /* 0x040fe20003f2e000 */
[----:B-1----:R-:W-:Y:S01]  /*8700*/  HFMA2 R6, -RZ, RZ, 1.5048828125, 33.21875 ;  /* 0x3e055027ff067431 */ /* 0x002fe200000001ff */
[----:B------:R-:W1:Y:S01]  /*8710*/  LDC R4, c[0x0][0x904] ;  /* 0x00024100ff047b82 */ /* 0x000e620000000800 */
[----:B------:R-:W3:Y:S01]  /*8720*/  LDCU.64 UR4, c[0x0][0x908] ;  /* 0x00012100ff0477ac */ /* 0x000ee20008000a00 */
[----:B------:R-:W-:Y:S01]  /*8730*/  FSEL R9, RZ, -23, P1 ;  /* 0xc1b80000ff097808 */ /* 0x000fe20000800000 */
[----:B------:R-:W-:Y:S08]  /*8740*/  BSSY.RECONVERGENT B0, `(.L_x_212) ;  /* 0x0000048000007945 */ /* 0x000ff00003800200 */
[----:B------:R-:W-:-:S05]  /*8750*/  @!P1 FMUL R2, R2, 8388608 ;  /* 0x4b00000002029820 */ /* 0x000fca0000400000 */
[C---:B------:R-:W-:Y:S02]  /*8760*/  IADD3 R11, PT, PT, R2.reuse, -0x3f2aaaab, RZ ;  /* 0xc0d55555020b7810 */ /* 0x040fe40007ffe0ff */
[----:B------:R-:W-:Y:S01]  /*8770*/  FSETP.NEU.AND P1, PT, R2, RZ, PT ;  /* 0x000000ff0200720b */ /* 0x000fe20003f2d000 */
[----:B---3--:R-:W-:Y:S01]  /*8780*/  IMAD.HI.U32 R5, R30, UR4, RZ ;  /* 0x000000041e057c27 */ /* 0x008fe2000f8e00ff */
[----:B------:R-:W-:Y:S01]  /*8790*/  LOP3.LUT R11, R11, 0xff800000, RZ, 0xc0, !PT ;  /* 0xff8000000b0b7812 */ /* 0x000fe200078ec0ff */
[----:B------:R-:W3:Y:S03]  /*87a0*/  LDCU UR4, c[0x0][0x380] ;  /* 0x00007000ff0477ac */ /* 0x000ee60008000800 */
[----:B------:R-:W-:Y:S02]  /*87b0*/  IADD3 R7, PT, PT, R2, -R11, RZ ;  /* 0x8000000b02077210 */ /* 0x000fe40007ffe0ff */
[----:B-1----:R-:W-:-:S02]  /*87c0*/  ISETP.NE.AND P0, PT, R4, 0x1, PT ;  /* 0x000000010400780c */ /* 0x002fc40003f05270 */
[----:B------:R-:W-:Y:S01]  /*87d0*/  SHF.R.U32.HI R5, RZ, UR5, R5 ;  /* 0x00000005ff057c19 */ /* 0x000fe20008011605 */
[----:B------:R-:W-:Y:S01]  /*87e0*/  FADD R7, R7, -1 ;  /* 0xbf80000007077421 */ /* 0x000fe20000000000 */
[----:B------:R-:W-:Y:S01]  /*87f0*/  I2FP.F32.S32 R8, R11 ;  /* 0x0000000b00087245 */ /* 0x000fe20000201400 */
[----:B------:R-:W1:Y:S01]  /*8800*/  LDCU UR5, c[0x0][0x700] ;  /* 0x0000e000ff0577ac */ /* 0x000e620008000800 */
[----:B------:R-:W-:Y:S01]  /*8810*/  SEL R5, R30, R5, !P0 ;  /* 0x000000051e057207 */ /* 0x000fe20004000000 */
[----:B------:R-:W-:Y:S01]  /*8820*/  FFMA R6, R7, -R6, 0.14084610342979431152 ;  /* 0x3e1039f607067423 */ /* 0x000fe20000000806 */
[----:B------:R-:W-:Y:S01]  /*8830*/  ISETP.GT.U32.AND P0, PT, R2, 0x7f7fffff, PT ;  /* 0x7f7fffff0200780c */ /* 0x000fe20003f04070 */
[----:B------:R-:W-:Y:S01]  /*8840*/  FFMA R8, R8, 1.1920928955078125e-07, R9 ;  /* 0x3400000008087823 */ /* 0x000fe20000000009 */
[----:B------:R-:W-:Y:S01]  /*8850*/  IADD3 R5, PT, PT, -R5, RZ, RZ ;  /* 0x000000ff05057210 */ /* 0x000fe20007ffe1ff */
[----:B------:R-:W-:-:S04]  /*8860*/  FFMA R6, R7, R6, -0.12148627638816833496 ;  /* 0xbdf8cdcc07067423 */ /* 0x000fc80000000006 */
[C---:B------:R-:W-:Y:S01]  /*8870*/  FFMA R6, R7.reuse, R6, 0.13980610668659210205 ;  /* 0x3e0f295507067423 */ /* 0x040fe20000000006 */
[----:B------:R-:W-:Y:S01]  /*8880*/  IMAD R4, R4, R5, R30 ;  /* 0x0000000504047224 */ /* 0x000fe200078e021e */
[----:B------:R-:W-:Y:S02]  /*8890*/  MOV R5, 0x7f800000 ;  /* 0x7f80000000057802 */ /* 0x000fe40000000f00 */
[C---:B------:R-:W-:Y:S02]  /*88a0*/  FFMA R6, R7.reuse, R6, -0.16684235632419586182 ;  /* 0xbe2ad8b907067423 */ /* 0x040fe40000000006 */
[----:B------:R-:W-:Y:S02]  /*88b0*/  LEA R4, R4, R29, 0x8 ;  /* 0x0000001d04047211 */ /* 0x000fe400078e40ff */
[----:B------:R-:W-:Y:S02]  /*88c0*/  FFMA R6, R7, R6, 0.20012299716472625732 ;  /* 0x3e4ced0b07067423 */ /* 0x000fe40000000006 */
[----:B------:R-:W-:-:S02]  /*88d0*/  IADD3 R4, PT, PT, R4, 0x80, RZ ;  /* 0x0000008004047810 */ /* 0x000fc40007ffe0ff */
[----:B------:R-:W-:-:S04]  /*88e0*/  FFMA R6, R7, R6, -0.24999669194221496582 ;  /* 0xbe7fff2207067423 */ /* 0x000fc80000000006 */
[----:B------:R-:W-:-:S04]  /*88f0*/  FFMA R6, R7, R6, 0.33333182334899902344 ;  /* 0x3eaaaa7807067423 */ /* 0x000fc80000000006 */
[----:B------:R-:W-:-:S04]  /*8900*/  FFMA R6, R7, R6, -0.5 ;  /* 0xbf00000007067423 */ /* 0x000fc80000000006 */
[----:B------:R-:W-:-:S04]  /*8910*/  FMUL R6, R7, R6 ;  /* 0x0000000607067220 */ /* 0x000fc80000400000 */
[----:B------:R-:W-:-:S04]  /*8920*/  FFMA R7, R7, R6, R7 ;  /* 0x0000000607077223 */ /* 0x000fc80000000007 */
[----:B------:R-:W-:Y:S01]  /*8930*/  FFMA R7, R8, 0.69314718246459960938, R7 ;  /* 0x3f31721808077823 */ /* 0x000fe20000000007 */
[----:B------:R-:W-:Y:S01]  /*8940*/  @P0 FFMA R7, R2, R5, +INF ;  /* 0x7f80000002070423 */ /* 0x000fe20000000005 */
[----:B---3--:R-:W-:-:S04]  /*8950*/  ISETP.GE.AND P0, PT, R4, UR4, PT ;  /* 0x0000000404007c0c */ /* 0x008fc8000bf06270 */
[----:B------:R-:W-:-:S05]  /*8960*/  FSEL R6, R7, -INF , P1 ;  /* 0xff80000007067808 */ /* 0x000fca0000800000 */
[----:B-1----:R-:W-:-:S04]  /*8970*/  FFMA R6, R3, UR5, R6 ;  /* 0x0000000503067c23 */ /* 0x002fc80008000006 */
[----:B------:R-:W-:Y:S05]  /*8980*/  @P0 BRA `(.L_x_213) ;  /* 0x00000000008c0947 */ /* 0x000fea0003800000 */
[----:B------:R-:W1:Y:S01]  /*8990*/  LDC R7, c[0x0][0x38c] ;  /* 0x0000e300ff077b82 */ /* 0x000e620000000800 */
[----:B------:R-:W-:Y:S01]  /*89a0*/  MOV R8, RZ ;  /* 0x000000ff00087202 */ /* 0x000fe20000000f00 */
[----:B------:R-:W3:Y:S01]  /*89b0*/  LDCU UR6, c[0x0][0x890] ;  /* 0x00011200ff0677ac */ /* 0x000ee20008000800 */
[----:B------:R-:W5:Y:S01]  /*89c0*/  LDCU.64 UR4, c[0x0][0x888] ;  /* 0x00011100ff0477ac */ /* 0x000f620008000a00 */
[----:B---3--:R-:W-:Y:S01]  /*89d0*/  IMAD R4, R25, UR6, R4 ;  /* 0x0000000619047c24 */ /* 0x008fe2000f8e0204 */
[----:B-1----:R-:W-:-:S04]  /*89e0*/  IABS R5, R7 ;  /* 0x0000000700057213 */ /* 0x002fc80000000000 */
[----:B------:R-:W1:Y:S08]  /*89f0*/  I2F.RP R10, R5 ;  /* 0x00000005000a7306 */ /* 0x000e700000209400 */
[----:B-1----:R-:W1:Y:S02]  /*8a00*/  MUFU.RCP R9, R10 ;  /* 0x0000000a00097308 */ /* 0x002e640000001000 */
[----:B-1----:R-:W-:-:S06]  /*8a10*/  IADD3 R9, PT, PT, R9, 0xffffffe, RZ ;  /* 0x0ffffffe09097810 */ /* 0x002fcc0007ffe0ff */
[----:B------:R-:W1:Y:S02]  /*8a20*/  F2I.FTZ.U32.TRUNC.NTZ R9, R9 ;  /* 0x0000000900097305 */ /* 0x000e64000021f000 */
[----:B-1----:R-:W-:-:S04]  /*8a30*/  IMAD.MOV R2, RZ, RZ, -R9 ;  /* 0x000000ffff027224 */ /* 0x002fc800078e0a09 */
[----:B------:R-:W-:Y:S01]  /*8a40*/  IMAD R3, R2, R5, RZ ;  /* 0x0000000502037224 */ /* 0x000fe200078e02ff */
[----:B------:R-:W-:-:S03]  /*8a50*/  IABS R2, R24 ;  /* 0x0000001800027213 */ /* 0x000fc60000000000 */
[----:B------:R-:W-:-:S04]  /*8a60*/  IMAD.HI.U32 R3, R9, R3, R8 ;  /* 0x0000000309037227 */ /* 0x000fc800078e0008 */
[----:B------:R-:W-:-:S04]  /*8a70*/  IMAD.MOV.U32 R8, RZ, RZ, R2 ;  /* 0x000000ffff087224 */ /* 0x000fc800078e0002 */
[----:B------:R-:W-:-:S05]  /*8a80*/  IMAD.HI.U32 R3, R3, R8, RZ ;  /* 0x0000000803037227 */ /* 0x000fca00078e00ff */
[----:B------:R-:W-:-:S05]  /*8a90*/  IADD3 R2, PT, PT, -R3, RZ, RZ ;  /* 0x000000ff03027210 */ /* 0x000fca0007ffe1ff */
[C---:B------:R-:W-:Y:S02]  /*8aa0*/  IMAD R2, R5.reuse, R2, R8 ;  /* 0x0000000205027224 */ /* 0x040fe400078e0208 */
[----:B------:R-:W1:Y:S03]  /*8ab0*/  LDC.64 R8, c[0x0][0x880] ;  /* 0x00022000ff087b82 */ /* 0x000e660000000a00 */
        /* <DEDUP_REMOVED lines=14> */
[----:B-1----:R-:W-:-:S05]  /*8ba0*/  IMAD.WIDE R8, R7, 0x4, R8 ;  /* 0x0000000407087825 */ /* 0x002fca00078e0208 */
[----:B------:R1:W-:Y:S02]  /*8bb0*/  STG.E desc[UR44][R8.64], R6 ;  /* 0x0000000608007986 */ /* 0x0003e4000c10192c */
.L_x_213:
[----:B------:R-:W-:Y:S05]  /*8bc0*/  BSYNC.RECONVERGENT B0 ;  /* 0x0000000000007941 */ /* 0x000fea0003800200 */
.L_x_212:
[----:B------:R-:W-:Y:S01]  /*8bd0*/  UISETP.NE.AND UP0, UPT, UR41, URZ, UPT ;  /* 0x000000ff2900728c */ /* 0x000fe2000bf05270 */
[----:B------:R-:W-:-:S08]  /*8be0*/  NOP ;  /* 0x0000000000007918 */ /* 0x000fd00000000000 */
[----:B------:R-:W-:Y:S05]  /*8bf0*/  BRA.U UP0, `(.L_x_214) ;  /* 0x0000000100087547 */ /* 0x000fea000b800000 */
[----:B------:R-:W-:Y:S05]  /*8c00*/  BPT.TRAP 0x1 ;  /* 0x000000040000795c */ /* 0x000fea0000300000 */
[----:B------:R-:W-:Y:S05]  /*8c10*/  BPT.TRAP 0x1 ;  /* 0x000000040000795c */ /* 0x000fea0000300000 */
.L_x_214:
[----:B------:R-:W-:Y:S01]  /*8c20*/  IADD3 R3, PT, PT, R0, 0x58a8, RZ ;  /* 0x000058a800037810 */ /* 0x000fe20007ffe0ff */
[----:B------:R-:W-:-:S03]  /*8c30*/  UISETP.NE.AND UP0, UPT, UR41, URZ, UPT ;  /* 0x000000ff2900728c */ /* 0x000fc6000bf05270 */
[----:B------:R-:W-:-:S04]  /*8c40*/  PRMT R3, R32, 0x654, R3 ;  /* 0x0000065420037816 */ /* 0x000fc80000000003 */
[----:B--2---:R2:W-:Y:S02]  /*8c50*/  SYNCS.ARRIVE.TRANS64.RED.A1T0 RZ, [R3+URZ], RZ ;  /* 0x000000ff03ff79a7 */ /* 0x0045e400081004ff */
[----:B------:R-:W-:Y:S05]  /*8c60*/  BRA.U UP0, `(.L_x_215) ;  /* 0x0000000100047547 */ /* 0x000fea000b800000 */
[----:B------:R-:W-:Y:S05]  /*8c70*/  BPT.TRAP 0x1 ;  /* 0x000000040000795c */ /* 0x000fea0000300000 */
.L_x_215:
[----:B------:R3:W-:Y:S01]  /*8c80*/  SYNCS.ARRIVE.TRANS64.A1T0 RZ, [R0+URZ+0x58b8], RZ ;  /* 0x0058b8ff00ff79a7 */ /* 0x0007e200081000ff */
[----:B------:R-:W-:Y:S01]  /*8c90*/  LOP3.LUT R28, R28, 0x1, RZ, 0x3c, !PT ;  /* 0x000000011c1c7812 */ /* 0x000fe200078e3cff */
[----:B------:R-:W-:Y:S01]  /*8ca0*/  ULOP3.LUT UR43, UR43, 0x1, URZ, 0x3c, !UPT ;  /* 0x000000012b2b7892 */ /* 0x000fe2000f8e3cff */
[----:B------:R-:W-:-:S11]  /*8cb0*/  IADD3 R22, PT, PT, R33, 0x2, RZ ;  /* 0x0000000221167810 */ /* 0x000fd60007ffe0ff */
.L_x_92:
[----:B------:R-:W-:Y:S05]  /*8cc0*/  BSYNC B7 ;  /* 0x0000000000077941 */ /* 0x000fea0003800000 */
.L_x_91:
[----:B------:R-:W1:Y:S01]  /*8cd0*/  LDCU UR4, c[0x0][0x900] ;  /* 0x00012000ff0477ac */ /* 0x000e620008000800 */
[----:B------:R-:W-:-:S04]  /*8ce0*/  IADD3 R30, PT, PT, R30, UR36, RZ ;  /* 0x000000241e1e7c10 */ /* 0x000fc8000fffe0ff */
[----:B-1----:R-:W-:-:S13]  /*8cf0*/  ISETP.GE.AND P0, PT, R30, UR4, PT ;  /* 0x000000041e007c0c */ /* 0x002fda000bf06270 */
[----:B------:R-:W-:Y:S05]  /*8d00*/  @!P0 BRA `(.L_x_216) ;  /* 0xffffffa800d88947 */ /* 0x000fea000383ffff */
[----:B------:R-:W-:Y:S05]  /*8d10*/  BSYNC B8 ;  /* 0x0000000000087941 */ /* 0x000fea0003800000 */
.L_x_90:
[----:B------:R-:W-:Y:S05]  /*8d20*/  EXIT ;  /* 0x000000000000794d */ /* 0x000fea0003800000 */
.L_x_27:
[----:B------:R-:W-:-:S08]  /*8d30*/  NOP ;  /* 0x0000000000007918 */ /* 0x000fd00000000000 */
[----:B------:R-:W1:Y:S02]  /*8d40*/  USETMAXREG.TRY_ALLOC.CTAPOOL UP0, 0xc0 ;  /* 0x000000c0000079c8 */ /* 0x000e640008000600 */
[----:B-1----:R-:W-:Y:S05]  /*8d50*/  BRA.U !UP0, `(.L_x_27) ;  /* 0xfffffffd08f47547 */ /* 0x002fea000b83ffff */
[----:B------:R-:W1:Y:S08]  /*8d60*/  LDC R0, c[0x0][0x900] ;  /* 0x00024000ff007b82 */ /* 0x000e700000000800 */
[----:B------:R-:W2:Y:S01]  /*8d70*/  S2UR UR37, SR_CgaCtaId ;  /* 0x00000000002579c3 */ /* 0x000ea20000008800 */
[----:B-1----:R-:W-:-:S13]  /*8d80*/  ISETP.LE.AND P0, PT, R0, UR36, PT ;  /* 0x0000002400007c0c */ /* 0x002fda000bf03270 */
[----:B--2---:R-:W-:Y:S05]  /*8d90*/  @P0 EXIT ;  /* 0x000000000000094d */ /* 0x004fea0003800000 */
[----:B------:R-:W1:Y:S01]  /*8da0*/  S2R R2, SR_TID.X ;  /* 0x0000000000027919 */ /* 0x000e620000002100 */
[----:B------:R-:W-:Y:S02]  /*8db0*/  UISETP.NE.AND UP0, UPT, UR56, URZ, UPT ;  /* 0x000000ff3800728c */ /* 0x000fe4000bf05270 */
[----:B------:R-:W-:Y:S02]  /*8dc0*/  USHF.L.U32 UR42, UR8, 0x3, URZ ;  /* 0x00000003082a7899 */ /* 0x000fe400080006ff */
[----:B------:R-:W-:Y:S01]  /*8dd0*/  USEL UR10, URZ, 0x80, UP0 ;  /* 0x00000080ff0a7887 */ /* 0x000fe20008000000 */
[----:B------:R-:W-:Y:S01]  /*8de0*/  UMOV UR9, 0x400 ;  /* 0x0000040000097882 */ /* 0x000fe20000000000 */
[----:B------:R-:W-:Y:S02]  /*8df0*/  USEL UR48, UR6, UR5, UP0 ;  /* 0x0000000506307287 */ /* 0x000fe40008000000 */
[----:B------:R-:W-:Y:S02]  /*8e00*/  ULEA UR9, UR37, UR9, 0x18 ;  /* 0x0000000925097291 */ /* 0x000fe4000f8ec0ff */
[----:B------:R-:W-:Y:S01]  /*8e10*/  ULOP3.LUT UR41, UR42, 0x8, URZ, 0x3c, !UPT ;  /* 0x000000082a297892 */ /* 0x000fe2000f8e3cff */
[----:B------:R-:W-:Y:S01]  /*8e20*/  UMOV UR46, 0x20 ;  /* 0x00000020002e7882 */ /* 0x000fe20000000000 */
[----:B------:R-:W-:-:S02]  /*8e30*/  UIADD3 UR47, UPT, UPT, UR9, 0x5888, URZ ;  /* 0x00005888092f7890 */ /* 0x000fc4000fffe0ff */
[----:B------:R-:W-:Y:S02]  /*8e40*/  UIADD3 UR44, UPT, UPT, UR9, 0x5860, URZ ;  /* 0x00005860092c7890 */ /* 0x000fe4000fffe0ff */
[----:B------:R-:W-:Y:S02]  /*8e50*/  UIADD3 UR43, UPT, UPT, UR9, 0x5880, URZ ;  /* 0x00005880092b7890 */ /* 0x000fe4000fffe0ff */
[----:B------:R-:W-:Y:S02]  /*8e60*/  UIADD3 UR40, UPT, UPT, UR9, 0x5868, URZ ;  /* 0x0000586809287890 */ /* 0x000fe4000fffe0ff */
[----:B------:R-:W-:Y:S01]  /*8e70*/  USEL UR45, UR7, UR4, UP0 ;  /* 0x00000004072d7287 */ /* 0x000fe20008000000 */
[----:B------:R-:W2:Y:S01]  /*8e80*/  LDCU UR49, c[0x0][0x370] ;  /* 0x00006e00ff3177ac */ /* 0x000ea20008000800 */
[----:B------:R-:W-:Y:S01]  /*8e90*/  UMOV UR54, URZ ;  /* 0x000000ff00367c82 */ /* 0x000fe20008000000 */
[----:B------:R-:W-:Y:S01]  /*8ea0*/  ULOP3.LUT UR48, UR48, 0x1, URZ, 0xc0, !UPT ;  /* 0x0000000130307892 */ /* 0x000fe2000f8ec0ff */
[----:B-1----:R-:W-:Y:S01]  /*8eb0*/  IMAD.U32 R90, R2, 0x10000, RZ ;  /* 0x00010000025a7824 */ /* 0x002fe200078e00ff */
[----:B------:R-:W-:Y:S01]  /*8ec0*/  SHF.R.U32.HI R2, RZ, 0x5, R2 ;  /* 0x00000005ff027819 */ /* 0x000fe20000011602 */
[----:B------:R-:W-:-:S02]  /*8ed0*/  USEL UR46, UR46, 0xa0, UP0 ;  /* 0x000000a02e2e7887 */ /* 0x000fc40008000000 */
[----:B------:R-:W-:Y:S01]  /*8ee0*/  UIADD3 UR42, UPT, UPT, UR42, 0x58d0, UR9 ;  /* 0x000058d02a2a7890 */ /* 0x000fe2000fffe009 */
[----:B------:R-:W-:Y:S01]  /*8ef0*/  LOP3.LUT R90, R90, 0x600000, RZ, 0xc0, !PT ;  /* 0x006000005a5a7812 */ /* 0x000fe200078ec0ff */
[----:B------:R-:W-:Y:S01]  /*8f00*/  UIADD3 UR41, UPT, UPT, UR41, 0x58d0, UR9 ;  /* 0x000058d029297890 */ /* 0x000fe2000fffe009 */
[----:B------:R-:W-:Y:S01]  /*8f10*/  LOP3.LUT R94, R2, 0x3, RZ, 0xc0, !PT ;  /* 0x00000003025e7812 */ /* 0x000fe200078ec0ff */
[----:B------:R-:W-:Y:S01]  /*8f20*/  @UP0 UIADD3 UR47, UPT, UPT, UR9, 0x5878, URZ ;  /* 0x00005878092f0890 */ /* 0x000fe2000fffe0ff */
[----:B------:R-:W-:Y:S01]  /*8f30*/  LOP3.LUT R92, R90, UR10, RZ, 0xfc, !PT ;  /* 0x0000000a5a5c7c12 */ /* 0x000fe2000f8efcff */
[----:B------:R-:W-:Y:S01]  /*8f40*/  @UP0 UIADD3 UR44, UPT, UPT, UR9, 0x5850, URZ ;  /* 0x00005850092c0890 */ /* 0x000fe2000fffe0ff */
[----:B------:R-:W-:Y:S01]  /*8f50*/  SHF.R.U32.HI R93, RZ, 0x15, R90 ;  /* 0x00000015ff5d7819 */ /* 0x000fe2000001165a */
[----:B------:R-:W-:Y:S01]  /*8f60*/  @UP0 UIADD3 UR43, UPT, UPT, UR9, 0x5870, URZ ;  /* 0x00005870092b0890 */ /* 0x000fe2000fffe0ff */
[----:B------:R-:W-:Y:S01]  /*8f70*/  LOP3.LUT R91, R92, 0x20, RZ, 0xfc, !PT ;  /* 0x000000205c5b7812 */ /* 0x000fe200078efcff */
[----:B------:R-:W-:Y:S01]  /*8f80*/  @UP0 UIADD3 UR40, UPT, UPT, UR9, 0x5858, URZ ;  /* 0x0000585809280890 */ /* 0x000fe2000fffe0ff */
[----:B------:R-:W-:Y:S01]  /*8f90*/  UMOV UR53, 0x1 ;  /* 0x0000000100357882 */ /* 0x000fe20000000000 */
[----:B------:R-:W-:Y:S01]  /*8fa0*/  UMOV UR52, 0x1 ;  /* 0x0000000100347882 */ /* 0x000fe20000000000 */
[----:B--2---:R-:W-:-:S09]  /*8fb0*/  UMOV UR51, URZ ;  /* 0x000000ff00337c82 */ /* 0x004fd20008000000 */
.L_x_260:
[----:B-1----:R-:W1:Y:S01]  /*8fc0*/  LDCU.64 UR6, c[0x0][0x908] ;  /* 0x00012100ff0677ac */ /* 0x002e620008000a00 */
[----:B------:R-:W2:Y:S01]  /*8fd0*/  LDCU UR8, c[0x0][0x904] ;  /* 0x00012080ff0877ac */ /* 0x000ea20008000800 */
[----:B---3--:R-:W3:Y:S01]  /*8fe0*/  LDCU.64 UR4, c[0x0][0x380] ;  /* 0x00007000ff0477ac */ /* 0x008ee20008000a00 */
[----:B-1----:R-:W-:Y:S02]  /*8ff0*/  UIMAD.WIDE.U32 UR10, UR36, UR6, URZ ;  /* 0x00000006240a72a5 */ /* 0x002fe4000f8e00ff */
[----:B--2---:R-:W-:Y:S02]  /*9000*/  UISETP.NE.AND UP0, UPT, UR8, 0x1, UPT ;  /* 0x000000010800788c */ /* 0x004fe4000bf05270 */
[----:B------:R-:W-:-:S04]  /*9010*/  USHF.R.U32.HI UR6, URZ, UR7, UR11 ;  /* 0x00000007ff067299 */ /* 0x000fc8000801160b */
[----:B------:R-:W-:Y:S02]  /*9020*/  USEL UR6, UR36, UR6, !UP0 ;  /* 0x0000000624067287 */ /* 0x000fe4000c000000 */
[----:B---3--:R-:W-:Y:S02]  /*9030*/  UISETP.NE.AND UP0, UPT, UR5, URZ, UPT ;  /* 0x000000ff0500728c */ /* 0x008fe4000bf05270 */
[----:B------:R-:W-:-:S04]  /*9040*/  UIADD3 UR6, UPT, UPT, -UR6, URZ, URZ ;  /* 0x000000ff06067290 */ /* 0x000fc8000fffe1ff */
[----:B------:R-:W-:-:S04]  /*9050*/  UIMAD UR6, UR8, UR6, UR36 ;  /* 0x00000006080672a4 */ /* 0x000fc8000f8e0224 */
[----:B------:R-:W-:-:S04]  /*9060*/  USHF.L.U32 UR6, UR6, 0x8, URZ ;  /* 0x0000000806067899 */ /* 0x000fc800080006ff */
[----:B------:R-:W-:-:S09]  /*9070*/  UISETP.GE.OR UP0, UPT, UR6, UR4, !UP0 ;  /* 0x000000040600728c */ /* 0x000fd2000c706670 */
[----:B----4-:R-:W-:Y:S05]  /*9080*/  BRA.U UP0, `(.L_x_217) ;  /* 0x0000005500a87547 */ /* 0x010fea000b800000 */
[----:B------:R-:W-:Y:S02]  /*9090*/  UIADD3 UR4, UPT, UPT, UR5, 0x3f, URZ ;  /* 0x0000003f05047890 */ /* 0x000fe4000fffe0ff */
[----:B------:R-:W-:Y:S02]  /*90a0*/  ULOP3.LUT UP0, UR60, UR5, 0x3f, URZ, 0xc0, !UPT ;  /* 0x0000003f053c7892 */ /* 0x000fe4000f80c0ff */
[----:B------:R-:W-:-:S04]  /*90b0*/  USHF.R.S32.HI UR5, URZ, 0x1f, UR4 ;  /* 0x0000001fff057899 */ /* 0x000fc80008011404 */
[----:B------:R-:W-:-:S05]  /*90c0*/  ULEA.HI UR4, UR5, UR4, URZ, 0x6 ;  /* 0x0000000405047291 */ /* 0x000fca000f8f30ff */
[----:B------:R-:W-:Y:S02]  /*90d0*/  @UP0 ULEA.HI.SX32 UR59, UR4, 0xffffffff, 0x1a ;  /* 0xffffffff043b0891 */ /* 0x000fe4000f8fd2ff */
[----:B------:R-:W-:Y:S02]  /*90e0*/  @!UP0 USHF.R.S32.HI UR59, URZ, 0x6, UR4 ;  /* 0x00000006ff3b8899 */ /* 0x000fe40008011404 */
[----:B------:R-:W-:-:S09]  /*90f0*/  UISETP.NE.AND UP0, UPT, UR48, URZ, UPT ;  /* 0x000000ff3000728c */ /* 0x000fd2000bf05270 */
[----:B------:R-:W-:Y:S05]  /*9100*/  BRA.U UP0, `(.L_x_218) ;  /* 0x0000000100047547 */ /* 0x000fea000b800000 */
[----:B------:R-:W-:Y:S05]  /*9110*/  BPT.TRAP 0x1 ;  /* 0x000000040000795c */ /* 0x000fea0000300000 */
.L_x_218:
[----:B------:R-:W-:-:S04]  /*9120*/  UISETP.NE.AND UP0, UPT, UR56, URZ, UPT ;  /* 0x000000ff3800728c */ /* 0x000fc8000bf05270 */
[----:B------:R-:W-:-:S06]  /*9130*/  USEL UR4, UR52, UR53, UP0 ;  /* 0x0000003534047287 */ /* 0x000fcc0008000000 */
[----:B------:R-:W-:-:S04]  /*9140*/  MOV R3, UR4 ;  /* 0x0000000400037c02 */ /* 0x000fc80008000f00 */
[----:B------:R-:W-:-:S04]  /*9150*/  SHF.L.U32 R3, R3, 0x1f, RZ ;  /* 0x0000001f03037819 */ /* 0x000fc800000006ff */
[----:B------:R-:W1:Y:S02]  /*9160*/  SYNCS.PHASECHK.TRANS64.TRYWAIT P0, [UR47], R3 ;  /* 0x00000003ff0075a7 */ /* 0x000e64000800112f */
[----:B-1----:R-:W-:Y:S05]  /*9170*/  @!P0 BRA `(.L_x_219) ;  /* 0x0000009400608947 */ /* 0x002fea0003800000 */
.L_x_416:
[----:B------:R-:W-:Y:S01]  /*9180*/  UISETP.GE.AND UP0, UPT, UR59, 0x1, UPT ;  /* 0x000000013b00788c */ /* 0x000fe2000bf06270 */
[----:B------:R-:W-:Y:S01]  /*9190*/  HFMA2 R88, -RZ, RZ, 0, 0 ;  /* 0x00000000ff587431 */ /* 0x000fe200000001ff */
[----:B------:R-:W-:Y:S01]  /*91a0*/  MOV R89, 0xff800000 ;  /* 0xff80000000597802 */ /* 0x000fe20000000f00 */
[----:B------:R-:W-:-:S06]  /*91b0*/  UMOV UR50, URZ ;  /* 0x000000ff00327c82 */ /* 0x000fcc0008000000 */
[----:B------:R-:W-:Y:S05]  /*91c0*/  BRA.U !UP0, `(.L_x_220) ;  /* 0x0000002508047547 */ /* 0x000fea000b800000 */
[----:B------:R-:W-:Y:S01]  /*91d0*/  MOV R88, RZ ;  /* 0x000000ff00587202 */ /* 0x000fe20000000f00 */
[----:B------:R-:W-:Y:S01]  /*91e0*/  USHF.L.U32 UR50, UR59, 0x6, URZ ;  /* 0x000000063b327899 */ /* 0x000fe200080006ff */
[----:B------:R-:W-:Y:S01]  /*91f0*/  MOV R16, 0xff800000 ;  /* 0xff80000000107802 */ /* 0x000fe20000000f00 */
[----:B------:R-:W2:Y:S01]  /*9200*/  LDCU UR38, c[0x0][0x704] ;  /* 0x0000e080ff2677ac */ /* 0x000ea20008000800 */
[----:B------:R-:W-:-:S05]  /*9210*/  UIADD3 UR59, UPT, UPT, UR59, -0x1, URZ ;  /* 0xffffffff3b3b7890 */ /* 0x000fca000fffe0ff */
.L_x_238:
[----:B-12---:R-:W-:Y:S01]  /*9220*/  IADD3 R0, PT, PT, R90, UR46, RZ ;  /* 0x0000002e5a007c10 */ /* 0x006fe2000fffe0ff */
[----:B------:R-:W-:-:S04]  /*9230*/  UISETP.NE.AND UP0, UPT, UR56, URZ, UPT ;  /* 0x000000ff3800728c */ /* 0x000fc8000bf05270 */
[----:B------:R-:W-:Y:S01]  /*9240*/  USEL UR57, UR51, UR54, UP0 ;  /* 0x0000003633397287 */ /* 0x000fe20008000000 */
[----:B------:R-:W1:Y:S01]  /*9250*/  SHFL.IDX PT, R0, R0, RZ, 0x1f ;  /* 0x00001fff00007589 */ /* 0x000e6200000e0000 */
[----:B------:R-:W-:Y:S01]  /*9260*/  UISETP.GT.U32.AND UP0, UPT, UR45, 0x1, UPT ;  /* 0x000000012d00788c */ /* 0x000fe2000bf04070 */
[----:B-1----:R-:W-:-:S08]  /*9270*/  R2UR UR58, R0 ;  /* 0x00000000003a72ca */ /* 0x002fd000000e0000 */
[----:B---3--:R-:W-:Y:S07]  /*9280*/  BRA.U UP0, `(.L_x_221) ;  /* 0x0000000100047547 */ /* 0x008fee000b800000 */
[----:B--2---:R-:W-:Y:S05]  /*9290*/  BPT.TRAP 0x1 ;  /* 0x000000040000795c */ /* 0x004fea0000300000 */
.L_x_221:
[----:B------:R-:W-:Y:S01]  /*92a0*/  IMAD.U32 R3, RZ, RZ, UR57 ;  /* 0x00000039ff037e24 */ /* 0x000fe2000f8e00ff */
[----:B------:R-:W-:-:S04]  /*92b0*/  ISETP.NE.AND P0, PT, R94, R93, PT ;  /* 0x0000005d5e00720c */ /* 0x000fc80003f05270 */
[----:B------:R-:W-:-:S04]  /*92c0*/  SHF.L.U32 R3, R3, 0x1f, RZ ;  /* 0x0000001f03037819 */ /* 0x000fc800000006ff */
[----:B------:R-:W1:Y:S02]  /*92d0*/  SYNCS.PHASECHK.TRANS64.TRYWAIT P1, [UR44], R3 ;  /* 0x00000003ff0075a7 */ /* 0x000e64000802112c */
[----:B-1----:R-:W-:Y:S05]  /*92e0*/  @!P1 BRA `(.L_x_222) ;  /* 0x00000094001c9947 */ /* 0x002fea0003800000 */
.L_x_417:
[----:B------:R-:W-:Y:S05]  /*92f0*/  @!P0 BRA `(.L_x_223) ;  /* 0x0000000000408947 */ /* 0x000fea0003800000 */
[----:B------:R-:W-:Y:S01]  /*9300*/  MOV R14, 0x8 ;  /* 0x00000008000e7802 */ /* 0x000fe20000000f00 */
[----:B------:R-:W3:Y:S01]  /*9310*/  LDCU.64 UR8, c[0x4][0xb0] ;  /* 0x01001600ff0877ac */ /* 0x000ee20008000a00 */
[----:B------:R-:W-:Y:S02]  /*9320*/  HFMA2 R12, -RZ, RZ, 0, 5.9604644775390625e-08 ;  /* 0x00000001ff0c7431 */ /* 0x000fe400000001ff */
[----:B------:R-:W-:Y:S01]  /*9330*/  IMAD.MOV.U32 R8, RZ, RZ, 0x192 ;  /* 0x00000192ff087424 */ /* 0x000fe200078e00ff */
[----:B------:R-:W4:Y:S01]  /*9340*/  LDCU.64 UR6, c[0x4][0xb8] ;  /* 0x01001700ff0677ac */ /* 0x000f220008000a00 */
[----:B------:R-:W5:Y:S01]  /*9350*/  LDC.64 R14, c[0x4][R14] ;  /* 0x010000000e0e7b82 */ /* 0x000f620000000a00 */
[----:B------:R-:W-:Y:S01]  /*9360*/  IMAD.MOV.U32 R13, RZ, RZ, RZ ;  /* 0x000000ffff0d7224 */ /* 0x000fe200078e00ff */
[----:B------:R-:W1:Y:S01]  /*9370*/  LDCU.64 UR4, c[0x4][0x10] ;  /* 0x01000200ff0477ac */ /* 0x000e620008000a00 */
[----:B---3--:R-:W-:Y:S01]  /*9380*/  IMAD.U32 R4, RZ, RZ, UR8 ;  /* 0x00000008ff047e24 */ /* 0x008fe2000f8e00ff */
[----:B------:R-:W-:Y:S01]  /*9390*/  MOV R5, UR9 ;  /* 0x0000000900057c02 */ /* 0x000fe20008000f00 */
[----:B----4-:R-:W-:Y:S01]  /*93a0*/  IMAD.U32 R6, RZ, RZ, UR6 ;  /* 0x00000006ff067e24 */ /* 0x010fe2000f8e00ff */
[----:B------:R-:W-:Y:S01]  /*93b0*/  MOV R7, UR7 ;  /* 0x0000000700077c02 */ /* 0x000fe20008000f00 */
[----:B-1----:R-:W-:Y:S01]  /*93c0*/  IMAD.U32 R10, RZ, RZ, UR4 ;  /* 0x00000004ff0a7e24 */ /* 0x002fe2000f8e00ff */
[----:B------:R-:W-:-:S02]  /*93d0*/  MOV R11, UR5 ;  /* 0x00000005000b7c02 */ /* 0x000fc40008000f00 */
[----:B------:R-:W-:-:S07]  /*93e0*/  LEPC R20, `(.L_x_223) ;  /* 0x000000001014794e */ /* 0x000fce0000000000 */
[----:B--2--5:R-:W-:Y:S05]  /*93f0*/  CALL.ABS.NOINC R14 ;  /* 0x000000000e007343 */ /* 0x024fea0003c00000 */
.L_x_223:
[----:B------:R-:W-:Y:S05]  /*9400*/  WARPSYNC.ALL ;  /* 0x0000000000007948 */ /* 0x000fea0003800000 */
[----:B------:R-:W-:Y:S02]  /*9410*/  R2UR UR4, R92 ;  /* 0x000000005c0472ca */ /* 0x000fe400000e0000 */
[----:B------:R-:W-:-:S11]  /*9420*/  ISETP.NE.AND P0, PT, R94, R93, PT ;  /* 0x0000005d5e00720c */ /* 0x000fd60003f05270 */
[----:B------:R-:W3:Y:S02]  /*9430*/  LDTM.x32 R56, tmem[UR4] ;  /* 0x00000004003879ee */ /* 0x000ee400082c0000 */
[----:B---3--:R-:W-:Y:S05]  /*9440*/  @!P0 BRA `(.L_x_224) ;  /* 0x0000000000408947 */ /* 0x008fea0003800000 */
        /* <DEDUP_REMOVED lines=16> */
.L_x_224:
[----:B------:R-:W-:Y:S05]  /*9550*/  WARPSYNC.ALL ;  /* 0x0000000000007948 */ /* 0x000fea0003800000 */
[----:B------:R-:W-:Y:S02]  /*9560*/  R2UR UR4, R91 ;  /* 0x000000005b0472ca */ /* 0x000fe400000e0000 */
[C---:B-1----:R-:W-:Y:S02]  /*9570*/  FMNMX3 R3, R16.reuse, R56, R60, !PT ;  /* 0x0000003810037276 */ /* 0x042fe4000780003c */
[C---:B------:R-:W-:Y:S02]  /*9580*/  FMNMX3 R0, R16.reuse, R57, R61, !PT ;  /* 0x0000003910007276 */ /* 0x040fe4000780003d */
[----:B------:R-:W-:-:S02]  /*9590*/  FMNMX3 R5, R16, R58, R62, !PT ;  /* 0x0000003a10057276 */ /* 0x000fc4000780003e */
[----:B------:R-:W-:Y:S02]  /*95a0*/  FMNMX3 R3, R3, R64, R68, !PT ;  /* 0x0000004003037276 */ /* 0x000fe40007800044 */
[----:B------:R-:W-:Y:S02]  /*95b0*/  FMNMX3 R0, R0, R65, R69, !PT ;  /* 0x0000004100007276 */ /* 0x000fe40007800045 */
[----:B------:R-:W-:Y:S01]  /*95c0*/  FMNMX3 R6, R16, R59, R63, !PT ;  /* 0x0000003b10067276 */ /* 0x000fe2000780003f */
[----:B------:R-:W1:Y:S01]  /*95d0*/  LDTM.x32 R24, tmem[UR4] ;  /* 0x00000004001879ee */ /* 0x000e6200082c0000 */
[----:B------:R-:W-:Y:S02]  /*95e0*/  FMNMX3 R5, R5, R66, R70, !PT ;  /* 0x0000004205057276 */ /* 0x000fe40007800046 */
[----:B------:R-:W-:Y:S02]  /*95f0*/  FMNMX3 R3, R3, R72, R76, !PT ;  /* 0x0000004803037276 */ /* 0x000fe4000780004c */
[----:B------:R-:W-:-:S02]  /*9600*/  FMNMX3 R0, R0, R73, R77, !PT ;  /* 0x0000004900007276 */ /* 0x000fc4000780004d */
[----:B------:R-:W-:Y:S02]  /*9610*/  FMNMX3 R6, R6, R67, R71, !PT ;  /* 0x0000004306067276 */ /* 0x000fe40007800047 */
[----:B------:R-:W-:Y:S02]  /*9620*/  FMNMX3 R5, R5, R74, R78, !PT ;  /* 0x0000004a05057276 */ /* 0x000fe4000780004e */
[----:B------:R-:W-:Y:S02]  /*9630*/  FMNMX3 R3, R3, R80, R84, !PT ;  /* 0x0000005003037276 */ /* 0x000fe40007800054 */
[----:B------:R-:W-:Y:S02]  /*9640*/  FMNMX3 R0, R0, R81, R85, !PT ;  /* 0x0000005100007276 */ /* 0x000fe40007800055 */
[----:B------:R-:W-:Y:S02]  /*9650*/  FMNMX3 R6, R6, R75, R79, !PT ;  /* 0x0000004b06067276 */ /* 0x000fe4000780004f */
[----:B------:R-:W-:-:S02]  /*9660*/  FMNMX3 R5, R5, R82, R86, !PT ;  /* 0x0000005205057276 */ /* 0x000fc40007800056 */
[----:B------:R-:W-:Y:S02]  /*9670*/  FMNMX3 R6, R6, R83, R87, !PT ;  /* 0x0000005306067276 */ /* 0x000fe40007800057 */
[----:B------:R-:W-:Y:S02]  /*9680*/  ISETP.NE.AND P0, PT, R94, R93, PT ;  /* 0x0000005d5e00720c */ /* 0x000fe40003f05270 */
[----:B-1----:R-:W-:Y:S02]  /*9690*/  FMNMX3 R3, R3, R24, R28, !PT ;  /* 0x0000001803037276 */ /* 0x002fe4000780001c */
        /* <DEDUP_REMOVED lines=15> */
[----:B------:R-:W-:-:S04]  /*9790*/  FMNMX3 R0, R4, R3, R0, !PT ;  /* 0x0000000304007276 */ /* 0x000fc80007800000 */
[----:B------:R-:W-:-:S04]  /*97a0*/  FMNMX R89, R89, R0, !PT ;  /* 0x0000000059597209 */ /* 0x000fc80007800000 */
[----:B------:R-:W-:-:S04]  /*97b0*/  FSETP.NEU.AND P1, PT, R89, -INF , PT ;  /* 0xff8000005900780b */ /* 0x000fc80003f2d000 */
[----:B------:R-:W-:Y:S01]  /*97c0*/  FSEL R17, R89, RZ, P1 ;  /* 0x000000ff59117208 */ /* 0x000fe20000800000 */
[----:B------:R-:W-:Y:S08]  /*97d0*/  @!P0 BRA `(.L_x_225) ;  /* 0x0000000000408947 */ /* 0x000ff00003800000 */
[----:B------:R-:W-:Y:S01]  /*97e0*/  MOV R14, 0x8 ;  /* 0x00000008000e7802 */ /* 0x000fe20000000f00 */
[----:B------:R-:W1:Y:S01]  /*97f0*/  LDCU.64 UR6, c[0x4][0xb0] ;  /* 0x01001600ff0677ac */ /* 0x000e620008000a00 */
[----:B------:R-:W-:Y:S02]  /*9800*/  HFMA2 R12, -RZ, RZ, 0, 5.9604644775390625e-08 ;  /* 0x00000001ff0c7431 */ /* 0x000fe400000001ff */
[----:B------:R-:W-:Y:S01]  /*9810*/  IMAD.MOV.U32 R8, RZ, RZ, 0x1be ;  /* 0x000001beff087424 */ /* 0x000fe200078e00ff */
[----:B------:R-:W3:Y:S01]  /*9820*/  LDCU.64 UR4, c[0x4][0xb8] ;  /* 0x01001700ff0477ac */ /* 0x000ee20008000a00 */
[----:B------:R-:W4:Y:S01]  /*9830*/  LDC.64 R14, c[0x4][R14] ;  /* 0x010000000e0e7b82 */ /* 0x000f220000000a00 */
[----:B------:R-:W-:Y:S01]  /*9840*/  IMAD.MOV.U32 R13, RZ, RZ, RZ ;  /* 0x000000ffff0d7224 */ /* 0x000fe200078e00ff */
[----:B------:R-:W5:Y:S01]  /*9850*/  LDCU.64 UR8, c[0x4][0x18] ;  /* 0x01000300ff0877ac */ /* 0x000f620008000a00 */
[----:B-1----:R-:W-:Y:S01]  /*9860*/  IMAD.U32 R4, RZ, RZ, UR6 ;  /* 0x00000006ff047e24 */ /* 0x002fe2000f8e00ff */
[----:B------:R-:W-:Y:S01]  /*9870*/  MOV R5, UR7 ;  /* 0x0000000700057c02 */ /* 0x000fe20008000f00 */
[----:B---3--:R-:W-:Y:S01]  /*9880*/  IMAD.U32 R6, RZ, RZ, UR4 ;  /* 0x00000004ff067e24 */ /* 0x008fe2000f8e00ff */
[----:B------:R-:W-:Y:S01]  /*9890*/  MOV R7, UR5 ;  /* 0x0000000500077c02 */ /* 0x000fe20008000f00 */
[----:B-----5:R-:W-:Y:S01]  /*98a0*/  IMAD.U32 R10, RZ, RZ, UR8 ;  /* 0x00000008ff0a7e24 */ /* 0x020fe2000f8e00ff */
[----:B------:R-:W-:-:S02]  /*98b0*/  MOV R11, UR9 ;  /* 0x00000009000b7c02 */ /* 0x000fc40008000f00 */
[----:B------:R-:W-:-:S07]  /*98c0*/  LEPC R20, `(.L_x_225) ;  /* 0x000000001014794e */ /* 0x000fce0000000000 */
[----:B--2-4-:R-:W-:Y:S05]  /*98d0*/  CALL.ABS.NOINC R14 ;  /* 0x000000000e007343 */ /* 0x014fea0003c00000 */
.L_x_225:
[----:B------:R-:W-:Y:S05]  /*98e0*/  WARPSYNC.ALL ;  /* 0x0000000000007948 */ /* 0x000fea0003800000 */
[----:B------:R-:W-:Y:S02]  /*98f0*/  R2UR UR4, R92 ;  /* 0x000000005c0472ca */ /* 0x000fe400000e0000 */
[----:B------:R-:W-:-:S11]  /*9900*/  ISETP.NE.AND P0, PT, RZ, UR48, PT ;  /* 0x00000030ff007c0c */ /* 0x000fd6000bf05270 */
[----:B------:R1:W-:Y:S02]  /*9910*/  STTM.x2 tmem[UR4], R16 ;  /* 0x00000010000079ed */ /* 0x0003e400080c0004 */
[----:B------:R-:W-:Y:S05]  /*9920*/  @P0 BRA `(.L_x_226) ;  /* 0x0000000000040947 */ /* 0x000fea0003800000 */
[----:B--2---:R-:W-:Y:S05]  /*9930*/  BPT.TRAP 0x1 ;  /* 0x000000040000795c */ /* 0x004fea0000300000 */
.L_x_226:
[----:B------:R-:W-:Y:S01]  /*9940*/  MOV R3, UR55 ;  /* 0x0000003700037c02 */ /* 0x000fe20008000f00 */
[----:B------:R-:W-:Y:S01]  /*9950*/  SYNCS.ARRIVE.TRANS64.A1T0 RZ, [UR43], RZ ;  /* 0x000000ffffff79a7 */ /* 0x000fe2000810002b */
[----:B--2---:R-:W-:Y:S01]  /*9960*/  FMUL R0, R17, -UR38 ;  /* 0x8000002611007c20 */ /* 0x004fe20008400000 */
[----:B------:R-:W-:Y:S01]  /*9970*/  UISETP.NE.AND UP0, UPT, UR56, URZ, UPT ;  /* 0x000000ff3800728c */ /* 0x000fe2000bf05270 */
[----:B------:R-:W-:Y:S02]  /*9980*/  SHF.L.U32 R3, R3, 0x1f, RZ ;  /* 0x0000001f03037819 */ /* 0x000fe400000006ff */
[--C-:B------:R-:W-:Y:S01]  /*9990*/  FFMA2 R18, R56.F32x2.HI_LO, UR38.F32, R0.reuse.F32 ;  /* 0x0000002638127c49 */ /* 0x100fe20009200000 */
[----:B------:R-:W-:Y:S01]  /*99a0*/  USEL UR39, UR52, UR53, UP0 ;  /* 0x0000003534277287 */ /* 0x000fe20008000000 */
[--C-:B------:R-:W-:Y:S01]  /*99b0*/  FFMA2 R22, R58.F32x2.HI_LO, UR38.F32, R0.reuse.F32 ;  /* 0x000000263a167c49 */ /* 0x100fe20009200000 */
[----:B------:R-:W2:Y:S01]  /*99c0*/  SYNCS.PHASECHK.TRANS64.TRYWAIT P2, [UR42], R3 ;  /* 0x00000003ff0075a7 */ /* 0x000ea2000804112a */
[--C-:B------:R-:W-:Y:S01]  /*99d0*/  FFMA2 R56, R60.F32x2.HI_LO, UR38.F32, R0.reuse.F32 ;  /* 0x000000263c387c49 */ /* 0x100fe20009200000 */
[----:B------:R-:W-:Y:S01]  /*99e0*/  FSETP.GEU.AND P1, PT, R18, -126, PT ;  /* 0xc2fc00001200780b */ /* 0x000fe20003f2e000 */
[----:B------:R-:W-:Y:S01]  /*99f0*/  ULOP3.LUT UR39, UR39, 0x1, URZ, 0x3c, !UPT ;  /* 0x0000000127277892 */ /* 0x000fe2000f8e3cff */
[----:B------:R-:W-:Y:S01]  /*9a00*/  FSETP.GEU.AND P0, PT, R19, -126, PT ;  /* 0xc2fc00001300780b */ /* 0x000fe20003f0e000 */
[----:B------:R-:W-:Y:S01]  /*9a10*/  FFMA2 R58, R62.F32x2.HI_LO, UR38.F32, R0.F32 ;  /* 0x000000263e3a7c49 */ /* 0x000fe20009200000 */
[----:B------:R-:W-:-:S02]  /*9a20*/  FSETP.GEU.AND P6, PT, R22, -126, PT ;  /* 0xc2fc00001600780b */ /* 0x000fc40003fce000 */
[----:B------:R-:W-:Y:S02]  /*9a30*/  FSETP.GEU.AND P5, PT, R23, -126, PT ;  /* 0xc2fc00001700780b */ /* 0x000fe40003fae000 */
[----:B------:R-:W-:Y:S02]  /*9a40*/  FSETP.GEU.AND P4, PT, R56, -126, PT ;  /* 0xc2fc00003800780b */ /* 0x000fe40003f8e000 */
[----:B------:R-:W-:-:S03]  /*9a50*/  FSETP.GEU.AND P3, PT, R57, -126, PT ;  /* 0xc2fc00003900780b */ /* 0x000fc60003f6e000 */
[----:B------:R-:W-:Y:S02]  /*9a60*/  @!P1 FMUL R18, R18, 0.5 ;  /* 0x3f00000012129820 */ /* 0x000fe40000400000 */
[----:B------:R-:W-:Y:S02]  /*9a70*/  @!P0 FMUL R19, R19, 0.5 ;  /* 0x3f00000013138820 */ /* 0x000fe40000400000 */
[----:B------:R-:W-:Y:S02]  /*9a80*/  @!P6 FMUL R22, R22, 0.5 ;  /* 0x3f0000001616e820 */ /* 0x000fe40000400000 */
[----:B------:R-:W-:Y:S01]  /*9a90*/  @!P5 FMUL R23, R23, 0.5 ;  /* 0x3f0000001717d820 */ /* 0x000fe20000400000 */
[----:B------:R-:W3:Y:S08]  /*9aa0*/  MUFU.EX2 R18, R18 ;  /* 0x0000001200127308 */ /* 0x000ef00000000800 */
[----:B------:R-:W4:Y:S08]  /*9ab0*/  MUFU.EX2 R19, R19 ;  /* 0x0000001300137308 */ /* 0x000f300000000800 */
[----:B------:R-:W5:Y:S08]  /*9ac0*/  MUFU.EX2 R22, R22 ;  /* 0x0000001600167308 */ /* 0x000f700000000800 */
[----:B------:R-:W1:Y:S02]  /*9ad0*/  MUFU.EX2 R23, R23 ;  /* 0x0000001700177308 */ /* 0x000e640000000800 */
[----:B-12345:R-:W-:Y:S05]  /*9ae0*/  @!P2 BRA `(.L_x_227) ;  /* 0x0000008c0034a947 */ /* 0x03efea0003800000 */
.L_x_418:
[----:B------:R-:W-:Y:S01]  /*9af0*/  @!P1 FMUL R18, R18, R18 ;  /* 0x0000001212129220 */ /* 0x000fe20000400000 */
[----:B------:R-:W-:Y:S01]  /*9b00*/  FSETP.GEU.AND P2, PT, R58, -126, PT ;  /* 0xc2fc00003a00780b */ /* 0x000fe20003f4e000 */
[----:B------:R-:W-:Y:S01]  /*9b10*/  @!P4 FMUL R56, R56, 0.5 ;  /* 0x3f0000003838c820 */ /* 0x000fe20000400000 */
[----:B------:R-:W-:Y:S01]  /*9b20*/  FSETP.GEU.AND P1, PT, R59, -126, PT ;  /* 0xc2fc00003b00780b */ /* 0x000fe20003f2e000 */
[----:B------:R-:W-:Y:S01]  /*9b30*/  @!P3 FMUL R57, R57, 0.5 ;  /* 0x3f0000003939b820 */ /* 0x000fe20000400000 */
[--C-:B------:R-:W-:Y:S01]  /*9b40*/  FFMA2 R60, R64.F32x2.HI_LO, UR38.F32, R0.reuse.F32 ;  /* 0x00000026403c7c49 */ /* 0x100fe20009200000 */
[----:B------:R-:W-:Y:S01]  /*9b50*/  USHF.R.U32.HI UR4, URZ, 0x15, UR58 ;  /* 0x00000015ff047899 */ /* 0x000fe2000801163a */
[----:B------:R-:W-:Y:S01]  /*9b60*/  @!P0 FMUL R19, R19, R19 ;  /* 0x0000001313138220 */ /* 0x000fe20000400000 */
[----:B------:R-:W2:Y:S01]  /*9b70*/  MUFU.EX2 R56, R56 ;  /* 0x0000003800387308 */ /* 0x000ea20000000800 */
[--C-:B------:R-:W-:Y:S01]  /*9b80*/  FFMA2 R62, R66.F32x2.HI_LO, UR38.F32, R0.reuse.F32 ;  /* 0x00000026423e7c49 */ /* 0x100fe20009200000 */
[----:B------:R-:W-:Y:S01]  /*9b90*/  FSETP.GEU.AND P0, PT, R60, -126, PT ;  /* 0xc2fc00003c00780b */ /* 0x000fe20003f0e000 */
[--C-:B------:R-:W-:Y:S01]  /*9ba0*/  FFMA2 R64, R68.F32x2.HI_LO, UR38.F32, R0.reuse.F32 ;  /* 0x0000002644407c49 */ /* 0x100fe20009200000 */
[----:B-1----:R-:W-:Y:S01]  /*9bb0*/  MOV R3, UR4 ;  /* 0x0000000400037c02 */ /* 0x002fe20008000f00 */
[--C-:B------:R-:W-:Y:S01]  /*9bc0*/  FFMA2 R66, R70.F32x2.HI_LO, UR38.F32, R0.reuse.F32 ;  /* 0x0000002646427c49 */ /* 0x100fe20009200000 */
[----:B------:R-:W-:Y:S01]  /*9bd0*/  UISETP.NE.AND UP0, UPT, UR56, URZ, UPT ;  /* 0x000000ff3800728c */ /* 0x000fe2000bf05270 */
[----:B------:R-:W-:Y:S01]  /*9be0*/  @!P2 FMUL R58, R58, 0.5 ;  /* 0x3f0000003a3aa820 */ /* 0x000fe20000400000 */
[----:B------:R-:W-:Y:S01]  /*9bf0*/  @!P1 FMUL R59, R59, 0.5 ;  /* 0x3f0000003b3b9820 */ /* 0x000fe20000400000 */
[----:B------:R-:W1:Y:S01]  /*9c00*/  MUFU.EX2 R57, R57 ;  /* 0x0000003900397308 */ /* 0x000e620000000800 */
[----:B------:R-:W-:Y:S01]  /*9c10*/  @!P6 FMUL R22, R22, R22 ;  /* 0x000000161616e220 */ /* 0x000fe20000400000 */
[----:B------:R-:W-:Y:S01]  /*9c20*/  @!P5 FMUL R23, R23, R23 ;  /* 0x000000171717d220 */ /* 0x000fe20000400000 */
[----:B------:R-:W-:Y:S01]  /*9c30*/  FSETP.GEU.AND P6, PT, R61, -126, PT ;  /* 0xc2fc00003d00780b */ /* 0x000fe20003fce000 */
[--C-:B------:R-:W-:Y:S01]  /*9c40*/  FFMA2 R68, R72.F32x2.HI_LO, UR38.F32, R0.reuse.F32 ;  /* 0x0000002648447c49 */ /* 0x100fe20009200000 */
[----:B------:R-:W-:Y:S01]  /*9c50*/  FSETP.GEU.AND P5, PT, R62, -126, PT ;  /* 0xc2fc00003e00780b */ /* 0x000fe20003fae000 */
[----:B------:R-:W-:Y:S01]  /*9c60*/  @!P0 FMUL R60, R60, 0.5 ;  /* 0x3f0000003c3c8820 */ /* 0x000fe20000400000 */
[--C-:B------:R-:W-:Y:S01]  /*9c70*/  FFMA2 R70, R74.F32x2.HI_LO, UR38.F32, R0.reuse.F32 ;  /* 0x000000264a467c49 */ /* 0x100fe20009200000 */
[----:B------:R-:W3:Y:S01]  /*9c80*/  MUFU.EX2 R58, R58 ;  /* 0x0000003a003a7308 */ /* 0x000ee20000000800 */
[----:B--2---:R-:W-:Y:S01]  /*9c90*/  @!P4 FMUL R56, R56, R56 ;  /* 0x000000383838c220 */ /* 0x004fe20000400000 */
[----:B------:R-:W-:Y:S01]  /*9ca0*/  FSETP.GEU.AND P4, PT, R63, -126, PT ;  /* 0xc2fc00003f00780b */ /* 0x000fe20003f8e000 */
[--C-:B------:R-:W-:Y:S01]  /*9cb0*/  FFMA2 R72, R76.F32x2.HI_LO, UR38.F32, R0.reuse.F32 ;  /* 0x000000264c487c49 */ /* 0x100fe20009200000 */
[----:B------:R-:W-:Y:S01]  /*9cc0*/  ULOP3.LUT UR55, UR55, 0x1, URZ, 0x3c, !UPT ;  /* 0x0000000137377892 */ /* 0x000fe2000f8e3cff */
[--C-:B------:R-:W-:Y:S01]  /*9cd0*/  FFMA2 R74, R78.F32x2.HI_LO, UR38.F32, R0.reuse.F32 ;  /* 0x000000264e4a7c49 */ /* 0x100fe20009200000 */
[----:B------:R-:W-:Y:S01]  /*9ce0*/  USEL UR52, UR39, UR52, UP0 ;  /* 0x0000003427347287 */ /* 0x000fe20008000000 */
[--C-:B------:R-:W-:Y:S01]  /*9cf0*/  FFMA2 R76, R80.F32x2.HI_LO, UR38.F32, R0.reuse.F32 ;  /* 0x00000026504c7c49 */ /* 0x100fe20009200000 */
[----:B------:R-:W2:Y:S01]  /*9d00*/  MUFU.EX2 R59, R59 ;  /* 0x0000003b003b7308 */ /* 0x000ea20000000800 */
[----:B-1----:R-:W-:Y:S01]  /*9d10*/  @!P3 FMUL R57, R57, R57 ;  /* 0x000000393939b220 */ /* 0x002fe20000400000 */
[----:B------:R-:W-:Y:S01]  /*9d20*/  FSETP.GEU.AND P3, PT, R64, -126, PT ;  /* 0xc2fc00004000780b */ /* 0x000fe20003f6e000 */
[----:B------:R-:W-:Y:S01]  /*9d30*/  @!P6 FMUL R61, R61, 0.5 ;  /* 0x3f0000003d3de820 */ /* 0x000fe20000400000 */
[----:B------:R-:W-:Y:S01]  /*9d40*/  @!P5 FMUL R62, R62, 0.5 ;  /* 0x3f0000003e3ed820 */ /* 0x000fe20000400000 */
[--C-:B------:R-:W-:Y:S01]  /*9d50*/  FFMA2 R78, R82.F32x2.HI_LO, UR38.F32, R0.reuse.F32 ;  /* 0x00000026524e7c49 */ /* 0x100fe20009200000 */
[----:B------:R-:W-:Y:S01]  /*9d60*/  USEL UR53, UR53, UR39, UP0 ;  /* 0x0000002735357287 */ /* 0x000fe20008000000 */
[----:B------:R-:W-:Y:S01]  /*9d70*/  @!P4 FMUL R63, R63, 0.5 ;  /* 0x3f0000003f3fc820 */ /* 0x000fe20000400000 */
[----:B------:R-:W1:Y:S01]  /*9d80*/  MUFU.EX2 R60, R60 ;  /* 0x0000003c003c7308 */ /* 0x000e620000000800 */
[----:B---3--:R-:W-:Y:S01]  /*9d90*/  @!P2 FMUL R58, R58, R58 ;  /* 0x0000003a3a3aa220 */ /* 0x008fe20000400000 */
[----:B------:R-:W-:Y:S01]  /*9da0*/  FSETP.GEU.AND P2, PT, R65, -126, PT ;  /* 0xc2fc00004100780b */ /* 0x000fe20003f4e000 */
[--C-:B------:R-:W-:Y:S01]  /*9db0*/  FFMA2 R80, R84.F32x2.HI_LO, UR38.F32, R0.reuse.F32 ;  /* 0x0000002654507c49 */ /* 0x100fe20009200000 */
[----:B------:R-:W-:Y:S01]  /*9dc0*/  SYNCS.ARRIVE.TRANS64.A1T0 RZ, [UR41], RZ ;  /* 0x000000ffffff79a7 */ /* 0x000fe20008100029 */
[----:B------:R-:W-:-:S02]  /*9dd0*/  FFMA2 R82, R86.F32x2.HI_LO, UR38.F32, R0.F32 ;  /* 0x0000002656527c49 */ /* 0x000fc40009200000 */
[----:B------:R-:W-:Y:S01]  /*9de0*/  @!P3 FMUL R64, R64, 0.5 ;  /* 0x3f0000004040b820 */ /* 0x000fe20000400000 */
[----:B------:R-:W3:Y:S01]  /*9df0*/  MUFU.EX2 R61, R61 ;  /* 0x0000003d003d7308 */ /* 0x000ee20000000800 */
[----:B--2---:R-:W-:Y:S01]  /*9e00*/  @!P1 FMUL R59, R59, R59 ;  /* 0x0000003b3b3b9220 */ /* 0x004fe20000400000 */
[----:B------:R-:W-:Y:S01]  /*9e10*/  FSETP.GEU.AND P1, PT, R66, -126, PT ;  /* 0xc2fc00004200780b */ /* 0x000fe20003f2e000 */
[--C-:B------:R-:W-:Y:S02]  /*9e20*/  FFMA2 R24, R24.F32x2.HI_LO, UR38.F32, R0.reuse.F32 ;  /* 0x0000002618187c49 */ /* 0x100fe40009200000 */
[--C-:B------:R-:W-:Y:S02]  /*9e30*/  FFMA2 R26, R26.F32x2.HI_LO, UR38.F32, R0.reuse.F32 ;  /* 0x000000261a1a7c49 */ /* 0x100fe40009200000 */
[----:B------:R-:W-:Y:S01]  /*9e40*/  @!P2 FMUL R65, R65, 0.5 ;  /* 0x3f0000004141a820 */ /* 0x000fe20000400000 */
[----:B------:R-:W2:Y:S01]  /*9e50*/  MUFU.EX2 R62, R62 ;  /* 0x0000003e003e7308 */ /* 0x000ea20000000800 */
[----:B-1----:R-:W-:Y:S01]  /*9e60*/  @!P0 FMUL R60, R60, R60 ;  /* 0x0000003c3c3c8220 */ /* 0x002fe20000400000 */
[----:B------:R-:W-:Y:S01]  /*9e70*/  FSETP.GEU.AND P0, PT, R67, -126, PT ;  /* 0xc2fc00004300780b */ /* 0x000fe20003f0e000 */
[----:B------:R-:W-:-:S02]  /*9e80*/  FFMA2 R28, R28.F32x2.HI_LO, UR38.F32, R0.F32 ;  /* 0x000000261c1c7c49 */ /* 0x000fc40009200000 */
[--C-:B------:R-:W-:Y:S02]  /*9e90*/  FFMA2 R30, R30.F32x2.HI_LO, UR38.F32, R0.reuse.F32 ;  /* 0x000000261e1e7c49 */ /* 0x100fe40009200000 */
[----:B------:R-:W-:Y:S01]  /*9ea0*/  @!P1 FMUL R66, R66, 0.5 ;  /* 0x3f00000042429820 */ /* 0x000fe20000400000 */
[----:B------:R-:W1:Y:S01]  /*9eb0*/  MUFU.EX2 R63, R63 ;  /* 0x0000003f003f7308 */ /* 0x000e620000000800 */
[----:B---3--:R-:W-:Y:S01]  /*9ec0*/  @!P6 FMUL R61, R61, R61 ;  /* 0x0000003d3d3de220 */ /* 0x008fe20000400000 */
[----:B------:R-:W-:Y:S01]  /*9ed0*/  FSETP.GEU.AND P6, PT, R68, -126, PT ;  /* 0xc2fc00004400780b */ /* 0x000fe20003fce000 */
[--C-:B------:R-:W-:Y:S02]  /*9ee0*/  FFMA2 R32, R32.F32x2.HI_LO, UR38.F32, R0.reuse.F32 ;  /* 0x0000002620207c49 */ /* 0x100fe40009200000 */
[--C-:B------:R-:W-:Y:S02]  /*9ef0*/  FFMA2 R34, R34.F32x2.HI_LO, UR38.F32, R0.reuse.F32 ;  /* 0x0000002622227c49 */ /* 0x100fe40009200000 */
[----:B------:R-:W-:Y:S01]  /*9f00*/  @!P0 FMUL R67, R67, 0.5 ;  /* 0x3f00000043438820 */ /* 0x000fe20000400000 */
[----:B------:R-:W3:Y:S01]  /*9f10*/  MUFU.EX2 R64, R64 ;  /* 0x0000004000407308 */ /* 0x000ee20000000800 */
[----:B--2---:R-:W-:Y:S01]  /*9f20*/  @!P5 FMUL R62, R62, R62 ;  /* 0x0000003e3e3ed220 */ /* 0x004fe20000400000 */
[----:B------:R-:W-:Y:S01]  /*9f30*/  FSETP.GEU.AND P5, PT, R69, -126, PT ;  /* 0xc2fc00004500780b */ /* 0x000fe20003fae000 */
[----:B------:R-:W-:-:S02]  /*9f40*/  FFMA2 R36, R36.F32x2.HI_LO, UR38.F32, R0.F32 ;  /* 0x0000002624247c49 */ /* 0x000fc40009200000 */
[--C-:B------:R-:W-:Y:S02]  /*9f50*/  FFMA2 R38, R38.F32x2.HI_LO, UR38.F32, R0.reuse.F32 ;  /* 0x0000002626267c49 */ /* 0x100fe40009200000 */
[----:B------:R-:W-:Y:S01]  /*9f60*/  @!P6 FMUL R68, R68, 0.5 ;  /* 0x3f0000004444e820 */ /* 0x000fe20000400000 */
[----:B------:R-:W2:Y:S01]  /*9f70*/  MUFU.EX2 R65, R65 ;  /* 0x0000004100417308 */ /* 0x000ea20000000800 */
[----:B-1----:R-:W-:Y:S01]  /*9f80*/  @!P4 FMUL R63, R63, R63 ;  /* 0x0000003f3f3fc220 */ /* 0x002fe20000400000 */
[----:B------:R-:W-:Y:S01]  /*9f90*/  FSETP.GEU.AND P4, PT, R70, -126, PT ;  /* 0xc2fc00004600780b */ /* 0x000fe20003f8e000 */
[--C-:B------:R-:W-:Y:S02]  /*9fa0*/  FFMA2 R40, R40.F32x2.HI_LO, UR38.F32, R0.reuse.F32 ;  /* 0x0000002628287c49 */ /* 0x100fe40009200000 */
[--C-:B------:R-:W-:Y:S02]  /*9fb0*/  FFMA2 R42, R42.F32x2.HI_LO, UR38.F32, R0.reuse.F32 ;  /* 0x000000262a2a7c49 */ /* 0x100fe40009200000 */
[----:B------:R-:W-:Y:S01]  /*9fc0*/  @!P5 FMUL R69, R69, 0.5 ;  /* 0x3f0000004545d820 */ /* 0x000fe20000400000 */
[----:B------:R-:W1:Y:S01]  /*9fd0*/  MUFU.EX2 R66, R66 ;  /* 0x0000004200427308 */ /* 0x000e620000000800 */
[----:B---3--:R-:W-:Y:S01]  /*9fe0*/  @!P3 FMUL R64, R64, R64 ;  /* 0x000000404040b220 */ /* 0x008fe20000400000 */
[----:B------:R-:W-:Y:S01]  /*9ff0*/  FSETP.GEU.AND P3, PT, R71, -126, PT ;  /* 0xc2fc00004700780b */ /* 0x000fe20003f6e000 */
[----:B------:R-:W-:-:S02]  /*a000*/  FFMA2 R44, R44.F32x2.HI_LO, UR38.F32, R0.F32 ;  /* 0x000000262c2c7c49 */ /* 0x000fc40009200000 */
[--C-:B------:R-:W-:Y:S02]  /*a010*/  FFMA2 R46, R46.F32x2.HI_LO, UR38.F32, R0.reuse.F32 ;  /* 0x000000262e2e7c49 */ /* 0x100fe40009200000 */
        /* <DEDUP_REMOVED lines=11> */
[----:B------:R-:W-:Y:S02]  /*a0d0*/  FFMA2 R54, R54.F32x2.HI_LO, UR38.F32, R0.F32 ;  /* 0x0000002636367c49 */ /* 0x000fe40009200000 */
[----:B------:R-:W-:Y:S01]  /*a0e0*/  @!P2 FMUL R72, R72, 0.5 ;  /* 0x3f0000004848a820 */ /* 0x000fe20000400000 */
[----:B------:R-:W1:Y:S01]  /*a0f0*/  MUFU.EX2 R69, R69 ;  /* 0x0000004500457308 */ /* 0x000e620000000800 */
[----:B---3--:R-:W-:Y:S01]  /*a100*/  @!P0 FMUL R67, R67, R67 ;  /* 0x0000004343438220 */ /* 0x008fe20000400000 */
[----:B------:R-:W-:-:S05]  /*a110*/  FSETP.GEU.AND P0, PT, R74, -126, PT ;  /* 0xc2fc00004a00780b */ /* 0x000fca0003f0e000 */
[----:B------:R-:W-:Y:S01]  /*a120*/  @!P1 FMUL R73, R73, 0.5 ;  /* 0x3f00000049499820 */ /* 0x000fe20000400000 */
[----:B------:R-:W3:Y:S01]  /*a130*/  MUFU.EX2 R70, R70 ;  /* 0x0000004600467308 */ /* 0x000ee20000000800 */
[----:B--2---:R-:W-:Y:S01]  /*a140*/  @!P6 FMUL R68, R68, R68 ;  /* 0x000000444444e220 */ /* 0x004fe20000400000 */
[----:B------:R-:W-:-:S05]  /*a150*/  FSETP.GEU.AND P6, PT, R75, -126, PT ;  /* 0xc2fc00004b00780b */ /* 0x000fca0003fce000 */
[----:B------:R-:W-:Y:S01]  /*a160*/  @!P0 FMUL R74, R74, 0.5 ;  /* 0x3f0000004a4a8820 */ /* 0x000fe20000400000 */
[----:B------:R-:W2:Y:S01]  /*a170*/  MUFU.EX2 R71, R71 ;  /* 0x0000004700477308 */ /* 0x000ea20000000800 */
[----:B-1----:R-:W-:Y:S01]  /*a180*/  @!P5 FMUL R69, R69, R69 ;  /* 0x000000454545d220 */ /* 0x002fe20000400000 */
[----:B------:R-:W-:-:S05]  /*a190*/  FSETP.GEU.AND P5, PT, R76, -126, PT ;  /* 0xc2fc00004c00780b */ /* 0x000fca0003fae000 */
        /* <DEDUP_REMOVED lines=59> */
[----:B------:R-:W-:Y:S02]  /*a550*/  FSETP.GEU.AND P4, PT, R31, -126, PT ;  /* 0xc2fc00001f00780b */ /* 0x000fe40003f8e000 */
[----:B------:R-:W-:-:S03]  /*a560*/  F2FP.F16.F32.PACK_AB R24, R19, R18 ;  /* 0x000000121318723e */ /* 0x000fc600000000ff */
[----:B------:R-:W-:Y:S01]  /*a570*/  @!P5 FMUL R30, R30, 0.5 ;  /* 0x3f0000001e1ed820 */ /* 0x000fe20000400000 */
[----:B------:R-:W1:Y:S01]  /*a580*/  MUFU.EX2 R87, R27 ;  /* 0x0000001b00577308 */ /* 0x000e620000000800 */
[----:B---3--:R-:W-:Y:S01]  /*a590*/  @!P3 FMUL R85, R85, R85 ;  /* 0x000000555555b220 */ /* 0x008fe20000400000 */
[----:B------:R-:W-:Y:S02]  /*a5a0*/  FSETP.GEU.AND P3, PT, R32, -126, PT ;  /* 0xc2fc00002000780b */ /* 0x000fe40003f6e000 */
[----:B------:R-:W-:-:S03]  /*a5b0*/  F2FP.F16.F32.PACK_AB R25, R23, R22 ;  /* 0x000000161719723e */ /* 0x000fc600000000ff */
[----:B------:R-:W-:Y:S01]  /*a5c0*/  @!P4 FMUL R31, R31, 0.5 ;  /* 0x3f0000001f1fc820 */ /* 0x000fe20000400000 */
[----:B------:R-:W3:Y:S01]  /*a5d0*/  MUFU.EX2 R96, R28 ;  /* 0x0000001c00607308 */ /* 0x000ee20000000800 */
[----:B--2---:R-:W-:Y:S01]  /*a5e0*/  @!P2 FMUL R86, R86, R86 ;  /* 0x000000565656a220 */ /* 0x004fe20000400000 */
[----:B------:R-:W-:Y:S02]  /*a5f0*/  FSETP.GEU.AND P2, PT, R33, -126, PT ;  /* 0xc2fc00002100780b */ /* 0x000fe40003f4e000 */
[----:B------:R-:W-:-:S03]  /*a600*/  F2FP.F16.F32.PACK_AB R26, R57, R56 ;  /* 0x00000038391a723e */ /* 0x000fc600000000ff */
        /* <DEDUP_REMOVED lines=113> */
[----:B------:R-:W-:Y:S02]  /*ad20*/  LOP3.LUT P0, RZ, R3, 0x3, R2, 0x48, !PT ;  /* 0x0000000303ff7812 */ /* 0x000fe40007804802 */
[----:B------:R-:W-:-:S03]  /*ad30*/  F2FP.F16.F32.PACK_AB R49, R111, R110 ;  /* 0x0000006e6f31723e */ /* 0x000fc600000000ff */
[----:B------:R-:W-:Y:S01]  /*ad40*/  @!P1 FMUL R55, R55, 0.5 ;  /* 0x3f00000037379820 */ /* 0x000fe20000400000 */
[----:B------:R-:W3:Y:S01]  /*ad50*/  MUFU.EX2 R122, R52 ;  /* 0x00000034007a7308 */ /* 0x000ee20000000800 */
[----:B--2---:R-:W-:Y:S01]  /*ad60*/  @!P6 FMUL R118, R118, R118 ;  /* 0x000000767676e220 */ /* 0x004fe20000400000 */
[----:B------:R-:W-:-:S06]  /*ad70*/  F2FP.F16.F32.PACK_AB R50, R113, R112 ;  /* 0x000000707132723e */ /* 0x000fcc00000000ff */
[----:B------:R-:W2:Y:S01]  /*ad80*/  MUFU.EX2 R123, R53 ;  /* 0x00000035007b7308 */ /* 0x000ea20000000800 */
[----:B-1----:R-:W-:Y:S01]  /*ad90*/  @!P5 FMUL R119, R119, R119 ;  /* 0x000000777777d220 */ /* 0x002fe20000400000 */
[----:B------:R-:W-:-:S06]  /*ada0*/  F2FP.F16.F32.PACK_AB R51, R115, R114 ;  /* 0x000000727333723e */ /* 0x000fcc00000000ff */
[----:B------:R-:W1:Y:S01]  /*adb0*/  MUFU.EX2 R120, R54 ;  /* 0x0000003600787308 */ /* 0x000e620000000800 */
[----:B---3--:R-:W-:Y:S01]  /*adc0*/  @!P4 FMUL R122, R122, R122 ;  /* 0x0000007a7a7ac220 */ /* 0x008fe20000400000 */
[----:B------:R-:W-:-:S06]  /*add0*/  F2FP.F16.F32.PACK_AB R52, R117, R116 ;  /* 0x000000747534723e */ /* 0x000fcc00000000ff */
[----:B------:R-:W3:Y:S01]  /*ade0*/  MUFU.EX2 R121, R55 ;  /* 0x0000003700797308 */ /* 0x000ee20000000800 */
[----:B--2---:R-:W-:Y:S01]  /*adf0*/  @!P3 FMUL R123, R123, R123 ;  /* 0x0000007b7b7bb220 */ /* 0x004fe20000400000 */
[----:B------:R-:W-:Y:S01]  /*ae00*/  F2FP.F16.F32.PACK_AB R53, R119, R118 ;  /* 0x000000767735723e */ /* 0x000fe200000000ff */
[----:B-1----:R-:W-:-:S03]  /*ae10*/  @!P2 FMUL R120, R120, R120 ;  /* 0x000000787878a220 */ /* 0x002fc60000400000 */
[----:B------:R-:W-:Y:S01]  /*ae20*/  F2FP.F16.F32.PACK_AB R54, R123, R122 ;  /* 0x0000007a7b36723e */ /* 0x000fe200000000ff */
[----:B---3--:R-:W-:-:S05]  /*ae30*/  @!P1 FMUL R121, R121, R121 ;  /* 0x0000007979799220 */ /* 0x008fca0000400000 */
[----:B------:R-:W-:Y:S01]  /*ae40*/  F2FP.F16.F32.PACK_AB R55, R121, R120 ;  /* 0x000000787937723e */ /* 0x000fe200000000ff */
[----:B------:R-:W-:Y:S06]  /*ae50*/  @!P0 BRA `(.L_x_228) ;  /* 0x0000000000408947 */ /* 0x000fec0003800000 */
[----:B------:R-:W-:Y:S01]  /*ae60*/  MOV R14, 0x8 ;  /* 0x00000008000e7802 */ /* 0x000fe20000000f00 */
[----:B------:R-:W1:Y:S01]  /*ae70*/  LDCU.64 UR6, c[0x4][0xb0] ;  /* 0x01001600ff0677ac */ /* 0x000e620008000a00 */
[----:B------:R-:W-:Y:S02]  /*ae80*/  HFMA2 R12, -RZ, RZ, 0, 5.9604644775390625e-08 ;  /* 0x00000001ff0c7431 */ /* 0x000fe400000001ff */
[----:B------:R-:W-:Y:S01]  /*ae90*/  IMAD.MOV.U32 R8, RZ, RZ, 0x1be ;  /* 0x000001beff087424 */ /* 0x000fe200078e00ff */
[----:B------:R-:W2:Y:S01]  /*aea0*/  LDCU.64 UR4, c[0x4][0xb8] ;  /* 0x01001700ff0477ac */ /* 0x000ea20008000a00 */
[----:B------:R-:W3:Y:S01]  /*aeb0*/  LDC.64 R14, c[0x4][R14] ;  /* 0x010000000e0e7b82 */ /* 0x000ee20000000a00 */
[----:B------:R-:W-:Y:S01]  /*aec0*/  IMAD.MOV.U32 R13, RZ, RZ, RZ ;  /* 0x000000ffff0d7224 */ /* 0x000fe200078e00ff */
[----:B------:R-:W4:Y:S01]  /*aed0*/  LDCU.64 UR8, c[0x4][0x20] ;  /* 0x01000400ff0877ac */ /* 0x000f220008000a00 */
[----:B-1----:R-:W-:Y:S01]  /*aee0*/  IMAD.U32 R4, RZ, RZ, UR6 ;  /* 0x00000006ff047e24 */ /* 0x002fe2000f8e00ff */
[----:B------:R-:W-:Y:S01]  /*aef0*/  MOV R5, UR7 ;  /* 0x0000000700057c02 */ /* 0x000fe20008000f00 */
[----:B--2---:R-:W-:Y:S01]  /*af00*/  IMAD.U32 R6, RZ, RZ, UR4 ;  /* 0x00000004ff067e24 */ /* 0x004fe2000f8e00ff */
[----:B------:R-:W-:Y:S01]  /*af10*/  MOV R7, UR5 ;  /* 0x0000000500077c02 */ /* 0x000fe20008000f00 */
[----:B----4-:R-:W-:Y:S01]  /*af20*/  IMAD.U32 R10, RZ, RZ, UR8 ;  /* 0x00000008ff0a7e24 */ /* 0x010fe2000f8e00ff */
[----:B------:R-:W-:-:S02]  /*af30*/  MOV R11, UR9 ;  /* 0x00000009000b7c02 */ /* 0x000fc40008000f00 */
[----:B------:R-:W-:-:S07]  /*af40*/  LEPC R20, `(.L_x_228) ;  /* 0x000000001014794e */ /* 0x000fce0000000000 */
[----:B---3--:R-:W-:Y:S05]  /*af50*/  CALL.ABS.NOINC R14 ;  /* 0x000000000e007343 */ /* 0x008fea0003c00000 */
.L_x_228:
[----:B------:R-:W-:Y:S01]  /*af60*/  MOV R0, UR45 ;  /* 0x0000002d00007c02 */ /* 0x000fe20008000f00 */
[----:B------:R-:W-:Y:S05]  /*af70*/  WARPSYNC.ALL ;  /* 0x0000000000007948 */ /* 0x000fea0003800000 */
[----:B------:R-:W-:Y:S01]  /*af80*/  ISETP.GT.U32.AND P0, PT, R0, 0x1, PT ;  /* 0x000000010000780c */ /* 0x000fe20003f04070 */
[----:B------:R1:W-:Y:S01]  /*af90*/  STTM.x32 tmem[UR58], R24 ;  /* 0x00000018000079ed */ /* 0x0003e200082c003a */
[----:B------:R-:W2:Y:S11]  /*afa0*/  FENCE.VIEW.ASYNC.T ;  /* 0x00000000000073c6 */ /* 0x000eb60000000200 */
[----:B------:R-:W-:Y:S05]  /*afb0*/  @P0 BRA `(.L_x_229) ;  /* 0x0000000000080947 */ /* 0x000fea0003800000 */
[----:B------:R-:W-:Y:S05]  /*afc0*/  BPT.TRAP 0x1 ;  /* 0x000000040000795c */ /* 0x000fea0000300000 */
[----:B------:R-:W-:Y:S05]  /*afd0*/  BPT.TRAP 0x1 ;  /* 0x000000040000795c */ /* 0x000fea0000300000 */
.L_x_229:
[----:B------:R-:W-:Y:S02]  /*afe0*/  UPRMT UR4, UR37, 0x654, UR40 ;  /* 0x0000065425047896 */ /* 0x000fe40008000028 */
[----:B------:R-:W-:Y:S02]  /*aff0*/  UISETP.NE.AND UP0, UPT, UR56, URZ, UPT ;  /* 0x000000ff3800728c */ /* 0x000fe4000bf05270 */
[----:B------:R-:W-:-:S04]  /*b000*/  ULOP3.LUT UR57, UR57, 0x1, URZ, 0x3c, !UPT ;  /* 0x0000000139397892 */ /* 0x000fc8000f8e3cff */
[----:B------:R-:W-:Y:S01]  /*b010*/  USEL UR51, UR57, UR51, UP0 ;  /* 0x0000003339337287 */ /* 0x000fe20008000000 */
[----:B--2---:R-:W-:Y:S01]  /*b020*/  SYNCS.ARRIVE.TRANS64.RED.A1T0 RZ, [UR4], RZ ;  /* 0x000000ffffff79a7 */ /* 0x004fe20008100404 */
[----:B------:R-:W-:Y:S02]  /*b030*/  USEL UR54, UR54, UR57, UP0 ;  /* 0x0000003936367287 */ /* 0x000fe40008000000 */
[----:B------:R-:W-:-:S09]  /*b040*/  UISETP.NE.AND UP0, UPT, UR48, URZ, UPT ;  /* 0x000000ff3000728c */ /* 0x000fd2000bf05270 */
[----:B------:R-:W-:Y:S05]  /*b050*/  BRA.U UP0, `(.L_x_230) ;  /* 0x0000000100047547 */ /* 0x000fea000b800000 */
[----:B------:R-:W-:Y:S05]  /*b060*/  BPT.TRAP 0x1 ;  /* 0x000000040000795c */ /* 0x000fea0000300000 */
.L_x_230:
[----:B------:R-:W-:Y:S01]  /*b070*/  MOV R0, UR39 ;  /* 0x0000002700007c02 */ /* 0x000fe20008000f00 */
[----:B------:R-:W-:Y:S01]  /*b080*/  FADD2 R22, R22.F32x2.HI_LO, RZ.F32 ;  /* 0x000000ff1616724b */ /* 0x000fe20000200000 */
[----:B------:R-:W-:Y:S01]  /*b090*/  FSETP.NEU.AND P1, PT, R16, R17, PT ;  /* 0x000000111000720b */ /* 0x000fe20003f2d000 */
[----:B------:R-:W-:Y:S01]  /*b0a0*/  FADD2 R56, R56.F32x2.HI_LO, RZ.F32 ;  /* 0x000000ff3838724b */ /* 0x000fe20000200000 */
[----:B------:R-:W-:Y:S01]  /*b0b0*/  SHF.L.U32 R0, R0, 0x1f, RZ ;  /* 0x0000001f00007819 */ /* 0x000fe200000006ff */
[----:B------:R-:W-:Y:S02]  /*b0c0*/  FADD2 R22, R22.F32x2.HI_LO, R62.F32x2.HI_LO ;  /* 0x0000003e1616724b */ /* 0x000fe40000000000 */
[----:B------:R-:W-:Y:S01]  /*b0d0*/  FADD2 R58, R58.F32x2.HI_LO, RZ.F32 ;  /* 0x000000ff3a3a724b */ /* 0x000fe20000200000 */
[----:B------:R-:W2:Y:S01]  /*b0e0*/  SYNCS.PHASECHK.TRANS64.TRYWAIT P2, [UR47], R0 ;  /* 0x00000000ff0075a7 */ /* 0x000ea2000804112f */
[----:B------:R-:W-:Y:S02]  /*b0f0*/  FADD2 R56, R56.F32x2.HI_LO, R64.F32x2.HI_LO ;  /* 0x000000403838724b */ /* 0x000fe40000000000 */
[----:B------:R-:W-:-:S02]  /*b100*/  FADD2 R58, R58.F32x2.HI_LO, R66.F32x2.HI_LO ;  /* 0x000000423a3a724b */ /* 0x000fc40000000000 */
[----:B------:R-:W-:Y:S02]  /*b110*/  FADD2 R22, R22.F32x2.HI_LO, R70.F32x2.HI_LO ;  /* 0x000000461616724b */ /* 0x000fe40000000000 */
[----:B------:R-:W-:Y:S01]  /*b120*/  FADD2 R56, R56.F32x2.HI_LO, R72.F32x2.HI_LO ;  /* 0x000000483838724b */ /* 0x000fe20000000000 */
[----:B--2---:R-:W-:Y:S06]  /*b130*/  @!P2 BRA `(.L_x_231) ;  /* 0x0000007400b8a947 */ /* 0x004fec0003800000 */
.L_x_419:
[----:B------:R-:W-:Y:S01]  /*b140*/  BSSY.RECONVERGENT B0, `(.L_x_232) ;  /* 0x000000a000007945 */ /* 0x000fe20003800200 */
[----:B--2---:R-:W-:-:S03]  /*b150*/  MOV R3, 0x3f000000 ;  /* 0x3f00000000037802 */ /* 0x004fc60000000f00 */
[----:B------:R-:W-:Y:S05]  /*b160*/  @!P1 BRA `(.L_x_233) ;  /* 0x00000000001c9947 */ /* 0x000fea0003800000 */
[----:B------:R-:W-:-:S04]  /*b170*/  FADD R0, -R17, R16 ;  /* 0x0000001011007221 */ /* 0x000fc80000000100 */
[----:B------:R-:W-:-:S05]  /*b180*/  FMUL R0, R0, UR38 ;  /* 0x0000002600007c20 */ /* 0x000fca0008400000 */
[----:B------:R-:W-:-:S13]  /*b190*/  FSETP.GEU.AND P1, PT, R0, -126, PT ;  /* 0xc2fc00000000780b */ /* 0x000fda0003f2e000 */
[----:B------:R-:W-:-:S04]  /*b1a0*/  @!P1 FMUL R0, R0, 0.5 ;  /* 0x3f00000000009820 */ /* 0x000fc80000400000 */
[----:B------:R-:W2:Y:S02]  /*b1b0*/  MUFU.EX2 R3, R0 ;  /* 0x0000000000037308 */ /* 0x000ea40000000800 */
[----:B--2---:R-:W-:-:S04]  /*b1c0*/  @!P1 FMUL R3, R3, R3 ;  /* 0x0000000303039220 */ /* 0x004fc80000400000 */
[----:B------:R-:W-:Y:S02]  /*b1d0*/  FMUL R3, R3, 0.5 ;  /* 0x3f00000003037820 */ /* 0x000fe40000400000 */
.L_x_233:
[----:B------:R-:W-:Y:S05]  /*b1e0*/  BSYNC.RECONVERGENT B0 ;  /* 0x0000000000007941 */ /* 0x000fea0003800200 */
.L_x_232:
[----:B------:R-:W-:Y:S01]  /*b1f0*/  FMUL R88, R3, R88 ;  /* 0x0000005803587220 */ /* 0x000fe20000400000 */
[----:B------:R-:W-:Y:S01]  /*b200*/  FADD2 R58, R58.F32x2.HI_LO, R74.F32x2.HI_LO ;  /* 0x0000004a3a3a724b */ /* 0x000fe20000000000 */
[----:B------:R-:W-:Y:S01]  /*b210*/  ULOP3.LUT UP0, URZ, UR60, UR59, URZ, 0xfc, !UPT ;  /* 0x0000003b3cff7292 */ /* 0x000fe2000f80fcff */
[----:B------:R-:W-:Y:S02]  /*b220*/  FADD2 R22, R22.F32x2.HI_LO, R78.F32x2.HI_LO ;  /* 0x0000004e1616724b */ /* 0x000fe40000000000 */
[----:B------:R-:W-:Y:S02]  /*b230*/  FADD2 R18, R88.F32, R18.F32x2.HI_LO ;  /* 0x000000125812724b */ /* 0x000fe40000040000 */
[----:B------:R-:W-:Y:S02]  /*b240*/  FADD2 R56, R56.F32x2.HI_LO, R80.F32x2.HI_LO ;  /* 0x000000503838724b */ /* 0x000fe40000000000 */
[----:B------:R-:W-:Y:S02]  /*b250*/  FADD2 R18, R18.F32x2.HI_LO, R60.F32x2.HI_LO ;  /* 0x0000003c1212724b */ /* 0x000fe40000000000 */
[----:B------:R-:W-:-:S02]  /*b260*/  FADD2 R58, R58.F32x2.HI_LO, R82.F32x2.HI_LO ;  /* 0x000000523a3a724b */ /* 0x000fc40000000000 */
[----:B------:R-:W-:Y:S02]  /*b270*/  FADD2 R18, R18.F32x2.HI_LO, R68.F32x2.HI_LO ;  /* 0x000000441212724b */ /* 0x000fe40000000000 */
[----:B------:R-:W-:Y:S02]  /*b280*/  FADD2 R22, R22.F32x2.HI_LO, R86.F32x2.HI_LO ;  /* 0x000000561616724b */ /* 0x000fe40000000000 */
[----:B------:R-:W-:Y:S02]  /*b290*/  FADD2 R18, R18.F32x2.HI_LO, R76.F32x2.HI_LO ;  /* 0x0000004c1212724b */ /* 0x000fe40000000000 */
        /* <DEDUP_REMOVED lines=16> */
[----:B------:R-:W-:-:S04]  /*b3a0*/  FADD2 R18, R18.F32x2.HI_LO, R22.F32x2.HI_LO ;  /* 0x000000161212724b */ /* 0x000fc80000000000 */
[----:B------:R-:W-:-:S04]  /*b3b0*/  FADD2 R18, R18.F32x2.HI_LO, R56.F32x2.HI_LO ;  /* 0x000000381212724b */ /* 0x000fc80000000000 */
[----:B------:R-:W-:Y:S01]  /*b3c0*/  FADD R88, R18, R19 ;  /* 0x0000001312587221 */ /* 0x000fe20000000000 */
[----:B------:R-:W-:Y:S06]  /*b3d0*/  BRA.U UP0, `(.L_x_234) ;  /* 0x00000001006c7547 */ /* 0x000fec000b800000 */
[----:B------:R-:W-:Y:S05]  /*b3e0*/  @P0 BRA `(.L_x_235) ;  /* 0x0000000000040947 */ /* 0x000fea0003800000 */
[----:B------:R-:W-:Y:S05]  /*b3f0*/  BPT.TRAP 0x1 ;  /* 0x000000040000795c */ /* 0x000fea0000300000 */
.L_x_235:
[----:B------:R-:W-:Y:S01]  /*b400*/  IMAD.U32 R3, RZ, RZ, UR57 ;  /* 0x00000039ff037e24 */ /* 0x000fe2000f8e00ff */
[----:B------:R-:W-:-:S04]  /*b410*/  ISETP.NE.AND P0, PT, R94, R93, PT ;  /* 0x0000005d5e00720c */ /* 0x000fc80003f05270 */
[----:B------:R-:W-:-:S04]  /*b420*/  SHF.L.U32 R3, R3, 0x1f, RZ ;  /* 0x0000001f03037819 */ /* 0x000fc800000006ff */
[----:B------:R-:W2:Y:S02]  /*b430*/  SYNCS.PHASECHK.TRANS64.TRYWAIT P1, [UR44], R3 ;  /* 0x00000003ff0075a7 */ /* 0x000ea4000802112c */
[----:B--2---:R-:W-:Y:S05]  /*b440*/  @!P1 BRA `(.L_x_236) ;  /* 0x00000074000c9947 */ /* 0x004fea0003800000 */
.L_x_420:
        /* <DEDUP_REMOVED lines=17> */
.L_x_237:
[----:B------:R-:W-:Y:S05]  /*b560*/  WARPSYNC.ALL ;  /* 0x0000000000007948 */ /* 0x000fea0003800000 */
[----:B------:R-:W-:-:S13]  /*b570*/  R2UR UR4, R92 ;  /* 0x000000005c0472ca */ /* 0x000fda00000e0000 */
[----:B------:R3:W-:Y:S02]  /*b580*/  STTM.x2 tmem[UR4], R88 ;  /* 0x00000058000079ed */ /* 0x0007e400080c0004 */
.L_x_234:
[----:B------:R-:W-:Y:S01]  /*b590*/  UIADD3 UR4, UPT, UPT, UR59, 0x1, URZ ;  /* 0x000000013b047890 */ /* 0x000fe2000fffe0ff */
[----:B------:R-:W-:Y:S01]  /*b5a0*/  MOV R16, R89 ;  /* 0x0000005900107202 */ /* 0x000fe20000000f00 */
[----:B------:R-:W-:Y:S02]  /*b5b0*/  UIADD3 UR59, UPT, UPT, UR59, -0x1, URZ ;  /* 0xffffffff3b3b7890 */ /* 0x000fe4000fffe0ff */
[----:B------:R-:W-:-:S09]  /*b5c0*/  UISETP.GT.U32.AND UP0, UPT, UR4, 0x1, UPT ;  /* 0x000000010400788c */ /* 0x000fd2000bf04070 */
[----:B------:R-:W-:Y:S05]  /*b5d0*/  BRA.U UP0, `(.L_x_238) ;  /* 0xffffffdd00107547 */ /* 0x000fea000b83ffff */
.L_x_220:
[----:B------:R-:W-:-:S09]  /*b5e0*/  UISETP.NE.AND UP0, UPT, UR60, URZ, UPT ;  /* 0x000000ff3c00728c */ /* 0x000fd2000bf05270 */
[----:B------:R-:W-:Y:S05]  /*b5f0*/  BRA.U !UP0, `(.L_x_239) ;  /* 0x0000002d08e47547 */ /* 0x000fea000b800000 */
[----:B-12---:R-:W-:Y:S01]  /*b600*/  IADD3 R0, PT, PT, R90, UR46, RZ ;  /* 0x0000002e5a007c10 */ /* 0x006fe2000fffe0ff */
[----:B------:R-:W-:-:S04]  /*b610*/  UISETP.NE.AND UP0, UPT, UR56, URZ, UPT ;  /* 0x000000ff3800728c */ /* 0x000fc8000bf05270 */
[----:B------:R-:W-:Y:S01]  /*b620*/  USEL UR38, UR51, UR54, UP0 ;  /* 0x0000003633267287 */ /* 0x000fe20008000000 */
[----:B------:R-:W1:Y:S01]  /*b630*/  SHFL.IDX PT, R0, R0, RZ, 0x1f ;  /* 0x00001fff00007589 */ /* 0x000e6200000e0000 */
[----:B------:R-:W-:Y:S01]  /*b640*/  UISETP.GT.U32.AND UP0, UPT, UR45, 0x1, UPT ;  /* 0x000000012d00788c */ /* 0x000fe2000bf04070 */
[----:B-1----:R-:W-:-:S08]  /*b650*/  R2UR UR39, R0 ;  /* 0x00000000002772ca */ /* 0x002fd000000e0000 */
[----:B------:R-:W-:Y:S07]  /*b660*/  BRA.U UP0, `(.L_x_240) ;  /* 0x0000000100047547 */ /* 0x000fee000b800000 */
[----:B------:R-:W-:Y:S05]  /*b670*/  BPT.TRAP 0x1 ;  /* 0x000000040000795c */ /* 0x000fea0000300000 */
.L_x_240:
[----:B------:R-:W-:Y:S01]  /*b680*/  IMAD.U32 R3, RZ, RZ, UR38 ;  /* 0x00000026ff037e24 */ /* 0x000fe2000f8e00ff */
[----:B------:R-:W-:-:S04]  /*b690*/  ISETP.NE.AND P0, PT, R94, R93, PT ;  /* 0x0000005d5e00720c */ /* 0x000fc80003f05270 */
[----:B------:R-:W-:-:S04]  /*b6a0*/  SHF.L.U32 R3, R3, 0x1f, RZ ;  /* 0x0000001f03037819 */ /* 0x000fc800000006ff */
[----:B------:R-:W1:Y:S02]  /*b6b0*/  SYNCS.PHASECHK.TRANS64.TRYWAIT P1, [UR44], R3 ;  /* 0x00000003ff0075a7 */ /* 0x000e64000802112c */
[----:B-1----:R-:W-:Y:S05]  /*b6c0*/  @!P1 BRA `(.L_x_241) ;  /* 0x0000007000849947 */ /* 0x002fea0003800000 */
.L_x_421:
[----:B------:R-:W-:Y:S05]  /*b6d0*/  @!P0 BRA `(.L_x_242) ;  /* 0x0000000000408947 */ /* 0x000fea0003800000 */
[----:B------:R-:W-:Y:S01]  /*b6e0*/  MOV R14, 0x8 ;  /* 0x00000008000e7802 */ /* 0x000fe20000000f00 */
[----:B------:R-:W2:Y:S01]  /*b6f0*/  LDCU.64 UR8, c[0x4][0xb0] ;  /* 0x01001600ff0877ac */ /* 0x000ea20008000a00 */
[----:B------:R-:W-:Y:S02]  /*b700*/  HFMA2 R12, -RZ, RZ, 0, 5.9604644775390625e-08 ;  /* 0x00000001ff0c7431 */ /* 0x000fe400000001ff */
[----:B------:R-:W-:Y:S01]  /*b710*/  IMAD.MOV.U32 R8, RZ, RZ, 0x192 ;  /* 0x00000192ff087424 */ /* 0x000fe200078e00ff */
[----:B------:R-:W4:Y:S01]  /*b720*/  LDCU.64 UR6, c[0x4][0xb8] ;  /* 0x01001700ff0677ac */ /* 0x000f220008000a00 */
[----:B------:R-:W5:Y:S01]  /*b730*/  LDC.64 R14, c[0x4][R14] ;  /* 0x010000000e0e7b82 */ /* 0x000f620000000a00 */
[----:B------:R-:W-:Y:S01]  /*b740*/  IMAD.MOV.U32 R13, RZ, RZ, RZ ;  /* 0x000000ffff0d7224 */ /* 0x000fe200078e00ff */
[----:B------:R-:W1:Y:S01]  /*b750*/  LDCU.64 UR4, c[0x4][0x10] ;  /* 0x01000200ff0477ac */ /* 0x000e620008000a00 */
[----:B--2---:R-:W-:Y:S01]  /*b760*/  IMAD.U32 R4, RZ, RZ, UR8 ;  /* 0x00000008ff047e24 */ /* 0x004fe2000f8e00ff */
[----:B------:R-:W-:Y:S01]  /*b770*/  MOV R5, UR9 ;  /* 0x0000000900057c02 */ /* 0x000fe20008000f00 */
[----:B----4-:R-:W-:Y:S01]  /*b780*/  IMAD.U32 R6, RZ, RZ, UR6 ;  /* 0x00000006ff067e24 */ /* 0x010fe2000f8e00ff */
[----:B------:R-:W-:Y:S01]  /*b790*/  MOV R7, UR7 ;  /* 0x0000000700077c02 */ /* 0x000fe20008000f00 */
[----:B-1----:R-:W-:Y:S01]  /*b7a0*/  IMAD.U32 R10, RZ, RZ, UR4 ;  /* 0x00000004ff0a7e24 */ /* 0x002fe2000f8e00ff */
[----:B------:R-:W-:-:S02]  /*b7b0*/  MOV R11, UR5 ;  /* 0x00000005000b7c02 */ /* 0x000fc40008000f00 */
[----:B------:R-:W-:-:S07]  /*b7c0*/  LEPC R20, `(.L_x_242) ;  /* 0x000000001014794e */ /* 0x000fce0000000000 */
[----:B---3-5:R-:W-:Y:S05]  /*b7d0*/  CALL.ABS.NOINC R14 ;  /* 0x000000000e007343 */ /* 0x028fea0003c00000 */
.L_x_242:
[----:B------:R-:W-:Y:S05]  /*b7e0*/  WARPSYNC.ALL ;  /* 0x0000000000007948 */ /* 0x000fea0003800000 */
[----:B------:R-:W-:Y:S02]  /*b7f0*/  R2UR UR4, R92 ;  /* 0x000000005c0472ca */ /* 0x000fe400000e0000 */
[----:B------:R-:W-:-:S11]  /*b800*/  ISETP.NE.AND P0, PT, R94, R93, PT ;  /* 0x0000005d5e00720c */ /* 0x000fd60003f05270 */
[----:B------:R-:W2:Y:S02]  /*b810*/  LDTM.x32 R24, tmem[UR4] ;  /* 0x00000004001879ee */ /* 0x000ea400082c0000 */
[----:B--2---:R-:W-:Y:S05]  /*b820*/  @!P0 BRA `(.L_x_243) ;  /* 0x0000000000408947 */ /* 0x004fea0003800000 */
        /* <DEDUP_REMOVED lines=16> */
.L_x_243:
[----:B-1----:R-:W1:Y:S01]  /*b930*/  LDC R0, c[0x0][0x384] ;  /* 0x0000e100ff007b82 */ /* 0x002e620000000800 */
[----:B------:R-:W-:Y:S05]  /*b940*/  WARPSYNC.ALL ;  /* 0x0000000000007948 */ /* 0x000fea0003800000 */
[----:B------:R-:W-:Y:S01]  /*b950*/  UIADD3 UR13, UPT, UPT, UR50, 0x1, URZ ;  /* 0x00000001320d7890 */ /* 0x000fe2000fffe0ff */
[----:B------:R-:W-:Y:S01]  /*b960*/  R2UR UR4, R91 ;  /* 0x000000005b0472ca */ /* 0x000fe200000e0000 */
[----:B------:R-:W-:Y:S01]  /*b970*/  UIADD3 UR12, UPT, UPT, UR50, 0x2, URZ ;  /* 0x00000002320c7890 */ /* 0x000fe2000fffe0ff */
[----:B------:R-:W-:Y:S01]  /*b980*/  MOV.SPILL R3, UR36 ;  /* 0x0000002400037c02 */ /* 0x000fe20009000f00 */
[----:B------:R-:W-:-:S02]  /*b990*/  UIADD3 UR11, UPT, UPT, UR50, 0x3, URZ ;  /* 0x00000003320b7890 */ /* 0x000fc4000fffe0ff */
[----:B------:R-:W-:Y:S02]  /*b9a0*/  UIADD3 UR10, UPT, UPT, UR50, 0x4, URZ ;  /* 0x00000004320a7890 */ /* 0x000fe4000fffe0ff */
[----:B------:R-:W-:Y:S02]  /*b9b0*/  UIADD3 UR9, UPT, UPT, UR50, 0x5, URZ ;  /* 0x0000000532097890 */ /* 0x000fe4000fffe0ff */
[----:B------:R-:W-:Y:S02]  /*b9c0*/  UIADD3 UR8, UPT, UPT, UR50, 0x6, URZ ;  /* 0x0000000632087890 */ /* 0x000fe4000fffe0ff */
[----:B------:R-:W-:Y:S02]  /*b9d0*/  UIADD3 UR7, UPT, UPT, UR50, 0x7, URZ ;  /* 0x0000000732077890 */ /* 0x000fe4000fffe0ff */
[----:B------:R-:W-:Y:S02]  /*b9e0*/  UIADD3 UR6, UPT, UPT, UR50, 0x8, URZ ;  /* 0x0000000832067890 */ /* 0x000fe4000fffe0ff */
[----:B------:R-:W-:-:S02]  /*b9f0*/  UIADD3 UR5, UPT, UPT, UR50, 0x9, URZ ;  /* 0x0000000932057890 */ /* 0x000fc4000fffe0ff */
[----:B------:R-:W-:Y:S01]  /*ba00*/  UIADD3 UR36, UPT, UPT, UR50, 0xa, URZ ;  /* 0x0000000a32247890 */ /* 0x000fe2000fffe0ff */
[C---:B-1----:R-:W-:Y:S01]  /*ba10*/  ISETP.LE.AND P2, PT, R0.reuse, UR13, PT ;  /* 0x0000000d00007c0c */ /* 0x042fe2000bf43270 */
[----:B------:R-:W-:Y:S01]  /*ba20*/  UIADD3 UR77, UPT, UPT, UR50, 0xb, URZ ;  /* 0x0000000b324d7890 */ /* 0x000fe2000fffe0ff */
[C---:B------:R-:W-:Y:S01]  /*ba30*/  ISETP.LE.AND P1, PT, R0.reuse, UR12, PT ;  /* 0x0000000c00007c0c */ /* 0x040fe2000bf23270 */
[----:B------:R-:W-:Y:S01]  /*ba40*/  UIADD3 UR74, UPT, UPT, UR50, 0xe, URZ ;  /* 0x0000000e324a7890 */ /* 0x000fe2000fffe0ff */
[C---:B------:R-:W-:Y:S01]  /*ba50*/  ISETP.LE.AND P0, PT, R0.reuse, UR11, PT ;  /* 0x0000000b00007c0c */ /* 0x040fe2000bf03270 */
[----:B------:R-:W-:Y:S01]  /*ba60*/  UIADD3 UR73, UPT, UPT, UR50, 0xf, URZ ;  /* 0x0000000f32497890 */ /* 0x000fe2000fffe0ff */
[C---:B------:R-:W-:Y:S01]  /*ba70*/  ISETP.LE.AND P6, PT, R0.reuse, UR10, PT ;  /* 0x0000000a00007c0c */ /* 0x040fe2000bfc3270 */
[----:B------:R-:W-:Y:S01]  /*ba80*/  UIADD3 UR72, UPT, UPT, UR50, 0x10, URZ ;  /* 0x0000001032487890 */ /* 0x000fe2000fffe0ff */
[----:B------:R-:W-:Y:S01]  /*ba90*/  ISETP.LE.AND P3, PT, R0, UR50, PT ;  /* 0x0000003200007c0c */ /* 0x000fe2000bf63270 */
[----:B------:R-:W-:Y:S01]  /*baa0*/  UIADD3 UR71, UPT, UPT, UR50, 0x11, URZ ;  /* 0x0000001132477890 */ /* 0x000fe2000fffe0ff */
[----:B------:R-:W-:Y:S01]  /*bab0*/  FSEL R57, R25, -INF , !P2 ;  /* 0xff80000019397808 */ /* 0x000fe20005000000 */
        /* <DEDUP_REMOVED lines=9> */
[C---:B------:R-:W-:Y:S01]  /*bb50*/  ISETP.LE.AND P5, PT, R0.reuse, UR9, PT ;  /* 0x0000000900007c0c */ /* 0x040fe2000bfa3270 */
        /* <DEDUP_REMOVED lines=27> */
[----:B------:R-:W1:Y:S01]  /*bd10*/  LDTM.x32 R4, tmem[UR4] ;  /* 0x00000004000479ee */ /* 0x000e6200082c0000 */
        /* <DEDUP_REMOVED lines=58> */
[----:B------:R-:W-:-:S02]  /*c0c0*/  FSEL R44, R44, -INF , !P4 ;  /* 0xff8000002c2c7808 */ /* 0x000fc40006000000 */
[----:B------:R-:W-:Y:S02]  /*c0d0*/  FSEL R52, R52, -INF , !P3 ;  /* 0xff80000034347808 */ /* 0x000fe40005800000 */
[----:B------:R-:W-:Y:S02]  /*c0e0*/  FSEL R53, R53, -INF , !P2 ;  /* 0xff80000035357808 */ /* 0x000fe40005000000 */
[----:B------:R-:W-:Y:S02]  /*c0f0*/  FSEL R54, R54, -INF , !P1 ;  /* 0xff80000036367808 */ /* 0x000fe40004800000 */
[----:B------:R-:W-:Y:S02]  /*c100*/  FSEL R55, R55, -INF , !P0 ;  /* 0xff80000037377808 */ /* 0x000fe40004000000 */
[C---:B------:R-:W-:Y:S02]  /*c110*/  ISETP.LE.AND P6, PT, R0.reuse, UR63, PT ;  /* 0x0000003f00007c0c */ /* 0x040fe4000bfc3270 */
[----:B------:R-:W-:-:S02]  /*c120*/  ISETP.LE.AND P5, PT, R0, UR62, PT ;  /* 0x0000003e00007c0c */ /* 0x000fc4000bfa3270 */
[C---:B------:R-:W-:Y:S02]  /*c130*/  ISETP.LE.AND P4, PT, R0.reuse, UR61, PT ;  /* 0x0000003d00007c0c */ /* 0x040fe4000bf83270 */
[C---:B------:R-:W-:Y:S02]  /*c140*/  ISETP.LE.AND P3, PT, R0.reuse, UR35, PT ;  /* 0x0000002300007c0c */ /* 0x040fe4000bf63270 */
[C---:B------:R-:W-:Y:S02]  /*c150*/  ISETP.LE.AND P2, PT, R0.reuse, UR34, PT ;  /* 0x0000002200007c0c */ /* 0x040fe4000bf43270 */
[C---:B------:R-:W-:Y:S02]  /*c160*/  ISETP.LE.AND P1, PT, R0.reuse, UR33, PT ;  /* 0x0000002100007c0c */ /* 0x040fe4000bf23270 */
[----:B------:R-:W-:Y:S02]  /*c170*/  ISETP.LE.AND P0, PT, R0, UR32, PT ;  /* 0x0000002000007c0c */ /* 0x000fe4000bf03270 */
[----:B------:R-:W-:-:S02]  /*c180*/  FSEL R49, R49, -INF , !P6 ;  /* 0xff80000031317808 */ /* 0x000fc40007000000 */
[----:B------:R-:W-:Y:S02]  /*c190*/  FSEL R50, R50, -INF , !P5 ;  /* 0xff80000032327808 */ /* 0x000fe40006800000 */
[----:B------:R-:W-:Y:S02]  /*c1a0*/  FSEL R51, R51, -INF , !P4 ;  /* 0xff80000033337808 */ /* 0x000fe40006000000 */
[----:B-1----:R-:W-:Y:S02]  /*c1b0*/  FSEL R68, R4, -INF , !P3 ;  /* 0xff80000004447808 */ /* 0x002fe40005800000 */
[----:B------:R-:W-:Y:S02]  /*c1c0*/  FSEL R69, R5, -INF , !P2 ;  /* 0xff80000005457808 */ /* 0x000fe40005000000 */
[----:B------:R-:W-:Y:S02]  /*c1d0*/  FSEL R70, R6, -INF , !P1 ;  /* 0xff80000006467808 */ /* 0x000fe40004800000 */
[----:B------:R-:W-:-:S02]  /*c1e0*/  FSEL R71, R7, -INF , !P0 ;  /* 0xff80000007477808 */ /* 0x000fc40004000000 */
[C---:B------:R-:W-:Y:S02]  /*c1f0*/  ISETP.LE.AND P6, PT, R0.reuse, UR31, PT ;  /* 0x0000001f00007c0c */ /* 0x040fe4000bfc3270 */
[C---:B------:R-:W-:Y:S02]  /*c200*/  ISETP.LE.AND P5, PT, R0.reuse, UR30, PT ;  /* 0x0000001e00007c0c */ /* 0x040fe4000bfa3270 */
[C---:B------:R-:W-:Y:S02]  /*c210*/  ISETP.LE.AND P4, PT, R0.reuse, UR29, PT ;  /* 0x0000001d00007c0c */ /* 0x040fe4000bf83270 */
[C---:B------:R-:W-:Y:S02]  /*c220*/  ISETP.LE.AND P3, PT, R0.reuse, UR28, PT ;  /* 0x0000001c00007c0c */ /* 0x040fe4000bf63270 */
[C---:B------:R-:W-:Y:S02]  /*c230*/  ISETP.LE.AND P2, PT, R0.reuse, UR27, PT ;  /* 0x0000001b00007c0c */ /* 0x040fe4000bf43270 */
[----:B------:R-:W-:-:S02]  /*c240*/  ISETP.LE.AND P1, PT, R0, UR26, PT ;  /* 0x0000001a00007c0c */ /* 0x000fc4000bf23270 */
[----:B------:R-:W-:Y:S02]  /*c250*/  ISETP.LE.AND P0, PT, R0, UR25, PT ;  /* 0x0000001900007c0c */ /* 0x000fe4000bf03270 */
[----:B------:R-:W-:Y:S02]  /*c260*/  FSEL R72, R8, -INF , !P6 ;  /* 0xff80000008487808 */ /* 0x000fe40007000000 */
[----:B------:R-:W-:Y:S02]  /*c270*/  FSEL R73, R9, -INF , !P5 ;  /* 0xff80000009497808 */ /* 0x000fe40006800000 */
[----:B------:R-:W-:Y:S02]  /*c280*/  FSEL R74, R10, -INF , !P4 ;  /* 0xff8000000a4a7808 */ /* 0x000fe40006000000 */
[----:B------:R-:W-:Y:S02]  /*c290*/  FSEL R75, R11, -INF , !P3 ;  /* 0xff8000000b4b7808 */ /* 0x000fe40005800000 */
[----:B------:R-:W-:-:S02]  /*c2a0*/  FSEL R76, R12, -INF , !P2 ;  /* 0xff8000000c4c7808 */ /* 0x000fc40005000000 */
[----:B------:R-:W-:Y:S02]  /*c2b0*/  FSEL R77, R13, -INF , !P1 ;  /* 0xff8000000d4d7808 */ /* 0x000fe40004800000 */
[----:B------:R-:W-:Y:S02]  /*c2c0*/  FSEL R78, R14, -INF , !P0 ;  /* 0xff8000000e4e7808 */ /* 0x000fe40004000000 */
[C---:B------:R-:W-:Y:S02]  /*c2d0*/  ISETP.LE.AND P6, PT, R0.reuse, UR24, PT ;  /* 0x0000001800007c0c */ /* 0x040fe4000bfc3270 */
[C---:B------:R-:W-:Y:S02]  /*c2e0*/  ISETP.LE.AND P5, PT, R0.reuse, UR23, PT ;  /* 0x0000001700007c0c */ /* 0x040fe4000bfa3270 */
[C---:B------:R-:W-:Y:S02]  /*c2f0*/  ISETP.LE.AND P4, PT, R0.reuse, UR22, PT ;  /* 0x0000001600007c0c */ /* 0x040fe4000bf83270 */
[----:B------:R-:W-:-:S02]  /*c300*/  ISETP.LE.AND P3, PT, R0, UR21, PT ;  /* 0x0000001500007c0c */ /* 0x000fc4000bf63270 */
[C---:B------:R-:W-:Y:S02]  /*c310*/  ISETP.LE.AND P2, PT, R0.reuse, UR20, PT ;  /* 0x0000001400007c0c */ /* 0x040fe4000bf43270 */
[C---:B------:R-:W-:Y:S02]  /*c320*/  ISETP.LE.AND P1, PT, R0.reuse, UR19, PT ;  /* 0x0000001300007c0c */ /* 0x040fe4000bf23270 */
[----:B------:R-:W-:Y:S02]  /*c330*/  ISETP.LE.AND P0, PT, R0, UR18, PT ;  /* 0x0000001200007c0c */ /* 0x000fe4000bf03270 */
[----:B------:R-:W-:Y:S02]  /*c340*/  FSEL R79, R15, -INF , !P6 ;  /* 0xff8000000f4f7808 */ /* 0x000fe40007000000 */
[----:B------:R-:W-:Y:S02]  /*c350*/  FSEL R80, R16, -INF , !P5 ;  /* 0xff80000010507808 */ /* 0x000fe40006800000 */
        /* <DEDUP_REMOVED lines=12> */
[----:B------:R-:W-:-:S02]  /*c420*/  R2UR.FILL UR36, R3 ;  /* 0x00000000032472ca */ /* 0x000fc400004e0000 */
[----:B------:R-:W-:Y:S02]  /*c430*/  FSEL R86, R22, -INF , !P6 ;  /* 0xff80000016567808 */ /* 0x000fe40007000000 */
[----:B------:R-:W-:Y:S02]  /*c440*/  FSEL R87, R23, -INF , !P5 ;  /* 0xff80000017577808 */ /* 0x000fe40006800000 */
[----:B------:R-:W-:Y:S02]  /*c450*/  FSEL R24, R24, -INF , !P4 ;  /* 0xff80000018187808 */ /* 0x000fe40006000000 */
[----:B------:R-:W-:Y:S02]  /*c460*/  FSEL R25, R25, -INF , !P3 ;  /* 0xff80000019197808 */ /* 0x000fe40005800000 */
[----:B------:R-:W-:Y:S02]  /*c470*/  FSEL R26, R26, -INF , !P2 ;  /* 0xff8000001a1a7808 */ /* 0x000fe40005000000 */
[----:B------:R-:W-:-:S02]  /*c480*/  FSEL R27, R27, -INF , !P1 ;  /* 0xff8000001b1b7808 */ /* 0x000fc40004800000 */
[----:B------:R-:W-:Y:S02]  /*c490*/  FSEL R28, R28, -INF , !P0 ;  /* 0xff8000001c1c7808 */ /* 0x000fe40004000000 */
[C---:B------:R-:W-:Y:S02]  /*c4a0*/  ISETP.LE.AND P6, PT, R0.reuse, UR10, PT ;  /* 0x0000000a00007c0c */ /* 0x040fe4000bfc3270 */
[C---:B------:R-:W-:Y:S02]  /*c4b0*/  ISETP.LE.AND P5, PT, R0.reuse, UR9, PT ;  /* 0x0000000900007c0c */ /* 0x040fe4000bfa3270 */
[C---:B------:R-:W-:Y:S02]  /*c4c0*/  ISETP.LE.AND P4, PT, R0.reuse, UR8, PT ;  /* 0x0000000800007c0c */ /* 0x040fe4000bf83270 */
[C---:B------:R-:W-:Y:S02]  /*c4d0*/  ISETP.LE.AND P3, PT, R0.reuse, UR7, PT ;  /* 0x0000000700007c0c */ /* 0x040fe4000bf63270 */
[----:B------:R-:W-:-:S02]  /*c4e0*/  ISETP.LE.AND P2, PT, R0, UR6, PT ;  /* 0x0000000600007c0c */ /* 0x000fc4000bf43270 */
[C---:B------:R-:W-:Y:S02]  /*c4f0*/  ISETP.LE.AND P1, PT, R0.reuse, UR5, PT ;  /* 0x0000000500007c0c */ /* 0x040fe4000bf23270 */
[----:B------:R-:W-:Y:S02]  /*c500*/  ISETP.LE.AND P0, PT, R0, UR4, PT ;  /* 0x0000000400007c0c */ /* 0x000fe4000bf03270 */
[C---:B------:R-:W-:Y:S02]  /*c510*/  FMNMX3 R3, R89.reuse, R56, R60, !PT ;  /* 0x0000003859037276 */ /* 0x040fe4000780003c */
[C---:B------:R-:W-:Y:S02]  /*c520*/  FMNMX3 R0, R89.reuse, R57, R61, !PT ;  /* 0x0000003959007276 */ /* 0x040fe4000780003d */
        /* <DEDUP_REMOVED lines=21> */
[----:B------:R-:W-:Y:S02]  /*c680*/  FSEL R32, R32, -INF , !P3 ;  /* 0xff80000020207808 */ /* 0x000fe40005800000 */
[----:B------:R-:W-:Y:S02]  /*c690*/  FMNMX3 R3, R3, R84, R24, !PT ;  /* 0x0000005403037276 */ /* 0x000fe40007800018 */
[----:B------:R-:W-:Y:S02]  /*c6a0*/  FSEL R29, R29, -INF , !P6 ;  /* 0xff8000001d1d7808 */ /* 0x000fe40007000000 */
[----:B------:R-:W-:Y:S02]  /*c6b0*/  FSEL R33, R33, -INF , !P2 ;  /* 0xff80000021217808 */ /* 0x000fe40005000000 */
[----:B------:R-:W-:-:S02]  /*c6c0*/  FMNMX3 R0, R0, R85, R25, !PT ;  /* 0x0000005500007276 */ /* 0x000fc40007800019 */
[----:B------:R-:W-:Y:S02]  /*c6d0*/  FSEL R30, R30, -INF , !P5 ;  /* 0xff8000001e1e7808 */ /* 0x000fe40006800000 */
[----:B------:R-:W-:Y:S02]  /*c6e0*/  FSEL R34, R34, -INF , !P1 ;  /* 0xff80000022227808 */ /* 0x000fe40004800000 */
[----:B------:R-:W-:Y:S02]  /*c6f0*/  FMNMX3 R6, R6, R79, R83, !PT ;  /* 0x0000004f06067276 */ /* 0x000fe40007800053 */
[----:B------:R-:W-:Y:S02]  /*c700*/  FMNMX3 R5, R5, R86, R26, !PT ;  /* 0x0000005605057276 */ /* 0x000fe4000780001a */
[----:B------:R-:W-:Y:S02]  /*c710*/  FMNMX3 R4, R3, R28, R32, !PT ;  /* 0x0000001c03047276 */ /* 0x000fe40007800020 */
[----:B------:R-:W-:-:S02]  /*c720*/  FMNMX3 R3, R0, R29, R33, !PT ;  /* 0x0000001d00037276 */ /* 0x000fc40007800021 */
[----:B------:R-:W-:Y:S02]  /*c730*/  FSEL R31, R31, -INF , !P4 ;  /* 0xff8000001f1f7808 */ /* 0x000fe40006000000 */
[----:B------:R-:W-:Y:S02]  /*c740*/  FSEL R35, R35, -INF , !P0 ;  /* 0xff80000023237808 */ /* 0x000fe40004000000 */
[----:B------:R-:W-:Y:S02]  /*c750*/  FMNMX3 R6, R6, R87, R27, !PT ;  /* 0x0000005706067276 */ /* 0x000fe4000780001b */
[----:B------:R-:W-:Y:S02]  /*c760*/  FMNMX3 R0, R5, R30, R34, !PT ;  /* 0x0000001e05007276 */ /* 0x000fe40007800022 */
[----:B------:R-:W-:Y:S02]  /*c770*/  ISETP.NE.AND P0, PT, R94, R93, PT ;  /* 0x0000005d5e00720c */ /* 0x000fe40003f05270 */
        /* <DEDUP_REMOVED lines=10> */
[----:B------:R-:W2:Y:S01]  /*c820*/  LDCU.64 UR6, c[0x4][0xb8] ;  /* 0x01001700ff0677ac */ /* 0x000ea20008000a00 */
[----:B------:R-:W4:Y:S01]  /*c830*/  LDC.64 R14, c[0x4][R14] ;  /* 0x010000000e0e7b82 */ /* 0x000f220000000a00 */
[----:B------:R-:W-:Y:S01]  /*c840*/  IMAD.MOV.U32 R13, RZ, RZ, RZ ;  /* 0x000000ffff0d7224 */ /* 0x000fe200078e00ff */
[----:B------:R-:W5:Y:S01]  /*c850*/  LDCU.64 UR4, c[0x4][0x18] ;  /* 0x01000300ff0477ac */ /* 0x000f620008000a00 */
[----:B-1----:R-:W-:Y:S01]  /*c860*/  IMAD.U32 R4, RZ, RZ, UR8 ;  /* 0x00000008ff047e24 */ /* 0x002fe2000f8e00ff */
[----:B------:R-:W-:Y:S01]  /*c870*/  MOV R5, UR9 ;  /* 0x0000000900057c02 */ /* 0x000fe20008000f00 */
[----:B--2---:R-:W-:Y:S01]  /*c880*/  IMAD.U32 R6, RZ, RZ, UR6 ;  /* 0x00000006ff067e24 */ /* 0x004fe2000f8e00ff */
[----:B------:R-:W-:Y:S01]  /*c890*/  MOV R7, UR7 ;  /* 0x0000000700077c02 */ /* 0x000fe20008000f00 */
[----:B-----5:R-:W-:Y:S01]  /*c8a0*/  IMAD.U32 R10, RZ, RZ, UR4 ;  /* 0x00000004ff0a7e24 */ /* 0x020fe2000f8e00ff */
[----:B------:R-:W-:-:S02]  /*c8b0*/  MOV R11, UR5 ;  /* 0x00000005000b7c02 */ /* 0x000fc40008000f00 */
[----:B------:R-:W-:-:S07]  /*c8c0*/  LEPC R20, `(.L_x_244) ;  /* 0x000000001014794e */ /* 0x000fce0000000000 */
[----:B---34-:R-:W-:Y:S05]  /*c8d0*/  CALL.ABS.NOINC R14 ;  /* 0x000000000e007343 */ /* 0x018fea0003c00000 */
.L_x_244:
[----:B------:R-:W-:Y:S05]  /*c8e0*/  WARPSYNC.ALL ;  /* 0x0000000000007948 */ /* 0x000fea0003800000 */
[----:B------:R-:W-:Y:S01]  /*c8f0*/  R2UR UR4, R92 ;  /* 0x000000005c0472ca */ /* 0x000fe200000e0000 */
[----:B------:R-:W-:Y:S01]  /*c900*/  IMAD.MOV.U32 R108, RZ, RZ, R89 ;  /* 0x000000ffff6c7224 */ /* 0x000fe200078e0059 */
[----:B------:R-:W-:-:S11]  /*c910*/  ISETP.NE.AND P0, PT, RZ, UR48, PT ;  /* 0x00000030ff007c0c */ /* 0x000fd6000bf05270 */
[----:B------:R1:W-:Y:S02]  /*c920*/  STTM.x2 tmem[UR4], R108 ;  /* 0x0000006c000079ed */ /* 0x0003e400080c0004 */
[----:B------:R-:W-:Y:S05]  /*c930*/  @P0 BRA `(.L_x_245) ;  /* 0x0000000000040947 */ /* 0x000fea0003800000 */
[----:B------:R-:W-:Y:S05]  /*c940*/  BPT.TRAP 0x1 ;  /* 0x000000040000795c */ /* 0x000fea0000300000 */
.L_x_245:
[----:B------:R-:W-:Y:S01]  /*c950*/  MOV R3, UR55 ;  /* 0x0000003700037c02 */ /* 0x000fe20008000f00 */
[----:B------:R-:W-:Y:S01]  /*c960*/  SYNCS.ARRIVE.TRANS64.A1T0 RZ, [UR43], RZ ;  /* 0x000000ffffff79a7 */ /* 0x000fe2000810002b */
[----:B------:R-:W2:Y:S02]  /*c970*/  LDCU UR4, c[0x0][0x704] ;  /* 0x0000e080ff0477ac */ /* 0x000ea40008000800 */
[----:B------:R-:W-:Y:S01]  /*c980*/  SHF.L.U32 R3, R3, 0x1f, RZ ;  /* 0x0000001f03037819 */ /* 0x000fe200000006ff */
[----:B------:R-:W-:-:S03]  /*c990*/  UISETP.NE.AND UP0, UPT, UR56, URZ, UPT ;  /* 0x000000ff3800728c */ /* 0x000fc6000bf05270 */
[----:B------:R-:W4:Y:S01]  /*c9a0*/  SYNCS.PHASECHK.TRANS64.TRYWAIT P2, [UR42], R3 ;  /* 0x00000003ff0075a7 */ /* 0x000f22000804112a */
[----:B------:R-:W-:-:S04]  /*c9b0*/  USEL UR50, UR52, UR53, UP0 ;  /* 0x0000003534327287 */ /* 0x000fc80008000000 */
[----:B------:R-:W-:Y:S01]  /*c9c0*/  ULOP3.LUT UR50, UR50, 0x1, URZ, 0x3c, !UPT ;  /* 0x0000000132327892 */ /* 0x000fe2000f8e3cff */
[----:B--2---:R-:W-:-:S04]  /*c9d0*/  FMUL R0, R109, -UR4 ;  /* 0x800000046d007c20 */ /* 0x004fc80008400000 */
[--C-:B------:R-:W-:Y:S02]  /*c9e0*/  FFMA2 R16, R56.F32x2.HI_LO, UR4.F32, R0.reuse.F32 ;  /* 0x0000000438107c49 */ /* 0x100fe40009200000 */
[--C-:B------:R-:W-:Y:S02]  /*c9f0*/  FFMA2 R18, R58.F32x2.HI_LO, UR4.F32, R0.reuse.F32 ;  /* 0x000000043a127c49 */ /* 0x100fe40009200000 */
[--C-:B------:R-:W-:Y:S01]  /*ca00*/  FFMA2 R22, R60.F32x2.HI_LO, UR4.F32, R0.reuse.F32 ;  /* 0x000000043c167c49 */ /* 0x100fe20009200000 */
[----:B------:R-:W-:Y:S01]  /*ca10*/  FSETP.GEU.AND P1, PT, R16, -126, PT ;  /* 0xc2fc00001000780b */ /* 0x000fe20003f2e000 */
[----:B------:R-:W-:Y:S01]  /*ca20*/  FFMA2 R56, R62.F32x2.HI_LO, UR4.F32, R0.F32 ;  /* 0x000000043e387c49 */ /* 0x000fe20009200000 */
[----:B------:R-:W-:Y:S02]  /*ca30*/  FSETP.GEU.AND P0, PT, R17, -126, PT ;  /* 0xc2fc00001100780b */ /* 0x000fe40003f0e000 */
[----:B------:R-:W-:Y:S02]  /*ca40*/  FSETP.GEU.AND P6, PT, R18, -126, PT ;  /* 0xc2fc00001200780b */ /* 0x000fe40003fce000 */
[----:B------:R-:W-:-:S02]  /*ca50*/  FSETP.GEU.AND P5, PT, R19, -126, PT ;  /* 0xc2fc00001300780b */ /* 0x000fc40003fae000 */
[----:B------:R-:W-:Y:S02]  /*ca60*/  FSETP.GEU.AND P4, PT, R22, -126, PT ;  /* 0xc2fc00001600780b */ /* 0x000fe40003f8e000 */
[----:B------:R-:W-:-:S03]  /*ca70*/  FSETP.GEU.AND P3, PT, R23, -126, PT ;  /* 0xc2fc00001700780b */ /* 0x000fc60003f6e000 */
[----:B------:R-:W-:Y:S02]  /*ca80*/  @!P1 FMUL R16, R16, 0.5 ;  /* 0x3f00000010109820 */ /* 0x000fe40000400000 */
[----:B------:R-:W-:Y:S02]  /*ca90*/  @!P0 FMUL R17, R17, 0.5 ;  /* 0x3f00000011118820 */ /* 0x000fe40000400000 */
[----:B------:R-:W-:Y:S02]  /*caa0*/  @!P6 FMUL R18, R18, 0.5 ;  /* 0x3f0000001212e820 */ /* 0x000fe40000400000 */
[----:B------:R-:W-:Y:S01]  /*cab0*/  @!P5 FMUL R19, R19, 0.5 ;  /* 0x3f0000001313d820 */ /* 0x000fe20000400000 */
[----:B------:R-:W2:Y:S08]  /*cac0*/  MUFU.EX2 R16, R16 ;  /* 0x0000001000107308 */ /* 0x000eb00000000800 */
[----:B------:R-:W5:Y:S08]  /*cad0*/  MUFU.EX2 R17, R17 ;  /* 0x0000001100117308 */ /* 0x000f700000000800 */
[----:B------:R-:W1:Y:S08]  /*cae0*/  MUFU.EX2 R18, R18 ;  /* 0x0000001200127308 */ /* 0x000e700000000800 */
[----:B------:R-:W1:Y:S02]  /*caf0*/  MUFU.EX2 R19, R19 ;  /* 0x0000001300137308 */ /* 0x000e640000000800 */
[----:B-12-45:R-:W-:Y:S05]  /*cb00*/  @!P2 BRA `(.L_x_246) ;  /* 0x0000005c008ca947 */ /* 0x036fea0003800000 */
.L_x_422:
[----:B------:R-:W-:Y:S01]  /*cb10*/  @!P1 FMUL R16, R16, R16 ;  /* 0x0000001010109220 */ /* 0x000fe20000400000 */
[----:B------:R-:W-:Y:S01]  /*cb20*/  FSETP.GEU.AND P2, PT, R56, -126, PT ;  /* 0xc2fc00003800780b */ /* 0x000fe20003f4e000 */
[----:B------:R-:W-:Y:S01]  /*cb30*/  @!P4 FMUL R22, R22, 0.5 ;  /* 0x3f0000001616c820 */ /* 0x000fe20000400000 */
[----:B------:R-:W-:Y:S01]  /*cb40*/  FSETP.GEU.AND P1, PT, R57, -126, PT ;  /* 0xc2fc00003900780b */ /* 0x000fe20003f2e000 */
[----:B------:R-:W-:Y:S01]  /*cb50*/  @!P3 FMUL R23, R23, 0.5 ;  /* 0x3f0000001717b820 */ /* 0x000fe20000400000 */
[--C-:B------:R-:W-:Y:S01]  /*cb60*/  FFMA2 R58, R64.F32x2.HI_LO, UR4.F32, R0.reuse.F32 ;  /* 0x00000004403a7c49 */ /* 0x100fe20009200000 */
[----:B------:R-:W-:Y:S01]  /*cb70*/  SYNCS.ARRIVE.TRANS64.A1T0 RZ, [UR41], RZ ;  /* 0x000000ffffff79a7 */ /* 0x000fe20008100029 */
[----:B------:R-:W-:Y:S01]  /*cb80*/  @!P0 FMUL R17, R17, R17 ;  /* 0x0000001111118220 */ /* 0x000fe20000400000 */
[----:B------:R-:W2:Y:S01]  /*cb90*/  MUFU.EX2 R22, R22 ;  /* 0x0000001600167308 */ /* 0x000ea20000000800 */
[--C-:B------:R-:W-:Y:S01]  /*cba0*/  FFMA2 R60, R66.F32x2.HI_LO, UR4.F32, R0.reuse.F32 ;  /* 0x00000004423c7c49 */ /* 0x100fe20009200000 */
[----:B------:R-:W-:Y:S01]  /*cbb0*/  FSETP.GEU.AND P0, PT, R58, -126, PT ;  /* 0xc2fc00003a00780b */ /* 0x000fe20003f0e000 */
[----:B------:R-:W-:Y:S01]  /*cbc0*/  @!P6 FMUL R18, R18, R18 ;  /* 0x000000121212e220 */ /* 0x000fe20000400000 */
[--C-:B------:R-:W-:Y:S01]  /*cbd0*/  FFMA2 R36, R36.F32x2.HI_LO, UR4.F32, R0.reuse.F32 ;  /* 0x0000000424247c49 */ /* 0x100fe20009200000 */
[----:B------:R-:W-:Y:S01]  /*cbe0*/  FSETP.GEU.AND P6, PT, R59, -126, PT ;  /* 0xc2fc00003b00780b */ /* 0x000fe20003fce000 */
[----:B------:R-:W-:Y:S01]  /*cbf0*/  @!P2 FMUL R56, R56, 0.5 ;  /* 0x3f0000003838a820 */ /* 0x000fe20000400000 */
[--C-:B------:R-:W-:Y:S01]  /*cc00*/  FFMA2 R38, R38.F32x2.HI_LO, UR4.F32, R0.reuse.F32 ;  /* 0x0000000426267c49 */ /* 0x100fe20009200000 */
[----:B------:R-:W4:Y:S01]  /*cc10*/  MUFU.EX2 R23, R23 ;  /* 0x0000001700177308 */ /* 0x000f220000000800 */
[----:B------:R-:W-:Y:S01]  /*cc20*/  @!P1 FMUL R57, R57, 0.5 ;  /* 0x3f00000039399820 */ /* 0x000fe20000400000 */
[----:B------:R-:W-:Y:S01]  /*cc30*/  @!P5 FMUL R19, R19, R19 ;  /* 0x000000131313d220 */ /* 0x000fe20000400000 */
[----:B------:R-:W-:Y:S01]  /*cc40*/  FSETP.GEU.AND P5, PT, R60, -126, PT ;  /* 0xc2fc00003c00780b */ /* 0x000fe20003fae000 */
[----:B------:R-:W-:-:S02]  /*cc50*/  FFMA2 R40, R40.F32x2.HI_LO, UR4.F32, R0.F32 ;  /* 0x0000000428287c49 */ /* 0x000fc40009200000 */
[--C-:B------:R-:W-:Y:S02]  /*cc60*/  FFMA2 R42, R42.F32x2.HI_LO, UR4.F32, R0.reuse.F32 ;  /* 0x000000042a2a7c49 */ /* 0x100fe40009200000 */
[----:B------:R-:W5:Y:S01]  /*cc70*/  MUFU.EX2 R56, R56 ;  /* 0x0000003800387308 */ /* 0x000f620000000800 */
[----:B--2---:R-:W-:Y:S01]  /*cc80*/  @!P4 FMUL R22, R22, R22 ;  /* 0x000000161616c220 */ /* 0x004fe20000400000 */
[----:B------:R-:W-:Y:S01]  /*cc90*/  @!P0 FMUL R58, R58, 0.5 ;  /* 0x3f0000003a3a8820 */ /* 0x000fe20000400000 */
[----:B------:R-:W-:Y:S01]  /*cca0*/  FSETP.GEU.AND P4, PT, R61, -126, PT ;  /* 0xc2fc00003d00780b */ /* 0x000fe20003f8e000 */
[----:B------:R-:W-:Y:S01]  /*ccb0*/  @!P6 FMUL R59, R59, 0.5 ;  /* 0x3f0000003b3be820 */ /* 0x000fe20000400000 */
[--C-:B------:R-:W-:Y:S02]  /*ccc0*/  FFMA2 R44, R44.F32x2.HI_LO, UR4.F32, R0.reuse.F32 ;  /* 0x000000042c2c7c49 */ /* 0x100fe40009200000 */
[--C-:B------:R-:W-:Y:S01]  /*ccd0*/  FFMA2 R46, R46.F32x2.HI_LO, UR4.F32, R0.reuse.F32 ;  /* 0x000000042e2e7c49 */ /* 0x100fe20009200000 */
[----:B------:R-:W2:Y:S01]  /*cce0*/  MUFU.EX2 R57, R57 ;  /* 0x0000003900397308 */ /* 0x000ea20000000800 */
[----:B----4-:R-:W-:Y:S01]  /*ccf0*/  @!P3 FMUL R23, R23, R23 ;  /* 0x000000171717b220 */ /* 0x010fe20000400000 */
[----:B------:R-:W-:Y:S01]  /*cd00*/  FSETP.GEU.AND P3, PT, R36, -126, PT ;  /* 0xc2fc00002400780b */ /* 0x000fe20003f6e000 */
[----:B------:R-:W-:Y:S01]  /*cd10*/  @!P5 FMUL R60, R60, 0.5 ;  /* 0x3f0000003c3cd820 */ /* 0x000fe20000400000 */
[----:B------:R-:W-:-:S02]  /*cd20*/  FFMA2 R48, R48.F32x2.HI_LO, UR4.F32, R0.F32 ;  /* 0x0000000430307c49 */ /* 0x000fc40009200000 */
[--C-:B------:R-:W-:Y:S02]  /*cd30*/  FFMA2 R50, R50.F32x2.HI_LO, UR4.F32, R0.reuse.F32 ;  /* 0x0000000432327c49 */ /* 0x100fe40009200000 */
[----:B------:R-:W4:Y:S01]  /*cd40*/  MUFU.EX2 R58, R58 ;  /* 0x0000003a003a7308 */ /* 0x000f220000000800 */
[----:B-----5:R-:W-:Y:S01]  /*cd50*/  @!P2 FMUL R56, R56, R56 ;  /* 0x000000383838a220 */ /* 0x020fe20000400000 */
[----:B------:R-:W-:Y:S01]  /*cd60*/  FSETP.GEU.AND P2, PT, R37, -126, PT ;  /* 0xc2fc00002500780b */ /* 0x000fe20003f4e000 */
[----:B------:R-:W-:Y:S01]  /*cd70*/  @!P4 FMUL R61, R61, 0.5 ;  /* 0x3f0000003d3dc820 */ /* 0x000fe20000400000 */
[--C-:B------:R-:W-:Y:S02]  /*cd80*/  FFMA2 R52, R52.F32x2.HI_LO, UR4.F32, R0.reuse.F32 ;  /* 0x0000000434347c49 */ /* 0x100fe40009200000 */
[--C-:B------:R-:W-:Y:S02]  /*cd90*/  FFMA2 R54, R54.F32x2.HI_LO, UR4.F32, R0.reuse.F32 ;  /* 0x0000000436367c49 */ /* 0x100fe40009200000 */
[----:B------:R-:W-:Y:S01]  /*cda0*/  @!P3 FMUL R36, R36, 0.5 ;  /* 0x3f0000002424b820 */ /* 0x000fe20000400000 */
[----:B--2---:R-:W-:Y:S01]  /*cdb0*/  @!P1 FMUL R57, R57, R57 ;  /* 0x0000003939399220 */ /* 0x004fe20000400000 */
[----:B------:R-:W-:Y:S01]  /*cdc0*/  FSETP.GEU.AND P1, PT, R38, -126, PT ;  /* 0xc2fc00002600780b */ /* 0x000fe20003f2e000 */
[----:B------:R-:W2:Y:S01]  /*cdd0*/  MUFU.EX2 R59, R59 ;  /* 0x0000003b003b7308 */ /* 0x000ea20000000800 */
[----:B-1----:R-:W-:-:S02]  /*cde0*/  FFMA2 R4, R68.F32x2.HI_LO, UR4.F32, R0.F32 ;  /* 0x0000000444047c49 */ /* 0x002fc40009200000 */
[--C-:B------:R-:W-:Y:S02]  /*cdf0*/  FFMA2 R10, R70.F32x2.HI_LO, UR4.F32, R0.reuse.F32 ;  /* 0x00000004460a7c49 */ /* 0x100fe40009200000 */
[----:B------:R-:W-:Y:S01]  /*ce00*/  @!P2 FMUL R37, R37, 0.5 ;  /* 0x3f0000002525a820 */ /* 0x000fe20000400000 */
[----:B----4-:R-:W-:Y:S01]  /*ce10*/  @!P0 FMUL R58, R58, R58 ;  /* 0x0000003a3a3a8220 */ /* 0x010fe20000400000 */
[----:B------:R-:W-:Y:S01]  /*ce20*/  FSETP.GEU.AND P0, PT, R39, -126, PT ;  /* 0xc2fc00002700780b */ /* 0x000fe20003f0e000 */
[----:B------:R-:W1:Y:S01]  /*ce30*/  MUFU.EX2 R60, R60 ;  /* 0x0000003c003c7308 */ /* 0x000e620000000800 */
[--C-:B------:R-:W-:Y:S02]  /*ce40*/  FFMA2 R8, R72.F32x2.HI_LO, UR4.F32, R0.reuse.F32 ;  /* 0x0000000448087c49 */ /* 0x100fe40009200000 */
[--C-:B------:R-:W-:Y:S02]  /*ce50*/  FFMA2 R6, R74.F32x2.HI_LO, UR4.F32, R0.reuse.F32 ;  /* 0x000000044a067c49 */ /* 0x100fe40009200000 */
[----:B------:R-:W-:Y:S01]  /*ce60*/  @!P1 FMUL R38, R38, 0.5 ;  /* 0x3f00000026269820 */ /* 0x000fe20000400000 */
[----:B------:R-:W-:-:S02]  /*ce70*/  FFMA2 R110, R86.F32x2.HI_LO, UR4.F32, R0.F32 ;  /* 0x00000004566e7c49 */ /* 0x000fc40009200000 */
[----:B------:R-:W4:Y:S01]  /*ce80*/  MUFU.EX2 R61, R61 ;  /* 0x0000003d003d7308 */ /* 0x000f220000000800 */
[----:B--2---:R-:W-:Y:S01]  /*ce90*/  @!P6 FMUL R59, R59, R59 ;  /* 0x0000003b3b3be220 */ /* 0x004fe20000400000 */
[----:B------:R-:W-:Y:S01]  /*cea0*/  FSETP.GEU.AND P6, PT, R40, -126, PT ;  /* 0xc2fc00002800780b */ /* 0x000fe20003fce000 */
[--C-:B------:R-:W-:Y:S02]  /*ceb0*/  FFMA2 R24, R24.F32x2.HI_LO, UR4.F32, R0.reuse.F32 ;  /* 0x0000000418187c49 */ /* 0x100fe40009200000 */
[----:B------:R-:W-:Y:S01]  /*cec0*/  @!P0 FMUL R39, R39, 0.5 ;  /* 0x3f00000027278820 */ /* 0x000fe20000400000 */
[--C-:B------:R-:W-:Y:S02]  /*ced0*/  FFMA2 R26, R26.F32x2.HI_LO, UR4.F32, R0.reuse.F32 ;  /* 0x000000041a1a7c49 */ /* 0x100fe40009200000 */
[----:B------:R-:W2:Y:S01]  /*cee0*/  MUFU.EX2 R62, R36 ;  /* 0x00000024003e7308 */ /* 0x000ea20000000800 */
[----:B-1----:R-:W-:Y:S01]  /*cef0*/  @!P5 FMUL R60, R60, R60 ;  /* 0x0000003c3c3cd220 */ /* 0x002fe20000400000 */
[----:B------:R-:W-:Y:S01]  /*cf00*/  FSETP.GEU.AND P5, PT, R41, -126, PT ;  /* 0xc2fc00002900780b */ /* 0x000fe20003fae000 */
[----:B------:R-:W-:-:S02]  /*cf10*/  FFMA2 R28, R28.F32x2.HI_LO, UR4.F32, R0.F32 ;  /* 0x000000041c1c7c49 */ /* 0x000fc40009200000 */
[--C-:B------:R-:W-:Y:S02]  /*cf20*/  FFMA2 R30, R30.F32x2.HI_LO, UR4.F32, R0.reuse.F32 ;  /* 0x000000041e1e7c49 */ /* 0x100fe40009200000 */
[----:B------:R-:W-:Y:S01]  /*cf30*/  @!P6 FMUL R40, R40, 0.5 ;  /* 0x3f0000002828e820 */ /* 0x000fe20000400000 */
[----:B------:R-:W1:Y:S01]  /*cf40*/  MUFU.EX2 R63, R37 ;  /* 0x00000025003f7308 */ /* 0x000e620000000800 */
[----:B----4-:R-:W-:Y:S01]  /*cf50*/  @!P4 FMUL R61, R61, R61 ;  /* 0x0000003d3d3dc220 */ /* 0x010fe20000400000 */
[----:B------:R-:W-:Y:S01]  /*cf60*/  FSETP.GEU.AND P4, PT, R42, -126, PT ;  /* 0xc2fc00002a00780b */ /* 0x000fe20003f8e000 */
[--C-:B------:R-:W-:Y:S02]  /*cf70*/  FFMA2 R32, R32.F32x2.HI_LO, UR4.F32, R0.reuse.F32 ;  /* 0x0000000420207c49 */ /* 0x100fe40009200000 */
[----:B------:R-:W-:Y:S02]  /*cf80*/  FFMA2 R34, R34.F32x2.HI_LO, UR4.F32, R0.F32 ;  /* 0x0000000422227c49 */ /* 0x000fe40009200000 */
[----:B------:R-:W-:Y:S01]  /*cf90*/  @!P5 FMUL R41, R41, 0.5 ;  /* 0x3f0000002929d820 */ /* 0x000fe20000400000 */
[----:B------:R-:W4:Y:S01]  /*cfa0*/  MUFU.EX2 R64, R38 ;  /* 0x0000002600407308 */ /* 0x000f220000000800 */
        /* <DEDUP_REMOVED lines=8> */
[----:B----4-:R-:W-:Y:S01]  /*d030*/  @!P1 FMUL R64, R64, R64 ;  /* 0x0000004040409220 */ /* 0x010fe20000400000 */
[----:B------:R-:W-:-:S05]  /*d040*/  FSETP.GEU.AND P1, PT, R45, -126, PT ;  /* 0xc2fc00002d00780b */ /* 0x000fca0003f2e000 */
        /* <DEDUP_REMOVED lines=43> */
[----:B------:R-:W-:-:S04]  /*d300*/  FSETP.GEU.AND P4, PT, R4, -126, PT ;  /* 0xc2fc00000400780b */ /* 0x000fc80003f8e000 */
[----:B------:R-:W-:Y:S01]  /*d310*/  F2FP.F16.F32.PACK_AB R36, R103, R102 ;  /* 0x000000666724723e */ /* 0x000fe200000000ff */
[----:B------:R-:W-:Y:S01]  /*d320*/  @!P5 FMUL R55, R55, 0.5 ;  /* 0x3f0000003737d820 */ /* 0x000fe20000400000 */
[----:B------:R-:W1:Y:S01]  /*d330*/  MUFU.EX2 R106, R52 ;  /* 0x00000034006a7308 */ /* 0x000e620000000800 */
[----:B----4-:R-:W-:Y:S01]  /*d340*/  @!P3 FMUL R104, R104, R104 ;  /* 0x000000686868b220 */ /* 0x010fe20000400000 */
[----:B------:R-:W-:-:S05]  /*d350*/  FSETP.GEU.AND P3, PT, R5, -126, PT ;  /* 0xc2fc00000500780b */ /* 0x000fca0003f6e000 */
[----:B------:R-:W-:Y:S01]  /*d360*/  @!P4 FMUL R4, R4, 0.5 ;  /* 0x3f0000000404c820 */ /* 0x000fe20000400000 */
[----:B------:R-:W4:Y:S01]  /*d370*/  MUFU.EX2 R107, R53 ;  /* 0x00000035006b7308 */ /* 0x000f220000000800 */
[----:B--2---:R-:W-:Y:S01]  /*d380*/  @!P2 FMUL R105, R105, R105 ;  /* 0x000000696969a220 */ /* 0x004fe20000400000 */
[----:B------:R-:W-:-:S04]  /*d390*/  FSETP.GEU.AND P2, PT, R10, -126, PT ;  /* 0xc2fc00000a00780b */ /* 0x000fc80003f4e000 */
[----:B------:R-:W-:Y:S01]  /*d3a0*/  F2FP.F16.F32.PACK_AB R37, R105, R104 ;  /* 0x000000686925723e */ /* 0x000fe200000000ff */
[----:B------:R-:W-:Y:S01]  /*d3b0*/  @!P3 FMUL R5, R5, 0.5 ;  /* 0x3f0000000505b820 */ /* 0x000fe20000400000 */
[----:B------:R-:W2:Y:S01]  /*d3c0*/  MUFU.EX2 R68, R54 ;  /* 0x0000003600447308 */ /* 0x000ea20000000800 */
[----:B-1----:R-:W-:Y:S01]  /*d3d0*/  @!P1 FMUL R106, R106, R106 ;  /* 0x0000006a6a6a9220 */ /* 0x002fe20000400000 */
[----:B------:R-:W-:-:S05]  /*d3e0*/  FSETP.GEU.AND P1, PT, R11, -126, PT ;  /* 0xc2fc00000b00780b */ /* 0x000fca0003f2e000 */
[----:B------:R-:W-:Y:S01]  /*d3f0*/  @!P2 FMUL R10, R10, 0.5 ;  /* 0x3f0000000a0aa820 */ /* 0x000fe20000400000 */
[----:B------:R-:W1:Y:S01]  /*d400*/  MUFU.EX2 R69, R55 ;  /* 0x0000003700457308 */ /* 0x000e620000000800 */
[----:B----4-:R-:W-:Y:S01]  /*d410*/  @!P0 FMUL R107, R107, R107 ;  /* 0x0000006b6b6b8220 */ /* 0x010fe20000400000 */
[----:B------:R-:W-:-:S04]  /*d420*/  FSETP.GEU.AND P0, PT, R8, -126, PT ;  /* 0xc2fc00000800780b */ /* 0x000fc80003f0e000 */
[----:B------:R-:W-:Y:S01]  /*d430*/  F2FP.F16.F32.PACK_AB R38, R107, R106 ;  /* 0x0000006a6b26723e */ /* 0x000fe200000000ff */
[----:B------:R-:W-:Y:S01]  /*d440*/  @!P1 FMUL R11, R11, 0.5 ;  /* 0x3f0000000b0b9820 */ /* 0x000fe20000400000 */
[----:B------:R-:W4:Y:S01]  /*d450*/  MUFU.EX2 R70, R4 ;  /* 0x0000000400467308 */ /* 0x000f220000000800 */
[----:B--2---:R-:W-:Y:S01]  /*d460*/  @!P6 FMUL R68, R68, R68 ;  /* 0x000000444444e220 */ /* 0x004fe20000400000 */
[----:B------:R-:W-:-:S05]  /*d470*/  FSETP.GEU.AND P6, PT, R9, -126, PT ;  /* 0xc2fc00000900780b */ /* 0x000fca0003fce000 */
[----:B------:R-:W-:Y:S01]  /*d480*/  @!P0 FMUL R8, R8, 0.5 ;  /* 0x3f00000008088820 */ /* 0x000fe20000400000 */
[----:B------:R2:W5:Y:S01]  /*d490*/  MUFU.EX2 R71, R5 ;  /* 0x0000000500477308 */ /* 0x0005620000000800 */
        /* <DEDUP_REMOVED lines=8> */
[----:B------:R4:W3:Y:S01]  /*d520*/  MUFU.EX2 R73, R11 ;  /* 0x0000000b00497308 */ /* 0x0008e20000000800 */
[----:B--2---:R-:W-:Y:S02]  /*d530*/  FFMA2 R4, R76.F32x2.HI_LO, UR4.F32, R0.F32 ;  /* 0x000000044c047c49 */ /* 0x004fe40009200000 */
[----:B-----5:R-:W-:-:S03]  /*d540*/  @!P3 FMUL R71, R71, R71 ;  /* 0x000000474747b220 */ /* 0x020fc60000400000 */
[----:B------:R-:W-:Y:S01]  /*d550*/  FSETP.GEU.AND P3, PT, R4, -126, PT ;  /* 0xc2fc00000400780b */ /* 0x000fe20003f6e000 */
[----:B------:R-:W-:Y:S01]  /*d560*/  @!P4 FMUL R7, R7, 0.5 ;  /* 0x3f0000000707c820 */ /* 0x000fe20000400000 */
[----:B------:R-:W2:Y:S01]  /*d570*/  MUFU.EX2 R74, R8 ;  /* 0x00000008004a7308 */ /* 0x000ea20000000800 */
[----:B-1----:R-:W-:Y:S01]  /*d580*/  @!P2 FMUL R72, R72, R72 ;  /* 0x000000484848a220 */ /* 0x002fe20000400000 */
[----:B------:R-:W-:Y:S02]  /*d590*/  FSETP.GEU.AND P2, PT, R5, -126, PT ;  /* 0xc2fc00000500780b */ /* 0x000fe40003f4e000 */
[----:B------:R-:W-:-:S04]  /*d5a0*/  F2FP.F16.F32.PACK_AB R40, R71, R70 ;  /* 0x000000464728723e */ /* 0x000fc800000000ff */
[----:B------:R1:W5:Y:S01]  /*d5b0*/  MUFU.EX2 R75, R9 ;  /* 0x00000009004b7308 */ /* 0x0003620000000800 */
[----:B----4-:R-:W-:Y:S02]  /*d5c0*/  FFMA2 R10, R78.F32x2.HI_LO, UR4.F32, R0.F32 ;  /* 0x000000044e0a7c49 */ /* 0x010fe40009200000 */
[----:B---3--:R-:W-:Y:S01]  /*d5d0*/  @!P1 FMUL R73, R73, R73 ;  /* 0x0000004949499220 */ /* 0x008fe20000400000 */
[----:B------:R-:W-:Y:S02]  /*d5e0*/  @!P3 FMUL R4, R4, 0.5 ;  /* 0x3f0000000404b820 */ /* 0x000fe40000400000 */
[----:B------:R-:W-:Y:S01]  /*d5f0*/  FSETP.GEU.AND P1, PT, R10, -126, PT ;  /* 0xc2fc00000a00780b */ /* 0x000fe20003f2e000 */
[----:B------:R-:W-:Y:S01]  /*d600*/  @!P2 FMUL R5, R5, 0.5 ;  /* 0x3f0000000505a820 */ /* 0x000fe20000400000 */
[----:B------:R-:W3:Y:S01]  /*d610*/  MUFU.EX2 R76, R6 ;  /* 0x00000006004c7308 */ /* 0x000ee20000000800 */
[----:B--2---:R-:W-:Y:S01]  /*d620*/  @!P0 FMUL R74, R74, R74 ;  /* 0x0000004a4a4a8220 */ /* 0x004fe20000400000 */
[----:B------:R-:W-:-:S02]  /*d630*/  FSETP.GEU.AND P0, PT, R11, -126, PT ;  /* 0xc2fc00000b00780b */ /* 0x000fc40003f0e000 */
[----:B------:R-:W-:-:S04]  /*d640*/  F2FP.F16.F32.PACK_AB R41, R73, R72 ;  /* 0x000000484929723e */ /* 0x000fc800000000ff */
[----:B------:R2:W4:Y:S01]  /*d650*/  MUFU.EX2 R77, R7 ;  /* 0x00000007004d7308 */ /* 0x0005220000000800 */
[----:B-1----:R-:W-:Y:S02]  /*d660*/  FFMA2 R8, R80.F32x2.HI_LO, UR4.F32, R0.F32 ;  /* 0x0000000450087c49 */ /* 0x002fe40009200000 */
[----:B------:R-:W-:Y:S01]  /*d670*/  @!P1 FMUL R10, R10, 0.5 ;  /* 0x3f0000000a0a9820 */ /* 0x000fe20000400000 */
[----:B-----5:R-:W-:Y:S02]  /*d680*/  @!P6 FMUL R75, R75, R75 ;  /* 0x0000004b4b4be220 */ /* 0x020fe40000400000 */
[----:B------:R-:W-:Y:S01]  /*d690*/  FSETP.GEU.AND P6, PT, R8, -126, PT ;  /* 0xc2fc00000800780b */ /* 0x000fe20003fce000 */
[----:B------:R-:W-:Y:S01]  /*d6a0*/  @!P0 FMUL R11, R11, 0.5 ;  /* 0x3f0000000b0b8820 */ /* 0x000fe20000400000 */
[----:B------:R-:W1:Y:S01]  /*d6b0*/  MUFU.EX2 R78, R4 ;  /* 0x00000004004e7308 */ /* 0x000e620000000800 */
[----:B---3--:R-:W-:Y:S01]  /*d6c0*/  @!P5 FMUL R76, R76, R76 ;  /* 0x0000004c4c4cd220 */ /* 0x008fe20000400000 */
[----:B------:R-:W-:-:S02]  /*d6d0*/  FSETP.GEU.AND P5, PT, R9, -126, PT ;  /* 0xc2fc00000900780b */ /* 0x000fc40003fae000 */
[----:B------:R-:W-:-:S04]  /*d6e0*/  F2FP.F16.F32.PACK_AB R42, R75, R74 ;  /* 0x0000004a4b2a723e */ /* 0x000fc800000000ff */
[----:B------:R3:W5:Y:S01]  /*d6f0*/  MUFU.EX2 R79, R5 ;  /* 0x00000005004f7308 */ /* 0x0007620000000800 */
[----:B--2---:R-:W-:Y:S02]  /*d700*/  FFMA2 R6, R82.F32x2.HI_LO, UR4.F32, R0.F32 ;  /* 0x0000000452067c49 */ /* 0x004fe40009200000 */
[----:B----4-:R-:W-:Y:S01]  /*d710*/  @!P4 FMUL R77, R77, R77 ;  /* 0x0000004d4d4dc220 */ /* 0x010fe20000400000 */
[----:B------:R-:W-:Y:S02]  /*d720*/  @!P6 FMUL R8, R8, 0.5 ;  /* 0x3f0000000808e820 */ /* 0x000fe40000400000 */
[----:B------:R-:W-:Y:S01]  /*d730*/  FSETP.GEU.AND P4, PT, R6, -126, PT ;  /* 0xc2fc00000600780b */ /* 0x000fe20003f8e000 */
[----:B------:R-:W-:Y:S01]  /*d740*/  @!P5 FMUL R9, R9, 0.5 ;  /* 0x3f0000000909d820 */ /* 0x000fe20000400000 */
[----:B------:R-:W2:Y:S01]  /*d750*/  MUFU.EX2 R80, R10 ;  /* 0x0000000a00507308 */ /* 0x000ea20000000800 */
[----:B-1----:R-:W-:Y:S01]  /*d760*/  @!P3 FMUL R78, R78, R78 ;  /* 0x0000004e4e4eb220 */ /* 0x002fe20000400000 */
[----:B------:R-:W-:-:S02]  /*d770*/  FSETP.GEU.AND P3, PT, R7, -126, PT ;  /* 0xc2fc00000700780b */ /* 0x000fc40003f6e000 */
[----:B------:R-:W-:-:S04]  /*d780*/  F2FP.F16.F32.PACK_AB R43, R77, R76 ;  /* 0x0000004c4d2b723e */ /* 0x000fc800000000ff */
[----:B------:R-:W1:Y:S01]  /*d790*/  MUFU.EX2 R81, R11 ;  /* 0x0000000b00517308 */ /* 0x000e620000000800 */
[----:B---3--:R-:W-:Y:S01]  /*d7a0*/  FFMA2 R4, R84.F32x2.HI_LO, UR4.F32, R0.F32 ;  /* 0x0000000454047c49 */ /* 0x008fe20009200000 */
[----:B------:R-:W-:Y:S01]  /*d7b0*/  USHF.R.U32.HI UR4, URZ, 0x15, UR39 ;  /* 0x00000015ff047899 */ /* 0x000fe20008011627 */
[----:B-----5:R-:W-:Y:S01]  /*d7c0*/  @!P2 FMUL R79, R79, R79 ;  /* 0x0000004f4f4fa220 */ /* 0x020fe20000400000 */
[----:B------:R-:W-:Y:S02]  /*d7d0*/  @!P4 FMUL R6, R6, 0.5 ;  /* 0x3f0000000606c820 */ /* 0x000fe40000400000 */
[----:B------:R-:W-:Y:S01]  /*d7e0*/  FSETP.GEU.AND P2, PT, R4, -126, PT ;  /* 0xc2fc00000400780b */ /* 0x000fe20003f4e000 */
[----:B------:R-:W-:Y:S01]  /*d7f0*/  @!P3 FMUL R7, R7, 0.5 ;  /* 0x3f0000000707b820 */ /* 0x000fe20000400000 */
[----:B------:R-:W3:Y:S01]  /*d800*/  MUFU.EX2 R82, R8 ;  /* 0x0000000800527308 */ /* 0x000ee20000000800 */
[----:B--2---:R-:W-:Y:S01]  /*d810*/  @!P1 FMUL R80, R80, R80 ;  /* 0x0000005050509220 */ /* 0x004fe20000400000 */
[----:B------:R-:W-:-:S02]  /*d820*/  FSETP.GEU.AND P1, PT, R5, -126, PT ;  /* 0xc2fc00000500780b */ /* 0x000fc40003f2e000 */
[----:B------:R-:W-:Y:S02]  /*d830*/  MOV R3, UR4 ;  /* 0x0000000400037c02 */ /* 0x000fe40008000f00 */
[----:B------:R-:W-:Y:S02]  /*d840*/  F2FP.F16.F32.PACK_AB R44, R79, R78 ;  /* 0x0000004e4f2c723e */ /* 0x000fe400000000ff */
[----:B------:R-:W2:Y:S01]  /*d850*/  MUFU.EX2 R83, R9 ;  /* 0x0000000900537308 */ /* 0x000ea20000000800 */
[----:B-1----:R-:W-:Y:S01]  /*d860*/  @!P0 FMUL R81, R81, R81 ;  /* 0x0000005151518220 */ /* 0x002fe20000400000 */
[----:B------:R-:W-:Y:S01]  /*d870*/  FSETP.GEU.AND P0, PT, R110, -126, PT ;  /* 0xc2fc00006e00780b */ /* 0x000fe20003f0e000 */
[----:B------:R-:W-:-:S03]  /*d880*/  @!P2 FMUL R4, R4, 0.5 ;  /* 0x3f0000000404a820 */ /* 0x000fc60000400000 */
[----:B------:R-:W-:Y:S01]  /*d890*/  F2FP.F16.F32.PACK_AB R45, R81, R80 ;  /* 0x00000050512d723e */ /* 0x000fe200000000ff */
[----:B------:R-:W-:Y:S01]  /*d8a0*/  @!P1 FMUL R5, R5, 0.5 ;  /* 0x3f00000005059820 */ /* 0x000fe20000400000 */
[----:B------:R-:W1:Y:S01]  /*d8b0*/  MUFU.EX2 R84, R6 ;  /* 0x0000000600547308 */ /* 0x000e620000000800 */
[----:B---3--:R-:W-:Y:S01]  /*d8c0*/  @!P6 FMUL R82, R82, R82 ;  /* 0x000000525252e220 */ /* 0x008fe20000400000 */
[----:B------:R-:W-:-:S05]  /*d8d0*/  FSETP.GEU.AND P6, PT, R111, -126, PT ;  /* 0xc2fc00006f00780b */ /* 0x000fca0003fce000 */
[----:B------:R-:W-:Y:S01]  /*d8e0*/  @!P0 FMUL R110, R110, 0.5 ;  /* 0x3f0000006e6e8820 */ /* 0x000fe20000400000 */
[----:B------:R-:W3:Y:S01]  /*d8f0*/  MUFU.EX2 R85, R7 ;  /* 0x0000000700557308 */ /* 0x000ee20000000800 */
        /* <DEDUP_REMOVED lines=9> */
[----:B---3--:R-:W-:Y:S01]  /*d990*/  @!P3 FMUL R85, R85, R85 ;  /* 0x000000555555b220 */ /* 0x008fe20000400000 */
[----:B------:R-:W-:-:S04]  /*d9a0*/  FSETP.GEU.AND P3, PT, R26, -126, PT ;  /* 0xc2fc00001a00780b */ /* 0x000fc80003f6e000 */
[----:B------:R-:W-:Y:S01]  /*d9b0*/  F2FP.F16.F32.PACK_AB R47, R85, R84 ;  /* 0x00000054552f723e */ /* 0x000fe200000000ff */
[----:B------:R-:W-:Y:S01]  /*d9c0*/  @!P4 FMUL R25, R25, 0.5 ;  /* 0x3f0000001919c820 */ /* 0x000fe20000400000 */
[----:B------:R-:W3:Y:S01]  /*d9d0*/  MUFU.EX2 R110, R110 ;  /* 0x0000006e006e7308 */ /* 0x000ee20000000800 */
        /* <DEDUP_REMOVED lines=25> */
[----:B------:R-:W-:Y:S02]  /*db70*/  F2FP.F16.F32.PACK_AB R25, R19, R18 ;  /* 0x000000121319723e */ /* 0x000fe400000000ff */
[----:B------:R-:W-:Y:S01]  /*db80*/  F2FP.F16.F32.PACK_AB R50, R113, R112 ;  /* 0x000000707132723e */ /* 0x000fe200000000ff */
[----:B------:R-:W-:Y:S01]  /*db90*/  @!P5 FMUL R31, R31, 0.5 ;  /* 0x3f0000001f1fd820 */ /* 0x000fe20000400000 */
[----:B------:R-:W3:Y:S01]  /*dba0*/  MUFU.EX2 R116, R28 ;  /* 0x0000001c00747308 */ /* 0x000ee20000000800 */
[----:B--2---:R-:W-:Y:S01]  /*dbb0*/  @!P3 FMUL R114, R114, R114 ;  /* 0x000000727272b220 */ /* 0x004fe20000400000 */
[----:B------:R-:W-:-:S02]  /*dbc0*/  FSETP.GEU.AND P3, PT, R33, -126, PT ;  /* 0xc2fc00002100780b */ /* 0x000fc40003f6e000 */
[----:B------:R-:W-:-:S03]  /*dbd0*/  F2FP.F16.F32.PACK_AB R26, R23, R22 ;  /* 0x00000016171a723e */ /* 0x000fc600000000ff */
[----:B------:R-:W-:Y:S01]  /*dbe0*/  @!P4 FMUL R32, R32, 0.5 ;  /* 0x3f0000002020c820 */ /* 0x000fe20000400000 */
[----:B------:R-:W2:Y:S01]  /*dbf0*/  MUFU.EX2 R117, R29 ;  /* 0x0000001d00757308 */ /* 0x000ea20000000800 */
[----:B-1----:R-:W-:Y:S01]  /*dc00*/  @!P2 FMUL R115, R115, R115 ;  /* 0x000000737373a220 */ /* 0x002fe20000400000 */
[----:B------:R-:W-:Y:S02]  /*dc10*/  FSETP.GEU.AND P2, PT, R34, -126, PT ;  /* 0xc2fc00002200780b */ /* 0x000fe40003f4e000 */
[----:B------:R-:W-:Y:S02]  /*dc20*/  F2FP.F16.F32.PACK_AB R27, R57, R56 ;  /* 0x00000038391b723e */ /* 0x000fe400000000ff */
[----:B------:R-:W-:Y:S01]  /*dc30*/  F2FP.F16.F32.PACK_AB R51, R115, R114 ;  /* 0x000000727333723e */ /* 0x000fe200000000ff */
[----:B------:R-:W-:Y:S01]  /*dc40*/  @!P3 FMUL R33, R33, 0.5 ;  /* 0x3f0000002121b820 */ /* 0x000fe20000400000 */
[----:B------:R-:W1:Y:S01]  /*dc50*/  MUFU.EX2 R118, R30 ;  /* 0x0000001e00767308 */ /* 0x000e620000000800 */
[----:B---3--:R-:W-:Y:S01]  /*dc60*/  @!P1 FMUL R116, R116, R116 ;  /* 0x0000007474749220 */ /* 0x008fe20000400000 */
[----:B------:R-:W-:-:S02]  /*dc70*/  FSETP.GEU.AND P1, PT, R35, -126, PT ;  /* 0xc2fc00002300780b */ /* 0x000fc40003f2e000 */
[----:B------:R-:W-:-:S03]  /*dc80*/  F2FP.F16.F32.PACK_AB R28, R59, R58 ;  /* 0x0000003a3b1c723e */ /* 0x000fc600000000ff */
[----:B------:R-:W-:Y:S01]  /*dc90*/  @!P2 FMUL R34, R34, 0.5 ;  /* 0x3f0000002222a820 */ /* 0x000fe20000400000 */
[----:B------:R-:W3:Y:S01]  /*dca0*/  MUFU.EX2 R119, R31 ;  /* 0x0000001f00777308 */ /* 0x000ee20000000800 */
[----:B--2---:R-:W-:Y:S01]  /*dcb0*/  @!P0 FMUL R117, R117, R117 ;  /* 0x0000007575758220 */ /* 0x004fe20000400000 */
[----:B------:R-:W-:Y:S02]  /*dcc0*/  LOP3.LUT P0, RZ, R3, 0x3, R2, 0x48, !PT ;  /* 0x0000000303ff7812 */ /* 0x000fe40007804802 */
[----:B------:R-:W-:Y:S02]  /*dcd0*/  F2FP.F16.F32.PACK_AB R29, R61, R60 ;  /* 0x0000003c3d1d723e */ /* 0x000fe400000000ff */
[----:B------:R-:W-:Y:S01]  /*dce0*/  F2FP.F16.F32.PACK_AB R52, R117, R116 ;  /* 0x000000747534723e */ /* 0x000fe200000000ff */
[----:B------:R-:W-:Y:S01]  /*dcf0*/  @!P1 FMUL R35, R35, 0.5 ;  /* 0x3f00000023239820 */ /* 0x000fe20000400000 */
[----:B------:R-:W2:Y:S01]  /*dd00*/  MUFU.EX2 R122, R32 ;  /* 0x00000020007a7308 */ /* 0x000ea20000000800 */
[----:B-1----:R-:W-:Y:S01]  /*dd10*/  @!P6 FMUL R118, R118, R118 ;  /* 0x000000767676e220 */ /* 0x002fe20000400000 */
[----:B------:R-:W-:-:S06]  /*dd20*/  F2FP.F16.F32.PACK_AB R30, R63, R62 ;  /* 0x0000003e3f1e723e */ /* 0x000fcc00000000ff */
[----:B------:R-:W1:Y:S01]  /*dd30*/  MUFU.EX2 R123, R33 ;  /* 0x00000021007b7308 */ /* 0x000e620000000800 */
[----:B---3--:R-:W-:Y:S01]  /*dd40*/  @!P5 FMUL R119, R119, R119 ;  /* 0x000000777777d220 */ /* 0x008fe20000400000 */
[----:B------:R-:W-:-:S04]  /*dd50*/  F2FP.F16.F32.PACK_AB R31, R65, R64 ;  /* 0x00000040411f723e */ /* 0x000fc800000000ff */
[----:B------:R-:W-:Y:S02]  /*dd60*/  F2FP.F16.F32.PACK_AB R53, R119, R118 ;  /* 0x000000767735723e */ /* 0x000fe400000000ff */
[----:B------:R-:W3:Y:S01]  /*dd70*/  MUFU.EX2 R120, R34 ;  /* 0x0000002200787308 */ /* 0x000ee20000000800 */
[----:B--2---:R-:W-:Y:S01]  /*dd80*/  @!P4 FMUL R122, R122, R122 ;  /* 0x0000007a7a7ac220 */ /* 0x004fe20000400000 */
[----:B------:R-:W-:-:S06]  /*dd90*/  F2FP.F16.F32.PACK_AB R32, R67, R66 ;  /* 0x000000424320723e */ /* 0x000fcc00000000ff */
[----:B------:R-:W2:Y:S01]  /*dda0*/  MUFU.EX2 R121, R35 ;  /* 0x0000002300797308 */ /* 0x000ea20000000800 */
[----:B-1----:R-:W-:Y:S01]  /*ddb0*/  @!P3 FMUL R123, R123, R123 ;  /* 0x0000007b7b7bb220 */ /* 0x002fe20000400000 */
[----:B------:R-:W-:-:S04]  /*ddc0*/  F2FP.F16.F32.PACK_AB R33, R97, R96 ;  /* 0x000000606121723e */ /* 0x000fc800000000ff */
[----:B------:R-:W-:Y:S01]  /*ddd0*/  F2FP.F16.F32.PACK_AB R54, R123, R122 ;  /* 0x0000007a7b36723e */ /* 0x000fe200000000ff */
[----:B---3--:R-:W-:Y:S01]  /*dde0*/  @!P2 FMUL R120, R120, R120 ;  /* 0x000000787878a220 */ /* 0x008fe20000400000 */
[----:B------:R-:W-:Y:S01]  /*ddf0*/  F2FP.F16.F32.PACK_AB R34, R99, R98 ;  /* 0x000000626322723e */ /* 0x000fe200000000ff */
[----:B--2---:R-:W-:Y:S01]  /*de00*/  @!P1 FMUL R121, R121, R121 ;  /* 0x0000007979799220 */ /* 0x004fe20000400000 */
[----:B------:R-:W-:-:S04]  /*de10*/  F2FP.F16.F32.PACK_AB R35, R101, R100 ;  /* 0x000000646523723e */ /* 0x000fc800000000ff */
        /* <DEDUP_REMOVED lines=18> */
.L_x_247:
        /* <DEDUP_REMOVED lines=8> */
.L_x_248:
[----:B------:R-:W-:Y:S02]  /*dfc0*/  UPRMT UR4, UR37, 0x654, UR40 ;  /* 0x0000065425047896 */ /* 0x000fe40008000028 */
[----:B------:R-:W-:Y:S02]  /*dfd0*/  UISETP.NE.AND UP0, UPT, UR48, URZ, UPT ;  /* 0x000000ff3000728c */ /* 0x000fe4000bf05270 */
[----:B------:R-:W-:-:S05]  /*dfe0*/  ULOP3.LUT UR38, UR38, 0x1, URZ, 0x3c, !UPT ;  /* 0x0000000126267892 */ /* 0x000fca000f8e3cff */
[----:B--2---:R-:W-:Y:S02]  /*dff0*/  SYNCS.ARRIVE.TRANS64.RED.A1T0 RZ, [UR4], RZ ;  /* 0x000000ffffff79a7 */ /* 0x004fe40008100404 */
[----:B------:R-:W-:Y:S05]  /*e000*/  BRA.U UP0, `(.L_x_249) ;  /* 0x0000000100047547 */ /* 0x000fea000b800000 */
[----:B------:R-:W-:Y:S05]  /*e010*/  BPT.TRAP 0x1 ;  /* 0x000000040000795c */ /* 0x000fea0000300000 */
.L_x_249:
        /* <DEDUP_REMOVED lines=13> */
.L_x_423:
[----:B------:R-:W-:Y:S01]  /*e0f0*/  BSSY.RECONVERGENT B0, `(.L_x_251) ;  /* 0x000000b000007945 */ /* 0x000fe20003800200 */
[----:B--2---:R-:W-:-:S03]  /*e100*/  MOV R3, 0x3f000000 ;  /* 0x3f00000000037802 */ /* 0x004fc60000000f00 */
[----:B------:R-:W-:Y:S05]  /*e110*/  @!P1 BRA `(.L_x_252) ;  /* 0x0000000000209947 */ /* 0x000fea0003800000 */
[----:B------:R-:W2:Y:S01]  /*e120*/  LDCU UR4, c[0x0][0x704] ;  /* 0x0000e080ff0477ac */ /* 0x000ea20008000800 */
[----:B------:R-:W-:-:S04]  /*e130*/  FADD R0, -R109, R89 ;  /* 0x000000596d007221 */ /* 0x000fc80000000100 */
[----:B--2---:R-:W-:-:S05]  /*e140*/  FMUL R0, R0, UR4 ;  /* 0x0000000400007c20 */ /* 0x004fca0008400000 */
[----:B------:R-:W-:-:S13]  /*e150*/  FSETP.GEU.AND P1, PT, R0, -126, PT ;  /* 0xc2fc00000000780b */ /* 0x000fda0003f2e000 */
[----:B------:R-:W-:-:S04]  /*e160*/  @!P1 FMUL R0, R0, 0.5 ;  /* 0x3f00000000009820 */ /* 0x000fc80000400000 */
[----:B------:R-:W2:Y:S02]  /*e170*/  MUFU.EX2 R3, R0 ;  /* 0x0000000000037308 */ /* 0x000ea40000000800 */
[----:B--2---:R-:W-:-:S04]  /*e180*/  @!P1 FMUL R3, R3, R3 ;  /* 0x0000000303039220 */ /* 0x004fc80000400000 */
[----:B------:R-:W-:Y:S02]  /*e190*/  FMUL R3, R3, 0.5 ;  /* 0x3f00000003037820 */ /* 0x000fe40000400000 */
.L_x_252:
[----:B------:R-:W-:Y:S05]  /*e1a0*/  BSYNC.RECONVERGENT B0 ;  /* 0x0000000000007941 */ /* 0x000fea0003800200 */
.L_x_251:
[----:B------:R-:W-:Y:S01]  /*e1b0*/  FMUL R88, R3, R88 ;  /* 0x0000005803587220 */ /* 0x000fe20000400000 */
[----:B------:R-:W-:Y:S02]  /*e1c0*/  FADD2 R56, R56.F32x2.HI_LO, R100.F32x2.HI_LO ;  /* 0x000000643838724b */ /* 0x000fe40000000000 */
        /* <DEDUP_REMOVED lines=27> */
[----:B------:R-:W-:Y:S06]  /*e380*/  @P0 BRA `(.L_x_253) ;  /* 0x0000000000040947 */ /* 0x000fec0003800000 */
[----:B------:R-:W-:Y:S05]  /*e390*/  BPT.TRAP 0x1 ;  /* 0x000000040000795c */ /* 0x000fea0000300000 */
.L_x_253:
[----:B------:R-:W-:Y:S01]  /*e3a0*/  IMAD.U32 R3, RZ, RZ, UR38 ;  /* 0x00000026ff037e24 */ /* 0x000fe2000f8e00ff */
[----:B------:R-:W-:-:S04]  /*e3b0*/  ISETP.NE.AND P0, PT, R94, R93, PT ;  /* 0x0000005d5e00720c */ /* 0x000fc80003f05270 */
[----:B------:R-:W-:-:S04]  /*e3c0*/  SHF.L.U32 R3, R3, 0x1f, RZ ;  /* 0x0000001f03037819 */ /* 0x000fc800000006ff */
[----:B------:R-:W2:Y:S02]  /*e3d0*/  SYNCS.PHASECHK.TRANS64.TRYWAIT P1, [UR44], R3 ;  /* 0x00000003ff0075a7 */ /* 0x000ea4000802112c */
[----:B--2---:R-:W-:Y:S05]  /*e3e0*/  @!P1 BRA `(.L_x_254) ;  /* 0x0000004400849947 */ /* 0x004fea0003800000 */
.L_x_424:
        /* <DEDUP_REMOVED lines=17> */
.L_x_255:
[----:B------:R-:W-:Y:S05]  /*e500*/  WARPSYNC.ALL ;  /* 0x0000000000007948 */ /* 0x000fea0003800000 */
[----:B------:R-:W-:Y:S01]  /*e510*/  R2UR UR4, R92 ;  /* 0x000000005c0472ca */ /* 0x000fe200000e0000 */
[----:B------:R-:W-:Y:S02]  /*e520*/  UISETP.NE.AND UP0, UPT, UR56, URZ, UPT ;  /* 0x000000ff3800728c */ /* 0x000fe4000bf05270 */
[----:B------:R-:W-:Y:S02]  /*e530*/  ULOP3.LUT UR55, UR55, 0x1, URZ, 0x3c, !UPT ;  /* 0x0000000137377892 */ /* 0x000fe4000f8e3cff */
[----:B------:R-:W-:-:S02]  /*e540*/  USEL UR53, UR53, UR50, UP0 ;  /* 0x0000003235357287 */ /* 0x000fc40008000000 */
[----:B------:R-:W-:Y:S02]  /*e550*/  USEL UR52, UR50, UR52, UP0 ;  /* 0x0000003432347287 */ /* 0x000fe40008000000 */
[----:B------:R-:W-:Y:S02]  /*e560*/  USEL UR54, UR54, UR38, UP0 ;  /* 0x0000002636367287 */ /* 0x000fe40008000000 */
[----:B------:R-:W-:Y:S02]  /*e570*/  USEL UR51, UR38, UR51, UP0 ;  /* 0x0000003326337287 */ /* 0x000fe40008000000 */
[----:B------:R4:W-:Y:S10]  /*e580*/  STTM.x2 tmem[UR4], R124 ;  /* 0x0000007c000079ed */ /* 0x0009f400080c0004 */
.L_x_239:
[----:B------:R-:W-:-:S09]  /*e590*/  UISETP.NE.AND UP0, UPT, UR48, URZ, UPT ;  /* 0x000000ff3000728c */ /* 0x000fd2000bf05270 */
[----:B------:R-:W-:Y:S05]  /*e5a0*/  BRA.U UP0, `(.L_x_256) ;  /* 0x0000000100047547 */ /* 0x000fea000b800000 */
[----:B------:R-:W-:Y:S05]  /*e5b0*/  BPT.TRAP 0x1 ;  /* 0x000000040000795c */ /* 0x000fea0000300000 */
.L_x_256:
[----:B------:R-:W-:Y:S01]  /*e5c0*/  SYNCS.ARRIVE.TRANS64.A1T0 RZ, [UR43], RZ ;  /* 0x000000ffffff79a7 */ /* 0x000fe2000810002b */
[----:B------:R-:W-:-:S04]  /*e5d0*/  UISETP.NE.AND UP1, UPT, UR56, URZ, UPT ;  /* 0x000000ff3800728c */ /* 0x000fc8000bf25270 */
[----:B------:R-:W-:-:S04]  /*e5e0*/  USEL UR5, UR52, UR53, UP1 ;  /* 0x0000003534057287 */ /* 0x000fc80008800000 */
[----:B------:R-:W-:Y:S01]  /*e5f0*/  ULOP3.LUT UR5, UR5, 0x1, URZ, 0x3c, !UPT ;  /* 0x0000000105057892 */ /* 0x000fe2000f8e3cff */
[----:B------:R-:W-:Y:S11]  /*e600*/  BRA.U UP0, `(.L_x_257) ;  /* 0x0000000100047547 */ /* 0x000ff6000b800000 */
[----:B------:R-:W-:Y:S05]  /*e610*/  BPT.TRAP 0x1 ;  /* 0x000000040000795c */ /* 0x000fea0000300000 */
.L_x_257:
[----:B-12---:R-:W-:Y:S01]  /*e620*/  MOV R3, UR5 ;  /* 0x0000000500037c02 */ /* 0x006fe20008000f00 */
[----:B------:R-:W-:-:S03]  /*e630*/  UISETP.GT.U32.AND UP0, UPT, UR45, 0x1, UPT ;  /* 0x000000012d00788c */ /* 0x000fc6000bf04070 */
[----:B------:R-:W-:-:S04]  /*e640*/  SHF.L.U32 R3, R3, 0x1f, RZ ;  /* 0x0000001f03037819 */ /* 0x000fc800000006ff */
[----:B------:R-:W1:Y:S02]  /*e650*/  SYNCS.PHASECHK.TRANS64.TRYWAIT P0, [UR47], R3 ;  /* 0x00000003ff0075a7 */ /* 0x000e64000800112f */
[----:B-1----:R-:W-:Y:S05]  /*e660*/  @!P0 BRA `(.L_x_258) ;  /* 0x0000004000fc8947 */ /* 0x002fea0003800000 */
.L_x_425:
[----:B------:R-:W-:Y:S05]  /*e670*/  BRA.U UP0, `(.L_x_259) ;  /* 0x0000000100087547 */ /* 0x000fea000b800000 */
[----:B------:R-:W-:Y:S05]  /*e680*/  BPT.TRAP 0x1 ;  /* 0x000000040000795c */ /* 0x000fea0000300000 */
[----:B------:R-:W-:Y:S05]  /*e690*/  BPT.TRAP 0x1 ;  /* 0x000000040000795c */ /* 0x000fea0000300000 */
.L_x_259:
[----:B------:R-:W-:Y:S02]  /*e6a0*/  UPRMT UR4, UR37, 0x654, UR40 ;  /* 0x0000065425047896 */ /* 0x000fe40008000028 */
[----:B------:R-:W-:-:S04]  /*e6b0*/  UISETP.NE.AND UP0, UPT, UR56, URZ, UPT ;  /* 0x000000ff3800728c */ /* 0x000fc8000bf05270 */
[----:B------:R-:W-:Y:S02]  /*e6c0*/  USEL UR53, UR53, UR5, UP0 ;  /* 0x0000000535357287 */ /* 0x000fe40008000000 */
[----:B------:R-:W-:Y:S01]  /*e6d0*/  USEL UR52, UR5, UR52, UP0 ;  /* 0x0000003405347287 */ /* 0x000fe20008000000 */
[----:B------:R-:W-:Y:S01]  /*e6e0*/  SYNCS.ARRIVE.TRANS64.RED.A1T0 RZ, [UR4], RZ ;  /* 0x000000ffffff79a7 */ /* 0x000fe20008100404 */
[----:B------:R-:W-:-:S04]  /*e6f0*/  USEL UR4, UR51, UR54, UP0 ;  /* 0x0000003633047287 */ /* 0x000fc80008000000 */
[----:B------:R-:W-:-:S04]  /*e700*/  ULOP3.LUT UR4, UR4, 0x1, URZ, 0x3c, !UPT ;  /* 0x0000000104047892 */ /* 0x000fc8000f8e3cff */
[----:B------:R-:W-:Y:S02]  /*e710*/  USEL UR51, UR4, UR51, UP0 ;  /* 0x0000003304337287 */ /* 0x000fe40008000000 */
[----:B------:R-:W-:-:S12]  /*e720*/  USEL UR54, UR54, UR4, UP0 ;  /* 0x0000000436367287 */ /* 0x000fd80008000000 */
.L_x_217:
[----:B------:R-:W2:Y:S01]  /*e730*/  LDCU UR4, c[0x0][0x900] ;  /* 0x00012000ff0477ac */ /* 0x000ea20008000800 */
[----:B------:R-:W-:-:S04]  /*e740*/  UIADD3 UR36, UPT, UPT, UR49, UR36, URZ ;  /* 0x0000002431247290 */ /* 0x000fc8000fffe0ff */
[----:B--2---:R-:W-:-:S09]  /*e750*/  UISETP.GE.AND UP0, UPT, UR36, UR4, UPT ;  /* 0x000000042400728c */ /* 0x004fd2000bf06270 */
[----:B------:R-:W-:Y:S05]  /*e760*/  BRA.U !UP0, `(.L_x_260) ;  /* 0xffffffa908147547 */ /* 0x000fea000b83ffff */
[----:B------:R-:W-:Y:S05]  /*e770*/  EXIT ;  /* 0x000000000000794d */ /* 0x000fea0003800000 */
.L_x_26:
[----:B------:R-:W-:-:S05]  /*e780*/  IMAD.MOV.U32 R3, RZ, RZ, -0x4 ;  /* 0xfffffffcff037424 */ /* 0x000fca00078e00ff */
[----:B------:R-:W-:-:S05]  /*e790*/  VIADDMNMX.U32 R0, R2, R3, 0x2, PT ;  /* 0x0000000202007446 */ /* 0x000fca0003800003 */
[----:B------:R-:W-:-:S04]  /*e7a0*/  IMAD.SHL.U32 R0, R0, 0x4, RZ ;  /* 0x0000000400007824 */ /* 0x000fc800078e00ff */
[----:B------:R-:W1:Y:S02]  /*e7b0*/  LDC R2, c[0x2][R0] ;  /* 0x0080000000027b82 */ /* 0x000e640000000800 */
[----:B-1----:R-:W-:-:S04]  /*e7c0*/  SHF.R.S32.HI R3, RZ, 0x1f, R2 ;  /* 0x0000001fff037819 */ /* 0x002fc80000011402 */
.L_x_478:
[----:B------:R-:W-:Y:S05]  /*e7d0*/  BRX R2 -0xe7e0                                                                                                                                                                                                                                                                                                                                                                                                                                                                                                                                                                                             (*"BRANCH_TARGETS .L_x_479,.L_x_480,.L_x_481"*) ;  /* 0xffffff1802087949 */ /* 0x000fea000383ffff */
.L_x_481:
[----:B------:R-:W-:-:S08]  /*e7e0*/  NOP ;  /* 0x0000000000007918 */ /* 0x000fd00000000000 */
[----:B------:R-:W-:-:S00]  /*e7f0*/  USETMAXREG.DEALLOC.CTAPOOL 0x18 ;  /* 0x00000018000079c8 */ /* 0x000fc000080e0500 */
[----:B------:R-:W-:Y:S05]  /*e800*/  EXIT ;  /* 0x000000000000794d */ /* 0x000fea0003800000 */
.L_x_479:
[----:B------:R-:W-:-:S08]  /*e810*/  NOP ;  /* 0x0000000000007918 */ /* 0x000fd00000000000 */
[----:B------:R-:W1:-:S00]  /*e820*/  USETMAXREG.DEALLOC.CTAPOOL 0x20 ;  /* 0x00000020000079c8 */ /* 0x000e4000080e0500 */
[----:B-1----:R-:W1:Y:S02]  /*e830*/  LDC R0, c[0x0][0x900] ;  /* 0x00024000ff007b82 */ /* 0x002e640000000800 */
[----:B-1----:R-:W-:-:S13]  /*e840*/  ISETP.LE.AND P1, PT, R0, UR36, PT ;  /* 0x0000002400007c0c */ /* 0x002fda000bf23270 */
[----:B------:R-:W-:Y:S05]  /*e850*/  @P1 EXIT ;  /* 0x000000000000194d */ /* 0x000fea0003800000 */
[----:B------:R-:W-:Y:S01]  /*e860*/  HFMA2 R4, -RZ, RZ, 0, 5.9604644775390625e-08 ;  /* 0x00000001ff047431 */ /* 0x000fe200000001ff */
[----:B------:R-:W-:Y:S01]  /*e870*/  PLOP3.LUT P5, PT, P5, P6, PT, 0xf8, 0x8f ;  /* 0x00000000008f781c */ /* 0x000fe20002fadf70 */
[----:B------:R-:W1:Y:S01]  /*e880*/  LDCU.64 UR4, c[0x0][0x348] ;  /* 0x00006900ff0477ac */ /* 0x000e620008000a00 */
[----:B------:R-:W-:Y:S01]  /*e890*/  UPLOP3.LUT UP1, UPT, UP2, UP3, UPT, 0xf8, 0x8f ;  /* 0x00000000008f789c */ /* 0x000fe20001727f70 */
[----:B------:R-:W-:Y:S01]  /*e8a0*/  UMOV UR15, 0x1 ;  /* 0x00000001000f7882 */ /* 0x000fe20000000000 */
[----:B------:R-:W-:-:S09]  /*e8b0*/  UMOV UR22, URZ ;  /* 0x000000ff00167c82 */ /* 0x000fd20008000000 */
.L_x_358:
[----:B--2---:R-:W2:Y:S01]  /*e8c0*/  LDCU.64 UR6, c[0x0][0x908] ;  /* 0x00012100ff0677ac */ /* 0x004ea20008000a00 */
[----:B---3--:R-:W3:Y:S01]  /*e8d0*/  LDCU UR10, c[0x0][0x904] ;  /* 0x00012080ff0a77ac */ /* 0x008ee20008000800 */
[----:B------:R-:W4:Y:S01]  /*e8e0*/  LDCU.64 UR8, c[0x0][0x920] ;  /* 0x00012400ff0877ac */ /* 0x000f220008000a00 */
[----:B------:R-:W5:Y:S01]  /*e8f0*/  LDCU UR14, c[0x0][0x91c] ;  /* 0x00012380ff0e77ac */ /* 0x000f620008000800 */
[----:B--2---:R-:W-:-:S04]  /*e900*/  UIMAD.WIDE.U32 UR12, UR36, UR6, URZ ;  /* 0x00000006240c72a5 */ /* 0x004fc8000f8e00ff */
[----:B------:R-:W-:Y:S02]  /*e910*/  USHF.R.U32.HI UR13, URZ, UR7, UR13 ;  /* 0x00000007ff0d7299 */ /* 0x000fe4000801160d */
[----:B---3--:R-:W-:Y:S01]  /*e920*/  UISETP.NE.AND UP2, UPT, UR10, 0x1, UPT ;  /* 0x000000010a00788c */ /* 0x008fe2000bf45270 */
[----:B------:R-:W2:Y:S03]  /*e930*/  LDCU.64 UR6, c[0x0][0x380] ;  /* 0x00007000ff0677ac */ /* 0x000ea60008000a00 */
[----:B------:R-:W-:Y:S02]  /*e940*/  USEL UR13, UR36, UR13, !UP2 ;  /* 0x0000000d240d7287 */ /* 0x000fe4000d000000 */
[----:B-----5:R-:W-:Y:S02]  /*e950*/  UISETP.NE.AND UP2, UPT, UR14, 0x1, UPT ;  /* 0x000000010e00788c */ /* 0x020fe4000bf45270 */
[----:B----4-:R-:W-:-:S02]  /*e960*/  UIMAD.WIDE.U32 UR16, UR13, UR8, URZ ;  /* 0x000000080d1072a5 */ /* 0x010fc4000f8e00ff */
[----:B------:R-:W-:-:S05]  /*e970*/  UIADD3 UR8, UPT, UPT, -UR13, URZ, URZ ;  /* 0x000000ff0d087290 */ /* 0x000fca000fffe1ff */
[----:B------:R-:W-:Y:S02]  /*e980*/  UMOV UR11, UR17 ;  /* 0x00000011000b7c82 */ /* 0x000fe40008000000 */
[----:B------:R-:W-:Y:S02]  /*e990*/  USHF.R.U32.HI UR9, URZ, UR9, UR11 ;  /* 0x00000009ff097299 */ /* 0x000fe4000801160b */
[----:B------:R-:W-:Y:S02]  /*e9a0*/  UIMAD UR11, UR10, UR8, UR36 ;  /* 0x000000080a0b72a4 */ /* 0x000fe4000f8e0224 */
[----:B------:R-:W-:Y:S02]  /*e9b0*/  USEL UR12, UR13, UR9, !UP2 ;  /* 0x000000090d0c7287 */ /* 0x000fe4000d000000 */
[----:B--2---:R-:W-:Y:S02]  /*e9c0*/  UISETP.NE.AND UP2, UPT, UR7, URZ, UPT ;  /* 0x000000ff0700728c */ /* 0x004fe4000bf45270 */
[----:B------:R-:W-:-:S02]  /*e9d0*/  USHF.L.U32 UR11, UR11, 0x8, URZ ;  /* 0x000000080b0b7899 */ /* 0x000fc400080006ff */
[----:B------:R-:W-:Y:S02]  /*e9e0*/  UIADD3 UR8, UPT, UPT, -UR12, URZ, URZ ;  /* 0x000000ff0c087290 */ /* 0x000fe4000fffe1ff */
[----:B------:R-:W-:Y:S02]  /*e9f0*/  UISETP.GE.OR UP2, UPT, UR11, UR6, !UP2 ;  /* 0x000000060b00728c */ /* 0x000fe4000d746670 */
[----:B------:R-:W-:-:S07]  /*ea00*/  UIMAD UR14, UR14, UR8, UR13 ;  /* 0x000000080e0e72a4 */ /* 0x000fce000f8e020d */
[----:B-1----:R-:W-:Y:S05]  /*ea10*/  BRA.U UP2, `(.L_x_261) ;  /* 0x0000002902187547 */ /* 0x002fea000b800000 */
[----:B------:R-:W2:Y:S01]  /*ea20*/  LDCU UR6, c[0x0][0x38c] ;  /* 0x00007180ff0677ac */ /* 0x000ea20008000800 */
[----:B------:R-:W-:Y:S01]  /*ea30*/  BSSY.RECONVERGENT B0, `(.L_x_262) ;  /* 0x0000028000007945 */ /* 0x000fe20003800200 */
[----:B------:R-:W3:Y:S01]  /*ea40*/  LDCU.64 UR8, c[0x0][0x910] ;  /* 0x00012200ff0877ac */ /* 0x000ee20008000a00 */
[----:B------:R-:W4:Y:S01]  /*ea50*/  LDCU UR10, c[0x0][0x918] ;  /* 0x00012300ff0a77ac */ /* 0x000f220008000800 */
[----:B--2---:R-:W-:Y:S01]  /*ea60*/  IMAD.U32 R3, RZ, RZ, UR6 ;  /* 0x00000006ff037e24 */ /* 0x004fe2000f8e00ff */
[----:B---3--:R-:W-:-:S04]  /*ea70*/  UIMAD.WIDE.U32 UR16, UR12, UR9, URZ ;  /* 0x000000090c1072a5 */ /* 0x008fc8000f8e00ff */
[----:B------:R-:W-:Y:S01]  /*ea80*/  IABS R3, R3 ;  /* 0x0000000300037213 */ /* 0x000fe20000000000 */
[----:B------:R-:W-:-:S03]  /*ea90*/  UISETP.NE.AND UP2, UPT, UR8, 0x1, UPT ;  /* 0x000000010800788c */ /* 0x000fc6000bf45270 */
[----:B------:R-:W2:Y:S01]  /*eaa0*/  I2F.RP R0, R3 ;  /* 0x0000000300007306 */ /* 0x000ea20000209400 */
[----:B------:R-:W-:Y:S02]  /*eab0*/  UMOV UR9, UR17 ;  /* 0x0000001100097c82 */ /* 0x000fe40008000000 */
[----:B----4-:R-:W-:-:S04]  /*eac0*/  USHF.R.U32.HI UR9, URZ, UR10, UR9 ;  /* 0x0000000aff097299 */ /* 0x010fc80008011609 */
[----:B------:R-:W-:Y:S02]  /*ead0*/  USEL UR9, UR12, UR9, !UP2 ;  /* 0x000000090c097287 */ /* 0x000fe4000d000000 */
[----:B------:R-:W-:Y:S02]  /*eae0*/  UISETP.NE.AND UP2, UPT, UR6, URZ, UPT ;  /* 0x000000ff0600728c */ /* 0x000fe4000bf45270 */
[----:B------:R-:W-:Y:S01]  /*eaf0*/  UIADD3 UR9, UPT, UPT, -UR9, URZ, URZ ;  /* 0x000000ff09097290 */ /* 0x000fe2000fffe1ff */
[----:B--2---:R-:W2:Y:S03]  /*eb00*/  MUFU.RCP R6, R0 ;  /* 0x0000000000067308 */ /* 0x004ea60000001000 */
[----:B------:R-:W-:-:S04]  /*eb10*/  UIMAD UR12, UR8, UR9, UR12 ;  /* 0x00000009080c72a4 */ /* 0x000fc8000f8e020c */
[----:B------:R-:W-:-:S04]  /*eb20*/  ULOP3.LUT UR8, UR12, UR6, URZ, 0x3c, !UPT ;  /* 0x000000060c087292 */ /* 0x000fc8000f8e3cff */
[----:B------:R-:W-:Y:S01]  /*eb30*/  UISETP.GE.AND UP3, UPT, UR8, URZ, UPT ;  /* 0x000000ff0800728c */ /* 0x000fe2000bf66270 */
[----:B--2---:R-:W-:Y:S02]  /*eb40*/  IADD3 R6, PT, PT, R6, 0xffffffe, RZ ;  /* 0x0ffffffe06067810 */ /* 0x004fe40007ffe0ff */
[----:B------:R-:W-:Y:S02]  /*eb50*/  MOV R0, UR12 ;  /* 0x0000000c00007c02 */ /* 0x000fe40008000f00 */
[----:B------:R-:W2:Y:S02]  /*eb60*/  F2I.FTZ.U32.TRUNC.NTZ R7, R6 ;  /* 0x0000000600077305 */ /* 0x000ea4000021f000 */
[----:B------:R-:W-:Y:S01]  /*eb70*/  IABS R0, R0 ;  /* 0x0000000000007213 */ /* 0x000fe20000000000 */
[----:B--2---:R-:W-:Y:S02]  /*eb80*/  IMAD.MOV R2, RZ, RZ, -R7 ;  /* 0x000000ffff027224 */ /* 0x004fe400078e0a07 */
[----:B------:R-:W-:-:S02]  /*eb90*/  IMAD.MOV.U32 R6, RZ, RZ, RZ ;  /* 0x000000ffff067224 */ /* 0x000fc400078e00ff */
[----:B------:R-:W-:-:S04]  /*eba0*/  IMAD R2, R2, R3, RZ ;  /* 0x0000000302027224 */ /* 0x000fc800078e02ff */
[----:B------:R-:W-:-:S06]  /*ebb0*/  IMAD.HI.U32 R2, R7, R2, R6 ;  /* 0x0000000207027227 */ /* 0x000fcc00078e0006 */
[----:B------:R-:W-:-:S05]  /*ebc0*/  IMAD.HI.U32 R5, R2, R0, RZ ;  /* 0x0000000002057227 */ /* 0x000fca00078e00ff */
[----:B------:R-:W-:-:S05]  /*ebd0*/  IADD3 R2, PT, PT, -R5, RZ, RZ ;  /* 0x000000ff05027210 */ /* 0x000fca0007ffe1ff */
[----:B------:R-:W-:-:S05]  /*ebe0*/  IMAD R0, R3, R2, R0 ;  /* 0x0000000203007224 */ /* 0x000fca00078e0200 */
[----:B------:R-:W-:-:S13]  /*ebf0*/  ISETP.GT.U32.AND P1, PT, R3, R0, PT ;  /* 0x000000000300720c */ /* 0x000fda0003f24070 */
[----:B------:R-:W-:Y:S01]  /*ec00*/  @!P1 IMAD.IADD R0, R0, 0x1, -R3 ;  /* 0x0000000100009824 */ /* 0x000fe200078e0a03 */
[----:B------:R-:W-:-:S04]  /*ec10*/  @!P1 IADD3 R5, PT, PT, R5, 0x1, RZ ;  /* 0x0000000105059810 */ /* 0x000fc80007ffe0ff */
[----:B------:R-:W-:-:S13]  /*ec20*/  ISETP.GE.U32.AND P2, PT, R0, R3, PT ;  /* 0x000000030000720c */ /* 0x000fda0003f46070 */
[----:B------:R-:W-:-:S05]  /*ec30*/  @P2 VIADD R5, R5, 0x1 ;  /* 0x0000000105052836 */ /* 0x000fca0000000000 */
[----:B------:R-:W-:-:S13]  /*ec40*/  R2UR UR13, R5 ;  /* 0x00000000050d72ca */ /* 0x000fda00000e0000 */
[----:B------:R-:W-:Y:S02]  /*ec50*/  @!UP3 UIADD3 UR13, UPT, UPT, -UR13, URZ, URZ ;  /* 0x000000ff0d0db290 */ /* 0x000fe4000fffe1ff */
[----:B------:R-:W-:-:S04]  /*ec60*/  @!UP2 ULOP3.LUT UR13, URZ, UR6, URZ, 0x33, !UPT ;  /* 0x00000006ff0da292 */ /* 0x000fc8000f8e33ff */
[----:B------:R-:W-:-:S04]  /*ec70*/  UIADD3 UR8, UPT, UPT, -UR13, URZ, URZ ;  /* 0x000000ff0d087290 */ /* 0x000fc8000fffe1ff */
[----:B------:R-:W-:Y:S01]  /*ec80*/  UIMAD UR12, UR6, UR8, UR12 ;  /* 0x00000008060c72a4 */ /* 0x000fe2000f8e020c */
[----:B------:R-:W-:Y:S11]  /*ec90*/  @!P3 BRA `(.L_x_263) ;  /* 0x000000000004b947 */ /* 0x000ff60003800000 */
[----:B-1----:R-:W-:Y:S05]  /*eca0*/  BPT.TRAP 0x1 ;  /* 0x000000040000795c */ /* 0x002fea0000300000 */
.L_x_263:
[----:B-1----:R-:W-:Y:S05]  /*ecb0*/  BSYNC.RECONVERGENT B0 ;  /* 0x0000000000007941 */ /* 0x002fea0003800200 */
.L_x_262:
[----:B------:R-:W1:Y:S01]  /*ecc0*/  S2UR UR8, SR_CgaCtaId ;  /* 0x00000000000879c3 */ /* 0x000e620000008800 */
[----:B------:R-:W-:Y:S01]  /*ecd0*/  UMOV UR6, 0x400 ;  /* 0x0000040000067882 */ /* 0x000fe20000000000 */
[----:B------:R-:W-:Y:S02]  /*ece0*/  SHF.L.U32 R6, R4, 0x1f, RZ ;  /* 0x0000001f04067819 */ /* 0x000fe400000006ff */
[----:B------:R-:W-:Y:S01]  /*ecf0*/  @!P0 MOV R0, 0x1000 ;  /* 0x0000100000008802 */ /* 0x000fe20000000f00 */
[----:B-1----:R-:W-:-:S09]  /*ed00*/  ULEA UR8, UR8, UR6, 0x18 ;  /* 0x0000000608087291 */ /* 0x002fd2000f8ec0ff */
[----:B------:R-:W1:Y:S02]  /*ed10*/  SYNCS.PHASECHK.TRANS64.TRYWAIT P1, [UR8+0x5810], R6 ;  /* 0x00581006ff0075a7 */ /* 0x000e640008021108 */
[----:B-1----:R-:W-:Y:S05]  /*ed20*/  @!P1 BRA `(.L_x_264) ;  /* 0x0000003c00649947 */ /* 0x002fea0003800000 */
.L_x_427:
[----:B------:R2:W-:Y:S01]  /*ed30*/  @!P0 SYNCS.ARRIVE.TRANS64 RZ, [UR8+0x5800], R0 ;  /* 0x00580000ffff89a7 */ /* 0x0005e20008000008 */
[----:B------:R-:W-:Y:S04]  /*ed40*/  BSSY.RECONVERGENT B0, `(.L_x_265) ;  /* 0x0000003000007945 */ /* 0x000fe80003800200 */
[----:B------:R-:W-:Y:S05]  /*ed50*/  @!P5 BRA `(.L_x_266) ;  /* 0x000000000004d947 */ /* 0x000fea0003800000 */
[----:B------:R-:W-:Y:S05]  /*ed60*/  BPT.TRAP 0x1 ;  /* 0x000000040000795c */ /* 0x000fea0000300000 */
.L_x_266:
[----:B------:R-:W-:Y:S05]  /*ed70*/  BSYNC.RECONVERGENT B0 ;  /* 0x0000000000007941 */ /* 0x000fea0003800200 */
.L_x_265:
[----:B-1----:R-:W1:Y:S01]  /*ed80*/  S2R R3, SR_TID.X ;  /* 0x0000000000037919 */ /* 0x002e620000002100 */
[----:B------:R-:W-:Y:S01]  /*ed90*/  BSSY.RECONVERGENT B0, `(.L_x_267) ;  /* 0x0000005000007945 */ /* 0x000fe20003800200 */
[----:B-1----:R-:W-:-:S04]  /*eda0*/  LOP3.LUT P2, RZ, R3, 0x1f, RZ, 0xc0, !PT ;  /* 0x0000001f03ff7812 */ /* 0x002fc8000784c0ff */
[----:B------:R-:W-:-:S13]  /*edb0*/  PLOP3.LUT P2, PT, P2, P0, PT, 0x8f, 0xf8 ;  /* 0x0000000000f8781c */ /* 0x000fda0001741177 */
[----:B------:R-:W-:Y:S05]  /*edc0*/  @P2 BRA `(.L_x_268) ;  /* 0x0000000000042947 */ /* 0x000fea0003800000 */
[----:B------:R-:W-:Y:S05]  /*edd0*/  BPT.TRAP 0x1 ;  /* 0x000000040000795c */ /* 0x000fea0000300000 */
.L_x_268:
[----:B------:R-:W-:Y:S05]  /*ede0*/  BSYNC.RECONVERGENT B0 ;  /* 0x0000000000007941 */ /* 0x000fea0003800200 */
.L_x_267:
[----:B------:R-:W-:Y:S02]  /*edf0*/  UIADD3 UR18, UP2, UPT, UR4, 0x80, URZ ;  /* 0x0000008004127890 */ /* 0x000fe4000ff5e0ff */
[----:B------:R-:W-:Y:S02]  /*ee00*/  UIADD3 UR9, UPT, UPT, UR8, 0x5800, URZ ;  /* 0x0000580008097890 */ /* 0x000fe4000fffe0ff */
[----:B------:R-:W-:Y:S01]  /*ee10*/  UIADD3.X UR19, UPT, UPT, URZ, UR5, URZ, UP2, !UPT ;  /* 0x00000005ff137290 */ /* 0x000fe200097fe4ff */
[----:B------:R-:W-:Y:S01]  /*ee20*/  UMOV UR16, 0x0 ;  /* 0x0000000000107882 */ /* 0x000fe20000000000 */
[----:B------:R-:W-:Y:S01]  /*ee30*/  UMOV UR17, 0x10000000 ;  /* 0x1000000000117882 */ /* 0x000fe20000000000 */
[----:B------:R-:W-:-:S06]  /*ee40*/  UMOV UR10, URZ ;  /* 0x000000ff000a7c82 */ /* 0x000fcc0008000000 */
[----:B------:R1:W-:Y:S02]  /*ee50*/  UTMALDG.5D [UR8], [UR18], desc[UR16] ;  /* 0x00001008120075b4 */ /* 0x0003e40008021000 */
[----:B-1----:R-:W-:Y:S05]  /*ee60*/  BRA.U !UP0, `(.L_x_269) ;  /* 0x0000000108047547 */ /* 0x002fea000b800000 */
[----:B------:R-:W-:Y:S05]  /*ee70*/  BPT.TRAP 0x1 ;  /* 0x000000040000795c */ /* 0x000fea0000300000 */
.L_x_269:
[----:B------:R-:W-:Y:S01]  /*ee80*/  ULEA UR17, UR22, UR8, 0x3 ;  /* 0x0000000816117291 */ /* 0x000fe2000f8e18ff */
[----:B------:R-:W-:Y:S01]  /*ee90*/  IMAD.U32 R5, RZ, RZ, UR15 ;  /* 0x0000000fff057e24 */ /* 0x000fe2000f8e00ff */
[----:B------:R-:W-:-:S04]  /*eea0*/  @!P0 MOV R2, 0x800 ;  /* 0x0000080000028802 */ /* 0x000fc80000000f00 */
[----:B------:R-:W-:-:S04]  /*eeb0*/  SHF.L.U32 R5, R5, 0x1f, RZ ;  /* 0x0000001f05057819 */ /* 0x000fc800000006ff */
[----:B------:R-:W1:Y:S02]  /*eec0*/  SYNCS.PHASECHK.TRANS64.TRYWAIT P1, [UR17+0x5838], R5 ;  /* 0x00583805ff0075a7 */ /* 0x000e640008021111 */
[----:B-1----:R-:W-:Y:S05]  /*eed0*/  @!P1 BRA `(.L_x_270) ;  /* 0x0000003c00109947 */ /* 0x002fea0003800000 */
.L_x_429:
[----:B------:R3:W-:Y:S01]  /*eee0*/  @!P0 SYNCS.ARRIVE.TRANS64 RZ, [UR17+0x5820], R2 ;  /* 0x00582002ffff89a7 */ /* 0x0007e20008000011 */
[----:B------:R-:W-:Y:S05]  /*eef0*/  BRA.U !UP1, `(.L_x_271) ;  /* 0x0000000109047547 */ /* 0x000fea000b800000 */
[----:B------:R-:W-:Y:S05]  /*ef00*/  BPT.TRAP 0x1 ;  /* 0x000000040000795c */ /* 0x000fea0000300000 */
.L_x_271:
[----:B---3--:R-:W-:Y:S01]  /*ef10*/  LOP3.LUT P1, R2, R3, 0x1f, RZ, 0xc0, !PT ;  /* 0x0000001f03027812 */ /* 0x008fe2000782c0ff */
[----:B------:R-:W-:Y:S03]  /*ef20*/  BSSY.RECONVERGENT B0, `(.L_x_272) ;  /* 0x0000004000007945 */ /* 0x000fe60003800200 */
[----:B------:R-:W-:-:S13]  /*ef30*/  PLOP3.LUT P1, PT, P1, P0, PT, 0x8f, 0xf8 ;  /* 0x0000000000f8781c */ /* 0x000fda0000f21177 */
[----:B------:R-:W-:Y:S05]  /*ef40*/  @P1 BRA `(.L_x_273) ;  /* 0x0000000000041947 */ /* 0x000fea0003800000 */
[----:B------:R-:W-:Y:S05]  /*ef50*/  BPT.TRAP 0x1 ;  /* 0x000000040000795c */ /* 0x000fea0000300000 */
.L_x_273:
[----:B------:R-:W-:Y:S05]  /*ef60*/  BSYNC.RECONVERGENT B0 ;  /* 0x0000000000007941 */ /* 0x000fea0003800200 */
.L_x_272:
[----:B------:R-:W-:Y:S01]  /*ef70*/  ULEA UR16, UR22, UR8, 0xb ;  /* 0x0000000816107291 */ /* 0x000fe2000f8e58ff */
[----:B------:R-:W-:Y:S01]  /*ef80*/  BSSY.RECONVERGENT B0, `(.L_x_274) ;  /* 0x0000013000007945 */ /* 0x000fe20003800200 */
[----:B------:R-:W-:Y:S02]  /*ef90*/  UIADD3 UR26, UP2, UPT, UR4, 0x180, URZ ;  /* 0x00000180041a7890 */ /* 0x000fe4000ff5e0ff */
[----:B------:R-:W-:Y:S02]  /*efa0*/  UIADD3 UR6, UPT, UPT, UR22, 0x1, URZ ;  /* 0x0000000116067890 */ /* 0x000fe4000fffe0ff */
[----:B------:R-:W-:Y:S02]  /*efb0*/  UIADD3 UR17, UPT, UPT, UR17, 0x5820, URZ ;  /* 0x0000582011117890 */ /* 0x000fe4000fffe0ff */
[----:B------:R-:W-:Y:S02]  /*efc0*/  UIADD3 UR16, UPT, UPT, UR16, 0x2000, URZ ;  /* 0x0000200010107890 */ /* 0x000fe4000fffe0ff */
[----:B------:R-:W-:-:S02]  /*efd0*/  UIADD3.X UR27, UPT, UPT, URZ, UR5, URZ, UP2, !UPT ;  /* 0x00000005ff1b7290 */ /* 0x000fc400097fe4ff */
[----:B------:R-:W-:Y:S01]  /*efe0*/  UISETP.NE.AND UP2, UPT, UR6, 0x3, UPT ;  /* 0x000000030600788c */ /* 0x000fe2000bf45270 */
[----:B------:R-:W-:Y:S01]  /*eff0*/  UMOV UR24, 0x0 ;  /* 0x0000000000187882 */ /* 0x000fe20000000000 */
[----:B------:R-:W-:Y:S02]  /*f000*/  UMOV UR25, 0x10000000 ;  /* 0x1000000000197882 */ /* 0x000fe40000000000 */
[----:B------:R-:W-:Y:S01]  /*f010*/  USEL UR9, URZ, 0x1, UP2 ;  /* 0x00000001ff097887 */ /* 0x000fe20009000000 */
[----:B------:R-:W-:Y:S01]  /*f020*/  UMOV UR18, URZ ;  /* 0x000000ff00127c82 */ /* 0x000fe20008000000 */
[----:B------:R-:W-:Y:S01]  /*f030*/  UMOV UR19, URZ ;  /* 0x000000ff00137c82 */ /* 0x000fe20008000000 */
[----:B------:R-:W-:Y:S01]  /*f040*/  UMOV UR20, UR13 ;  /* 0x0000000d00147c82 */ /* 0x000fe20008000000 */
[----:B------:R-:W-:Y:S01]  /*f050*/  UMOV UR21, UR14 ;  /* 0x0000000e00157c82 */ /* 0x000fe20008000000 */
[----:B------:R-:W-:Y:S01]  /*f060*/  USEL UR6, UR6, URZ, UP2 ;  /* 0x000000ff06067287 */ /* 0x000fe20009000000 */
[----:B------:R3:W-:Y:S01]  /*f070*/  UTMALDG.4D [UR16], [UR26], desc[UR24] ;  /* 0x000018101a0075b4 */ /* 0x0007e20008019000 */
[----:B------:R-:W-:Y:S01]  /*f080*/  ULOP3.LUT UR15, UR15, UR9, URZ, 0x3c, !UPT ;  /* 0x000000090f0f7292 */ /* 0x000fe2000f8e3cff */
[----:B---3--:R-:W-:Y:S06]  /*f090*/  @!P3 BRA `(.L_x_275) ;  /* 0x000000000004b947 */ /* 0x008fec0003800000 */
[----:B------:R-:W-:Y:S05]  /*f0a0*/  BPT.TRAP 0x1 ;  /* 0x000000040000795c */ /* 0x000fea0000300000 */
.L_x_275:
[----:B------:R-:W-:Y:S05]  /*f0b0*/  BSYNC.RECONVERGENT B0 ;  /* 0x0000000000007941 */ /* 0x000fea0003800200 */
.L_x_274:
[----:B------:R-:W3:Y:S01]  /*f0c0*/  SYNCS.PHASECHK.TRANS64.TRYWAIT P1, [UR8+0x5818], R6 ;  /* 0x00581806ff0075a7 */ /* 0x000ee20008021108 */
[----:B-12---:R-:W-:Y:S01]  /*f0d0*/  @!P0 MOV R0, 0x1000 ;  /* 0x0000100000008802 */ /* 0x006fe20000000f00 */
[----:B---3--:R-:W-:Y:S06]  /*f0e0*/  @!P1 BRA `(.L_x_276) ;  /* 0x0000003800a49947 */ /* 0x008fec0003800000 */
.L_x_431:
[----:B------:R2:W-:Y:S01]  /*f0f0*/  @!P0 SYNCS.ARRIVE.TRANS64 RZ, [UR8+0x5808], R0 ;  /* 0x00580800ffff89a7 */ /* 0x0005e20008000008 */
[----:B------:R-:W-:Y:S04]  /*f100*/  BSSY.RECONVERGENT B0, `(.L_x_277) ;  /* 0x0000003000007945 */ /* 0x000fe80003800200 */
[----:B------:R-:W-:Y:S05]  /*f110*/  @!P5 BRA `(.L_x_278) ;  /* 0x000000000004d947 */ /* 0x000fea0003800000 */
[----:B------:R-:W-:Y:S05]  /*f120*/  BPT.TRAP 0x1 ;  /* 0x000000040000795c */ /* 0x000fea0000300000 */
.L_x_278:
[----:B------:R-:W-:Y:S05]  /*f130*/  BSYNC.RECONVERGENT B0 ;  /* 0x0000000000007941 */ /* 0x000fea0003800200 */
.L_x_277:
[----:B------:R-:W-:Y:S01]  /*f140*/  ISETP.EQ.OR P1, PT, R2, RZ, P0 ;  /* 0x000000ff0200720c */ /* 0x000fe20000722670 */
[----:B------:R-:W-:-:S12]  /*f150*/  BSSY.RECONVERGENT B0, `(.L_x_279) ;  /* 0x0000003000007945 */ /* 0x000fd80003800200 */
[----:B------:R-:W-:Y:S05]  /*f160*/  @P1 BRA `(.L_x_280) ;  /* 0x0000000000041947 */ /* 0x000fea0003800000 */
[----:B------:R-:W-:Y:S05]  /*f170*/  BPT.TRAP 0x1 ;  /* 0x000000040000795c */ /* 0x000fea0000300000 */
.L_x_280:
[----:B------:R-:W-:Y:S05]  /*f180*/  BSYNC.RECONVERGENT B0 ;  /* 0x0000000000007941 */ /* 0x000fea0003800200 */
.L_x_279:
[----:B------:R-:W-:Y:S02]  /*f190*/  UIADD3 UR10, UP2, UPT, UR4, 0x80, URZ ;  /* 0x00000080040a7890 */ /* 0x000fe4000ff5e0ff */
[----:B------:R-:W-:Y:S02]  /*f1a0*/  UIADD3 UR19, UPT, UPT, UR11, 0x80, URZ ;  /* 0x000000800b137890 */ /* 0x000fe4000fffe0ff */
[----:B------:R-:W-:Y:S02]  /*f1b0*/  UIADD3 UR16, UPT, UPT, UR8, 0x1000, URZ ;  /* 0x0000100008107890 */ /* 0x000fe4000fffe0ff */
[----:B------:R-:W-:Y:S02]  /*f1c0*/  UIADD3 UR17, UPT, UPT, UR8, 0x5808, URZ ;  /* 0x0000580808117890 */ /* 0x000fe4000fffe0ff */
[----:B------:R-:W-:Y:S01]  /*f1d0*/  UIADD3.X UR11, UPT, UPT, URZ, UR5, URZ, UP2, !UPT ;  /* 0x00000005ff0b7290 */ /* 0x000fe200097fe4ff */
[----:B------:R-:W-:Y:S01]  /*f1e0*/  UMOV UR24, 0x0 ;  /* 0x0000000000187882 */ /* 0x000fe20000000000 */
[----:B------:R-:W-:Y:S01]  /*f1f0*/  UMOV UR25, 0x10000000 ;  /* 0x1000000000197882 */ /* 0x000fe20000000000 */
[----:B------:R-:W-:Y:S01]  /*f200*/  UMOV UR18, URZ ;  /* 0x000000ff00127c82 */ /* 0x000fe20008000000 */
[----:B------:R-:W-:Y:S01]  /*f210*/  UMOV UR20, UR12 ;  /* 0x0000000c00147c82 */ /* 0x000fe20008000000 */
[----:B------:R-:W-:Y:S01]  /*f220*/  UMOV UR21, UR13 ;  /* 0x0000000d00157c82 */ /* 0x000fe20008000000 */
[----:B------:R-:W-:-:S03]  /*f230*/  UMOV UR22, UR14 ;  /* 0x0000000e00167c82 */ /* 0x000fc60008000000 */
[----:B------:R3:W-:Y:S02]  /*f240*/  UTMALDG.5D [UR16], [UR10], desc[UR24] ;  /* 0x000018100a0075b4 */ /* 0x0007e40008021000 */
[----:B---3--:R-:W-:Y:S05]  /*f250*/  BRA.U !UP0, `(.L_x_281) ;  /* 0x0000000108047547 */ /* 0x008fea000b800000 */
[----:B------:R-:W-:Y:S05]  /*f260*/  BPT.TRAP 0x1 ;  /* 0x000000040000795c */ /* 0x000fea0000300000 */
.L_x_281:
[----:B------:R-:W-:Y:S01]  /*f270*/  ULEA UR17, UR6, UR8, 0x3 ;  /* 0x0000000806117291 */ /* 0x000fe2000f8e18ff */
[----:B-1----:R-:W-:Y:S01]  /*f280*/  IMAD.U32 R3, RZ, RZ, UR15 ;  /* 0x0000000fff037e24 */ /* 0x002fe2000f8e00ff */
[----:B------:R-:W-:-:S04]  /*f290*/  @!P0 MOV R2, 0x800 ;  /* 0x0000080000028802 */ /* 0x000fc80000000f00 */
[----:B------:R-:W-:-:S04]  /*f2a0*/  SHF.L.U32 R3, R3, 0x1f, RZ ;  /* 0x0000001f03037819 */ /* 0x000fc800000006ff */
[----:B------:R-:W1:Y:S02]  /*f2b0*/  SYNCS.PHASECHK.TRANS64.TRYWAIT P1, [UR17+0x5838], R3 ;  /* 0x00583803ff0075a7 */ /* 0x000e640008021111 */
[----:B-1----:R-:W-:Y:S05]  /*f2c0*/  @!P1 BRA `(.L_x_282) ;  /* 0x0000003800449947 */ /* 0x002fea0003800000 */
.L_x_433:
[----:B------:R3:W-:Y:S01]  /*f2d0*/  @!P0 SYNCS.ARRIVE.TRANS64 RZ, [UR17+0x5820], R2 ;  /* 0x00582002ffff89a7 */ /* 0x0007e20008000011 */
[----:B------:R-:W-:Y:S05]  /*f2e0*/  BRA.U !UP1, `(.L_x_283) ;  /* 0x0000000109047547 */ /* 0x000fea000b800000 */
[----:B------:R-:W-:Y:S05]  /*f2f0*/  BPT.TRAP 0x1 ;  /* 0x000000040000795c */ /* 0x000fea0000300000 */
.L_x_283:
[----:B------:R-:W-:Y:S04]  /*f300*/  BSSY.RECONVERGENT B0, `(.L_x_284) ;  /* 0x0000003000007945 */ /* 0x000fe80003800200 */
[----:B------:R-:W-:Y:S05]  /*f310*/  @P2 BRA `(.L_x_285) ;  /* 0x0000000000042947 */ /* 0x000fea0003800000 */
[----:B------:R-:W-:Y:S05]  /*f320*/  BPT.TRAP 0x1 ;  /* 0x000000040000795c */ /* 0x000fea0000300000 */
.L_x_285:
[----:B------:R-:W-:Y:S05]  /*f330*/  BSYNC.RECONVERGENT B0 ;  /* 0x0000000000007941 */ /* 0x000fea0003800200 */
.L_x_284:
[----:B------:R-:W-:Y:S01]  /*f340*/  ULEA UR16, UR6, UR8, 0xb ;  /* 0x0000000806107291 */ /* 0x000fe2000f8e58ff */
[----:B------:R-:W-:Y:S01]  /*f350*/  LOP3.LUT R4, R4, 0x1, RZ, 0x3c, !PT ;  /* 0x0000000104047812 */ /* 0x000fe200078e3cff */
[----:B------:R-:W-:Y:S02]  /*f360*/  UIADD3 UR24, UP2, UPT, UR4, 0x280, URZ ;  /* 0x0000028004187890 */ /* 0x000fe4000ff5e0ff */
[----:B------:R-:W-:Y:S02]  /*f370*/  UIADD3 UR17, UPT, UPT, UR17, 0x5820, URZ ;  /* 0x0000582011117890 */ /* 0x000fe4000fffe0ff */
[----:B------:R-:W-:Y:S02]  /*f380*/  UIADD3 UR16, UPT, UPT, UR16, 0x2000, URZ ;  /* 0x0000200010107890 */ /* 0x000fe4000fffe0ff */
[----:B------:R-:W-:Y:S01]  /*f390*/  UIADD3.X UR25, UPT, UPT, URZ, UR5, URZ, UP2, !UPT ;  /* 0x00000005ff197290 */ /* 0x000fe200097fe4ff */
[----:B------:R-:W-:Y:S01]  /*f3a0*/  UMOV UR10, 0x0 ;  /* 0x00000000000a7882 */ /* 0x000fe20000000000 */
[----:B------:R-:W-:Y:S01]  /*f3b0*/  UMOV UR11, 0x10000000 ;  /* 0x10000000000b7882 */ /* 0x000fe20000000000 */
[----:B------:R-:W-:Y:S01]  /*f3c0*/  UMOV UR18, URZ ;  /* 0x000000ff00127c82 */ /* 0x000fe20008000000 */
[----:B------:R-:W-:Y:S01]  /*f3d0*/  UMOV UR19, URZ ;  /* 0x000000ff00137c82 */ /* 0x000fe20008000000 */
[----:B------:R-:W-:Y:S01]  /*f3e0*/  UMOV UR20, UR13 ;  /* 0x0000000d00147c82 */ /* 0x000fe20008000000 */
[----:B------:R-:W-:Y:S01]  /*f3f0*/  UMOV UR21, UR14 ;  /* 0x0000000e00157c82 */ /* 0x000fe20008000000 */
[----:B------:R-:W-:-:S02]  /*f400*/  UIADD3 UR6, UPT, UPT, UR6, 0x1, URZ ;  /* 0x0000000106067890 */ /* 0x000fc4000fffe0ff */
[----:B------:R4:W-:Y:S02]  /*f410*/  UTMALDG.4D [UR16], [UR24], desc[UR10] ;  /* 0x00000a10180075b4 */ /* 0x0009e40008019000 */
[----:B------:R-:W-:-:S04]  /*f420*/  UISETP.NE.AND UP2, UPT, UR6, 0x3, UPT ;  /* 0x000000030600788c */ /* 0x000fc8000bf45270 */
[----:B------:R-:W-:Y:S02]  /*f430*/  USEL UR9, URZ, 0x1, UP2 ;  /* 0x00000001ff097887 */ /* 0x000fe40009000000 */
[----:B------:R-:W-:Y:S02]  /*f440*/  USEL UR22, UR6, URZ, UP2 ;  /* 0x000000ff06167287 */ /* 0x000fe40009000000 */
[----:B------:R-:W-:Y:S02]  /*f450*/  UISETP.GE.AND UP2, UPT, UR7, 0x41, UPT ;  /* 0x000000410700788c */ /* 0x000fe4000bf46270 */
[----:B------:R-:W-:-:S07]  /*f460*/  ULOP3.LUT UR15, UR15, UR9, URZ, 0x3c, !UPT ;  /* 0x000000090f0f7292 */ /* 0x000fce000f8e3cff */
[----:B----4-:R-:W-:Y:S05]  /*f470*/  BRA.U !UP2, `(.L_x_261) ;  /* 0x0000001d0a807547 */ /* 0x010fea000b800000 */
[----:B------:R-:W-:Y:S01]  /*f480*/  UIADD3 UR7, UPT, UPT, UR7, 0x3f, URZ ;  /* 0x0000003f07077890 */ /* 0x000fe2000fffe0ff */
[----:B------:R-:W-:-:S03]  /*f490*/  UMOV UR10, 0x1 ;  /* 0x00000001000a7882 */ /* 0x000fc60000000000 */
[----:B------:R-:W-:-:S04]  /*f4a0*/  USHF.R.S32.HI UR6, URZ, 0x1f, UR7 ;  /* 0x0000001fff067899 */ /* 0x000fc80008011407 */
[----:B------:R-:W-:-:S04]  /*f4b0*/  ULEA.HI UR6, UR6, UR7, URZ, 0x6 ;  /* 0x0000000706067291 */ /* 0x000fc8000f8f30ff */
[----:B------:R-:W-:-:S04]  /*f4c0*/  USHF.R.S32.HI UR6, URZ, 0x6, UR6 ;  /* 0x00000006ff067899 */ /* 0x000fc80008011406 */
[----:B------:R-:W-:-:S04]  /*f4d0*/  UISETP.LT.AND UP2, UPT, UR6, 0x2, UPT ;  /* 0x000000020600788c */ /* 0x000fc8000bf41270 */
[----:B------:R-:W-:-:S04]  /*f4e0*/  USEL UR7, UR6, 0x2, UP2 ;  /* 0x0000000206077887 */ /* 0x000fc80009000000 */
[----:B------:R-:W-:-:S04]  /*f4f0*/  UIADD3 UR7, UPT, UPT, UR6, -UR7, URZ ;  /* 0x8000000706077290 */ /* 0x000fc8000fffe0ff */
[----:B------:R-:W-:Y:S02]  /*f500*/  UISETP.GE.U32.AND UP2, UPT, UR7, 0x3, UPT ;  /* 0x000000030700788c */ /* 0x000fe4000bf46070 */
[----:B------:R-:W-:-:S04]  /*f510*/  UIADD3 UR9, UPT, UPT, UR7, 0x1, URZ ;  /* 0x0000000107097890 */ /* 0x000fc8000fffe0ff */
[----:B------:R-:W-:-:S03]  /*f520*/  ULOP3.LUT UR6, UR9, 0x3, URZ, 0xc0, !UPT ;  /* 0x0000000309067892 */ /* 0x000fc6000f8ec0ff */
[----:B------:R-:W-:Y:S09]  /*f530*/  BRA.U !UP2, `(.L_x_286) ;  /* 0x000000110a347547 */ /* 0x000ff2000b800000 */
[----:B------:R-:W-:Y:S01]  /*f540*/  ULOP3.LUT UR9, UR9, 0xfffffffc, URZ, 0xc0, !UPT ;  /* 0xfffffffc09097892 */ /* 0x000fe2000f8ec0ff */
[----:B------:R-:W-:-:S11]  /*f550*/  UMOV UR7, 0x1 ;  /* 0x0000000100077882 */ /* 0x000fd60000000000 */
.L_x_327:
[----:B--2---:R-:W-:Y:S05]  /*f560*/  BRA.U !UP0, `(.L_x_287) ;  /* 0x0000000108047547 */ /* 0x004fea000b800000 */
[----:B------:R-:W-:Y:S05]  /*f570*/  BPT.TRAP 0x1 ;  /* 0x000000040000795c */ /* 0x000fea0000300000 */
.L_x_287:
[----:B------:R-:W4:Y:S01]  /*f580*/  S2UR UR8, SR_CgaCtaId ;  /* 0x00000000000879c3 */ /* 0x000f220000008800 */
[----:B------:R-:W-:Y:S01]  /*f590*/  UMOV UR10, 0x400 ;  /* 0x00000400000a7882 */ /* 0x000fe20000000000 */
[----:B-1----:R-:W-:Y:S01]  /*f5a0*/  IMAD.U32 R3, RZ, RZ, UR15 ;  /* 0x0000000fff037e24 */ /* 0x002fe2000f8e00ff */
[----:B---3--:R-:W-:-:S04]  /*f5b0*/  @!P0 MOV R2, 0x800 ;  /* 0x0000080000028802 */ /* 0x008fc80000000f00 */
[----:B------:R-:W-:Y:S01]  /*f5c0*/  SHF.L.U32 R3, R3, 0x1f, RZ ;  /* 0x0000001f03037819 */ /* 0x000fe200000006ff */
[----:B----4-:R-:W-:-:S04]  /*f5d0*/  ULEA UR8, UR8, UR10, 0x18 ;  /* 0x0000000a08087291 */ /* 0x010fc8000f8ec0ff */
[----:B------:R-:W-:-:S09]  /*f5e0*/  ULEA UR17, UR22, UR8, 0x3 ;  /* 0x0000000816117291 */ /* 0x000fd2000f8e18ff */
[----:B------:R-:W1:Y:S02]  /*f5f0*/  SYNCS.PHASECHK.TRANS64.TRYWAIT P1, [UR17+0x5838], R3 ;  /* 0x00583803ff0075a7 */ /* 0x000e640008021111 */
[----:B-1----:R-:W-:Y:S05]  /*f600*/  @!P1 BRA `(.L_x_288) ;  /* 0x00000034008c9947 */ /* 0x002fea0003800000 */
.L_x_435:
[----:B------:R3:W-:Y:S01]  /*f610*/  @!P0 SYNCS.ARRIVE.TRANS64 RZ, [UR17+0x5820], R2 ;  /* 0x00582002ffff89a7 */ /* 0x0007e20008000011 */
[----:B------:R-:W-:Y:S05]  /*f620*/  BRA.U !UP1, `(.L_x_289) ;  /* 0x0000000109047547 */ /* 0x000fea000b800000 */
[----:B------:R-:W-:Y:S05]  /*f630*/  BPT.TRAP 0x1 ;  /* 0x000000040000795c */ /* 0x000fea0000300000 */
.L_x_289:
[----:B-12---:R-:W1:Y:S01]  /*f640*/  S2R R0, SR_TID.X ;  /* 0x0000000000007919 */ /* 0x006e620000002100 */
[----:B------:R-:W-:Y:S01]  /*f650*/  BSSY.RECONVERGENT B0, `(.L_x_290) ;  /* 0x0000005000007945 */ /* 0x000fe20003800200 */
[----:B-1----:R-:W-:-:S04]  /*f660*/  LOP3.LUT P2, RZ, R0, 0x1f, RZ, 0xc0, !PT ;  /* 0x0000001f00ff7812 */ /* 0x002fc8000784c0ff */
[----:B------:R-:W-:-:S13]  /*f670*/  PLOP3.LUT P2, PT, P2, P0, PT, 0x8f, 0xf8 ;  /* 0x0000000000f8781c */ /* 0x000fda0001741177 */
[----:B------:R-:W-:Y:S05]  /*f680*/  @P2 BRA `(.L_x_291) ;  /* 0x0000000000042947 */ /* 0x000fea0003800000 */
[----:B------:R-:W-:Y:S05]  /*f690*/  BPT.TRAP 0x1 ;  /* 0x000000040000795c */ /* 0x000fea0000300000 */
.L_x_291:
[----:B------:R-:W-:Y:S05]  /*f6a0*/  BSYNC.RECONVERGENT B0 ;  /* 0x0000000000007941 */ /* 0x000fea0003800200 */
.L_x_290:
[----:B------:R-:W-:Y:S02]  /*f6b0*/  ULEA UR16, UR22, UR8, 0xb ;  /* 0x0000000816107291 */ /* 0x000fe4000f8e58ff */
[----:B------:R-:W-:Y:S02]  /*f6c0*/  UIADD3 UR24, UP2, UPT, UR4, 0x180, URZ ;  /* 0x0000018004187890 */ /* 0x000fe4000ff5e0ff */
[----:B------:R-:W-:Y:S02]  /*f6d0*/  USHF.L.U32 UR19, UR7, 0x6, URZ ;  /* 0x0000000607137899 */ /* 0x000fe400080006ff */
        /* <DEDUP_REMOVED lines=8> */
[----:B------:R-:W-:-:S03]  /*f760*/  UIADD3 UR22, UPT, UPT, UR22, 0x1, URZ ;  /* 0x0000000116167890 */ /* 0x000fc6000fffe0ff */
[----:B------:R1:W-:Y:S01]  /*f770*/  UTMALDG.4D [UR16], [UR24], desc[UR10] ;  /* 0x00000a10180075b4 */ /* 0x0003e20008019000 */
[----:B------:R-:W-:-:S04]  /*f780*/  UISETP.NE.AND UP2, UPT, UR22, 0x3, UPT ;  /* 0x000000031600788c */ /* 0x000fc8000bf45270 */
[----:B------:R-:W-:Y:S02]  /*f790*/  USEL UR12, URZ, 0x1, UP2 ;  /* 0x00000001ff0c7887 */ /* 0x000fe40009000000 */
[----:B------:R-:W-:Y:S02]  /*f7a0*/  USEL UR22, UR22, URZ, UP2 ;  /* 0x000000ff16167287 */ /* 0x000fe40009000000 */
[----:B------:R-:W-:Y:S01]  /*f7b0*/  ULOP3.LUT UR15, UR15, UR12, URZ, 0x3c, !UPT ;  /* 0x0000000c0f0f7292 */ /* 0x000fe2000f8e3cff */
[----:B-1----:R-:W-:Y:S11]  /*f7c0*/  BRA.U !UP0, `(.L_x_292) ;  /* 0x0000000108047547 */ /* 0x002ff6000b800000 */
[----:B------:R-:W-:Y:S05]  /*f7d0*/  BPT.TRAP 0x1 ;  /* 0x000000040000795c */ /* 0x000fea0000300000 */
.L_x_292:
[----:B------:R-:W-:Y:S01]  /*f7e0*/  ULEA UR17, UR22, UR8, 0x3 ;  /* 0x0000000816117291 */ /* 0x000fe2000f8e18ff */
[----:B------:R-:W-:Y:S01]  /*f7f0*/  IMAD.U32 R3, RZ, RZ, UR15 ;  /* 0x0000000fff037e24 */ /* 0x000fe2000f8e00ff */
[----:B---3--:R-:W-:-:S04]  /*f800*/  @!P0 MOV R2, 0x800 ;  /* 0x0000080000028802 */ /* 0x008fc80000000f00 */
[----:B------:R-:W-:-:S04]  /*f810*/  SHF.L.U32 R3, R3, 0x1f, RZ ;  /* 0x0000001f03037819 */ /* 0x000fc800000006ff */
[----:B------:R-:W1:Y:S02]  /*f820*/  SYNCS.PHASECHK.TRANS64.TRYWAIT P1, [UR17+0x5838], R3 ;  /* 0x00583803ff0075a7 */ /* 0x000e640008021111 */
[----:B-1----:R-:W-:Y:S05]  /*f830*/  @!P1 BRA `(.L_x_293) ;  /* 0x0000003400189947 */ /* 0x002fea0003800000 */
.L_x_437:
[----:B------:R2:W-:Y:S01]  /*f840*/  @!P0 SYNCS.ARRIVE.TRANS64 RZ, [UR17+0x5820], R2 ;  /* 0x00582002ffff89a7 */ /* 0x0005e20008000011 */
[----:B------:R-:W-:Y:S05]  /*f850*/  BRA.U !UP1, `(.L_x_294) ;  /* 0x0000000109047547 */ /* 0x000fea000b800000 */
[----:B------:R-:W-:Y:S05]  /*f860*/  BPT.TRAP 0x1 ;  /* 0x000000040000795c */ /* 0x000fea0000300000 */
.L_x_294:
[----:B------:R-:W-:Y:S04]  /*f870*/  BSSY.RECONVERGENT B0, `(.L_x_295) ;  /* 0x0000003000007945 */ /* 0x000fe80003800200 */
[----:B------:R-:W-:Y:S05]  /*f880*/  @P2 BRA `(.L_x_296) ;  /* 0x0000000000042947 */ /* 0x000fea0003800000 */
[----:B------:R-:W-:Y:S05]  /*f890*/  BPT.TRAP 0x1 ;  /* 0x000000040000795c */ /* 0x000fea0000300000 */
.L_x_296:
[----:B------:R-:W-:Y:S05]  /*f8a0*/  BSYNC.RECONVERGENT B0 ;  /* 0x0000000000007941 */ /* 0x000fea0003800200 */
.L_x_295:
        /* <DEDUP_REMOVED lines=17> */
[----:B---3--:R-:W-:Y:S11]  /*f9c0*/  BRA.U !UP0, `(.L_x_297) ;  /* 0x0000000108047547 */ /* 0x008ff6000b800000 */
[----:B------:R-:W-:Y:S05]  /*f9d0*/  BPT.TRAP 0x1 ;  /* 0x000000040000795c */ /* 0x000fea0000300000 */
.L_x_297:
[----:B------:R-:W-:Y:S01]  /*f9e0*/  ULEA UR17, UR22, UR8, 0x3 ;  /* 0x0000000816117291 */ /* 0x000fe2000f8e18ff */
[----:B-1----:R-:W-:Y:S01]  /*f9f0*/  IMAD.U32 R3, RZ, RZ, UR15 ;  /* 0x0000000fff037e24 */ /* 0x002fe2000f8e00ff */
[----:B--2---:R-:W-:-:S04]  /*fa00*/  @!P0 MOV R2, 0x800 ;  /* 0x0000080000028802 */ /* 0x004fc80000000f00 */
[----:B------:R-:W-:-:S04]  /*fa10*/  SHF.L.U32 R3, R3, 0x1f, RZ ;  /* 0x0000001f03037819 */ /* 0x000fc800000006ff */
[----:B------:R-:W1:Y:S02]  /*fa20*/  SYNCS.PHASECHK.TRANS64.TRYWAIT P1, [UR17+0x5838], R3 ;  /* 0x00583803ff0075a7 */ /* 0x000e640008021111 */
[----:B-1----:R-:W-:Y:S05]  /*fa30*/  @!P1 BRA `(.L_x_298) ;  /* 0x0000003000b09947 */ /* 0x002fea0003800000 */
.L_x_439:
[----:B------:R2:W-:Y:S01]  /*fa40*/  @!P0 SYNCS.ARRIVE.TRANS64 RZ, [UR17+0x5820], R2 ;  /* 0x00582002ffff89a7 */ /* 0x0005e20008000011 */
[----:B------:R-:W-:Y:S05]  /*fa50*/  BRA.U !UP1, `(.L_x_299) ;  /* 0x0000000109047547 */ /* 0x000fea000b800000 */
[----:B------:R-:W-:Y:S05]  /*fa60*/  BPT.TRAP 0x1 ;  /* 0x000000040000795c */ /* 0x000fea0000300000 */
.L_x_299:
[----:B------:R-:W-:Y:S04]  /*fa70*/  BSSY.RECONVERGENT B0, `(.L_x_300) ;  /* 0x0000003000007945 */ /* 0x000fe80003800200 */
[----:B------:R-:W-:Y:S05]  /*fa80*/  @P2 BRA `(.L_x_301) ;  /* 0x0000000000042947 */ /* 0x000fea0003800000 */
[----:B------:R-:W-:Y:S05]  /*fa90*/  BPT.TRAP 0x1 ;  /* 0x000000040000795c */ /* 0x000fea0000300000 */
.L_x_301:
[----:B------:R-:W-:Y:S05]  /*faa0*/  BSYNC.RECONVERGENT B0 ;  /* 0x0000000000007941 */ /* 0x000fea0003800200 */
.L_x_300:
[----:B------:R-:W-:Y:S02]  /*fab0*/  ULEA UR16, UR22, UR8, 0xb ;  /* 0x0000000816107291 */ /* 0x000fe4000f8e58ff */
[----:B------:R-:W-:Y:S02]  /*fac0*/  UIADD3 UR24, UP2, UPT, UR4, 0x180, URZ ;  /* 0x0000018004187890 */ /* 0x000fe4000ff5e0ff */
[----:B------:R-:W-:Y:S02]  /*fad0*/  ULEA UR19, UR7, 0x40, 0x6 ;  /* 0x0000004007137891 */ /* 0x000fe4000f8e30ff */
        /* <DEDUP_REMOVED lines=16> */
.L_x_302:
[----:B------:R-:W-:Y:S01]  /*fbe0*/  ULEA UR17, UR22, UR8, 0x3 ;  /* 0x0000000816117291 */ /* 0x000fe2000f8e18ff */
[----:B-1----:R-:W-:Y:S01]  /*fbf0*/  IMAD.U32 R3, RZ, RZ, UR15 ;  /* 0x0000000fff037e24 */ /* 0x002fe2000f8e00ff */
[----:B--2---:R-:W-:-:S04]  /*fc00*/  @!P0 MOV R2, 0x800 ;  /* 0x0000080000028802 */ /* 0x004fc80000000f00 */
[----:B------:R-:W-:-:S04]  /*fc10*/  SHF.L.U32 R3, R3, 0x1f, RZ ;  /* 0x0000001f03037819 */ /* 0x000fc800000006ff */
[----:B------:R-:W1:Y:S02]  /*fc20*/  SYNCS.PHASECHK.TRANS64.TRYWAIT P1, [UR17+0x5838], R3 ;  /* 0x00583803ff0075a7 */ /* 0x000e640008021111 */
[----:B-1----:R-:W-:Y:S05]  /*fc30*/  @!P1 BRA `(.L_x_303) ;  /* 0x0000003000489947 */ /* 0x002fea0003800000 */
.L_x_441:
[----:B------:R2:W-:Y:S01]  /*fc40*/  @!P0 SYNCS.ARRIVE.TRANS64 RZ, [UR17+0x5820], R2 ;  /* 0x00582002ffff89a7 */ /* 0x0005e20008000011 */
[----:B------:R-:W-:Y:S05]  /*fc50*/  BRA.U !UP1, `(.L_x_304) ;  /* 0x0000000109047547 */ /* 0x000fea000b800000 */
[----:B------:R-:W-:Y:S05]  /*fc60*/  BPT.TRAP 0x1 ;  /* 0x000000040000795c */ /* 0x000fea0000300000 */
.L_x_304:
[----:B------:R-:W-:Y:S04]  /*fc70*/  BSSY.RECONVERGENT B0, `(.L_x_305) ;  /* 0x0000003000007945 */ /* 0x000fe80003800200 */
[----:B------:R-:W-:Y:S05]  /*fc80*/  @P2 BRA `(.L_x_306) ;  /* 0x0000000000042947 */ /* 0x000fea0003800000 */
[----:B------:R-:W-:Y:S05]  /*fc90*/  BPT.TRAP 0x1 ;  /* 0x000000040000795c */ /* 0x000fea0000300000 */
.L_x_306:
[----:B------:R-:W-:Y:S05]  /*fca0*/  BSYNC.RECONVERGENT B0 ;  /* 0x0000000000007941 */ /* 0x000fea0003800200 */
.L_x_305:
        /* <DEDUP_REMOVED lines=19> */
.L_x_307:
[----:B------:R-:W-:Y:S01]  /*fde0*/  ULEA UR17, UR22, UR8, 0x3 ;  /* 0x0000000816117291 */ /* 0x000fe2000f8e18ff */
[----:B-1----:R-:W-:Y:S01]  /*fdf0*/  IMAD.U32 R3, RZ, RZ, UR15 ;  /* 0x0000000fff037e24 */ /* 0x002fe2000f8e00ff */
[----:B--2---:R-:W-:-:S04]  /*fe00*/  @!P0 MOV R2, 0x800 ;  /* 0x0000080000028802 */ /* 0x004fc80000000f00 */
[----:B------:R-:W-:-:S04]  /*fe10*/  SHF.L.U32 R3, R3, 0x1f, RZ ;  /* 0x0000001f03037819 */ /* 0x000fc800000006ff */
[----:B------:R-:W1:Y:S02]  /*fe20*/  SYNCS.PHASECHK.TRANS64.TRYWAIT P1, [UR17+0x5838], R3 ;  /* 0x00583803ff0075a7 */ /* 0x000e640008021111 */
[----:B-1----:R-:W-:Y:S05]  /*fe30*/  @!P1 BRA `(.L_x_308) ;  /* 0x0000002c00e09947 */ /* 0x002fea0003800000 */
.L_x_443:
[----:B------:R2:W-:Y:S01]  /*fe40*/  @!P0 SYNCS.ARRIVE.TRANS64 RZ, [UR17+0x5820], R2 ;  /* 0x00582002ffff89a7 */ /* 0x0005e20008000011 */
[----:B------:R-:W-:Y:S05]  /*fe50*/  BRA.U !UP1, `(.L_x_309) ;  /* 0x0000000109047547 */ /* 0x000fea000b800000 */
[----:B------:R-:W-:Y:S05]  /*fe60*/  BPT.TRAP 0x1 ;  /* 0x000000040000795c */ /* 0x000fea0000300000 */
.L_x_309:
[----:B------:R-:W-:Y:S04]  /*fe70*/  BSSY.RECONVERGENT B0, `(.L_x_310) ;  /* 0x0000003000007945 */ /* 0x000fe80003800200 */
[----:B------:R-:W-:Y:S05]  /*fe80*/  @P2 BRA `(.L_x_311) ;  /* 0x0000000000042947 */ /* 0x000fea0003800000 */
[----:B------:R-:W-:Y:S05]  /*fe90*/  BPT.TRAP 0x1 ;  /* 0x000000040000795c */ /* 0x000fea0000300000 */
.L_x_311:
[----:B------:R-:W-:Y:S05]  /*fea0*/  BSYNC.RECONVERGENT B0 ;  /* 0x0000000000007941 */ /* 0x000fea0003800200 */
.L_x_310:
        /* <DEDUP_REMOVED lines=19> */
.L_x_312:
[----:B------:R-:W-:Y:S01]  /*ffe0*/  ULEA UR17, UR22, UR8, 0x3 ;  /* 0x0000000816117291 */ /* 0x000fe2000f8e18ff */
[----:B-1----:R-:W-:Y:S01]  /*fff0*/  IMAD.U32 R3, RZ, RZ, UR15 ;  /* 0x0000000fff037e24 */ /* 0x002fe2000f8e00ff */
[----:B--2---:R-:W-:-:S04]  /*10000*/  @!P0 MOV R2, 0x800 ;  /* 0x0000080000028802 */ /* 0x004fc80000000f00 */
[----:B------:R-:W-:-:S04]  /*10010*/  SHF.L.U32 R3, R3, 0x1f, RZ ;  /* 0x0000001f03037819 */ /* 0x000fc800000006ff */
[----:B------:R-:W1:Y:S02]  /*10020*/  SYNCS.PHASECHK.TRANS64.TRYWAIT P1, [UR17+0x5838], R3 ;  /* 0x00583803ff0075a7 */ /* 0x000e640008021111 */
[----:B-1----:R-:W-:Y:S05]  /*10030*/  @!P1 BRA `(.L_x_313) ;  /* 0x0000002c00789947 */ /* 0x002fea0003800000 */
.L_x_445:
[----:B------:R2:W-:Y:S01]  /*10040*/  @!P0 SYNCS.ARRIVE.TRANS64 RZ, [UR17+0x5820], R2 ;  /* 0x00582002ffff89a7 */ /* 0x0005e20008000011 */
[----:B------:R-:W-:Y:S05]  /*10050*/  BRA.U !UP1, `(.L_x_314) ;  /* 0x0000000109047547 */ /* 0x000fea000b800000 */
[----:B------:R-:W-:Y:S05]  /*10060*/  BPT.TRAP 0x1 ;  /* 0x000000040000795c */ /* 0x000fea0000300000 */
.L_x_314:
[----:B------:R-:W-:Y:S04]  /*10070*/  BSSY.RECONVERGENT B0, `(.L_x_315) ;  /* 0x0000003000007945 */ /* 0x000fe80003800200 */
[----:B------:R-:W-:Y:S05]  /*10080*/  @P2 BRA `(.L_x_316) ;  /* 0x0000000000042947 */ /* 0x000fea0003800000 */
[----:B------:R-:W-:Y:S05]  /*10090*/  BPT.TRAP 0x1 ;  /* 0x000000040000795c */ /* 0x000fea0000300000 */
.L_x_316:
[----:B------:R-:W-:Y:S05]  /*100a0*/  BSYNC.RECONVERGENT B0 ;  /* 0x0000000000007941 */ /* 0x000fea0003800200 */
.L_x_315:
        /* <DEDUP_REMOVED lines=19> */
.L_x_317:
[----:B------:R-:W-:Y:S01]  /*101e0*/  ULEA UR17, UR22, UR8, 0x3 ;  /* 0x0000000816117291 */ /* 0x000fe2000f8e18ff */
[----:B-1----:R-:W-:Y:S01]  /*101f0*/  IMAD.U32 R3, RZ, RZ, UR15 ;  /* 0x0000000fff037e24 */ /* 0x002fe2000f8e00ff */
[----:B--2---:R-:W-:-:S04]  /*10200*/  @!P0 MOV R2, 0x800 ;  /* 0x0000080000028802 */ /* 0x004fc80000000f00 */
[----:B------:R-:W-:-:S04]  /*10210*/  SHF.L.U32 R3, R3, 0x1f, RZ ;  /* 0x0000001f03037819 */ /* 0x000fc800000006ff */
[----:B------:R-:W1:Y:S02]  /*10220*/  SYNCS.PHASECHK.TRANS64.TRYWAIT P1, [UR17+0x5838], R3 ;  /* 0x00583803ff0075a7 */ /* 0x000e640008021111 */
[----:B-1----:R-:W-:Y:S05]  /*10230*/  @!P1 BRA `(.L_x_318) ;  /* 0x0000002c00109947 */ /* 0x002fea0003800000 */
.L_x_447:
[----:B------:R2:W-:Y:S01]  /*10240*/  @!P0 SYNCS.ARRIVE.TRANS64 RZ, [UR17+0x5820], R2 ;  /* 0x00582002ffff89a7 */ /* 0x0005e20008000011 */
[----:B------:R-:W-:Y:S05]  /*10250*/  BRA.U !UP1, `(.L_x_319) ;  /* 0x0000000109047547 */ /* 0x000fea000b800000 */
[----:B------:R-:W-:Y:S05]  /*10260*/  BPT.TRAP 0x1 ;  /* 0x000000040000795c */ /* 0x000fea0000300000 */
.L_x_319:
[----:B------:R-:W-:Y:S04]  /*10270*/  BSSY.RECONVERGENT B0, `(.L_x_320) ;  /* 0x0000003000007945 */ /* 0x000fe80003800200 */
[----:B------:R-:W-:Y:S05]  /*10280*/  @P2 BRA `(.L_x_321) ;  /* 0x0000000000042947 */ /* 0x000fea0003800000 */
[----:B------:R-:W-:Y:S05]  /*10290*/  BPT.TRAP 0x1 ;  /* 0x000000040000795c */ /* 0x000fea0000300000 */
.L_x_321:
[----:B------:R-:W-:Y:S05]  /*102a0*/  BSYNC.RECONVERGENT B0 ;  /* 0x0000000000007941 */ /* 0x000fea0003800200 */
.L_x_320:
        /* <DEDUP_REMOVED lines=19> */
.L_x_322:
[----:B------:R-:W-:Y:S01]  /*103e0*/  ULEA UR17, UR22, UR8, 0x3 ;  /* 0x0000000816117291 */ /* 0x000fe2000f8e18ff */
[----:B-1----:R-:W-:Y:S01]  /*103f0*/  IMAD.U32 R3, RZ, RZ, UR15 ;  /* 0x0000000fff037e24 */ /* 0x002fe2000f8e00ff */
[----:B--2---:R-:W-:-:S04]  /*10400*/  @!P0 MOV R2, 0x800 ;  /* 0x0000080000028802 */ /* 0x004fc80000000f00 */
[----:B------:R-:W-:-:S04]  /*10410*/  SHF.L.U32 R3, R3, 0x1f, RZ ;  /* 0x0000001f03037819 */ /* 0x000fc800000006ff */
[----:B------:R-:W1:Y:S02]  /*10420*/  SYNCS.PHASECHK.TRANS64.TRYWAIT P1, [UR17+0x5838], R3 ;  /* 0x00583803ff0075a7 */ /* 0x000e640008021111 */
[----:B-1----:R-:W-:Y:S05]  /*10430*/  @!P1 BRA `(.L_x_323) ;  /* 0x0000002800a89947 */ /* 0x002fea0003800000 */
.L_x_449:
[----:B------:R2:W-:Y:S01]  /*10440*/  @!P0 SYNCS.ARRIVE.TRANS64 RZ, [UR17+0x5820], R2 ;  /* 0x00582002ffff89a7 */ /* 0x0005e20008000011 */
[----:B------:R-:W-:Y:S05]  /*10450*/  BRA.U !UP1, `(.L_x_324) ;  /* 0x0000000109047547 */ /* 0x000fea000b800000 */
[----:B------:R-:W-:Y:S05]  /*10460*/  BPT.TRAP 0x1 ;  /* 0x000000040000795c */ /* 0x000fea0000300000 */
.L_x_324:
[----:B------:R-:W-:Y:S04]  /*10470*/  BSSY.RECONVERGENT B0, `(.L_x_325) ;  /* 0x0000003000007945 */ /* 0x000fe80003800200 */
[----:B------:R-:W-:Y:S05]  /*10480*/  @P2 BRA `(.L_x_326) ;  /* 0x0000000000042947 */ /* 0x000fea0003800000 */
[----:B------:R-:W-:Y:S05]  /*10490*/  BPT.TRAP 0x1 ;  /* 0x000000040000795c */ /* 0x000fea0000300000 */
.L_x_326:
[----:B------:R-:W-:Y:S05]  /*104a0*/  BSYNC.RECONVERGENT B0 ;  /* 0x0000000000007941 */ /* 0x000fea0003800200 */
.L_x_325:
        /* <DEDUP_REMOVED lines=13> */
[----:B------:R-:W-:Y:S02]  /*10580*/  UIADD3 UR10, UPT, UPT, UR7, 0x4, URZ ;  /* 0x00000004070a7890 */ /* 0x000fe4000fffe0ff */
[----:B------:R-:W-:Y:S02]  /*10590*/  UISETP.NE.AND UP2, UPT, UR22, 0x3, UPT ;  /* 0x000000031600788c */ /* 0x000fe4000bf45270 */
[----:B------:R-:W-:Y:S02]  /*105a0*/  UIADD3 UR7, UPT, UPT, UR7, 0x3, URZ ;  /* 0x0000000307077890 */ /* 0x000fe4000fffe0ff */
[----:B------:R-:W-:Y:S02]  /*105b0*/  USEL UR11, URZ, 0x1, UP2 ;  /* 0x00000001ff0b7887 */ /* 0x000fe40009000000 */
[----:B------:R-:W-:Y:S02]  /*105c0*/  USEL UR22, UR22, URZ, UP2 ;  /* 0x000000ff16167287 */ /* 0x000fe40009000000 */
[----:B------:R-:W-:-:S02]  /*105d0*/  UISETP.NE.AND UP2, UPT, UR7, UR9, UPT ;  /* 0x000000090700728c */ /* 0x000fc4000bf45270 */
[----:B------:R-:W-:Y:S01]  /*105e0*/  ULOP3.LUT UR15, UR15, UR11, URZ, 0x3c, !UPT ;  /* 0x0000000b0f0f7292 */ /* 0x000fe2000f8e3cff */
[----:B------:R-:W-:-:S06]  /*105f0*/  UMOV UR7, UR10 ;  /* 0x0000000a00077c82 */ /* 0x000fcc0008000000 */
[----:B----4-:R-:W-:Y:S05]  /*10600*/  BRA.U UP2, `(.L_x_327) ;  /* 0xffffffed02d47547 */ /* 0x010fea000b83ffff */
.L_x_286:
[----:B------:R-:W-:-:S09]  /*10610*/  UISETP.NE.AND UP2, UPT, UR6, URZ, UPT ;  /* 0x000000ff0600728c */ /* 0x000fd2000bf45270 */
[----:B------:R-:W-:Y:S05]  /*10620*/  BRA.U !UP2, `(.L_x_261) ;  /* 0x0000000d0a147547 */ /* 0x000fea000b800000 */
[----:B------:R-:W-:Y:S05]  /*10630*/  BRA.U !UP0, `(.L_x_328) ;  /* 0x0000000108047547 */ /* 0x000fea000b800000 */
[----:B------:R-:W-:Y:S05]  /*10640*/  BPT.TRAP 0x1 ;  /* 0x000000040000795c */ /* 0x000fea0000300000 */
.L_x_328:
[----:B------:R-:W-:Y:S01]  /*10650*/  ULEA UR17, UR22, UR8, 0x3 ;  /* 0x0000000816117291 */ /* 0x000fe2000f8e18ff */
[----:B-1----:R-:W-:Y:S01]  /*10660*/  IMAD.U32 R3, RZ, RZ, UR15 ;  /* 0x0000000fff037e24 */ /* 0x002fe2000f8e00ff */
[----:B--23--:R-:W-:-:S04]  /*10670*/  @!P0 MOV R2, 0x800 ;  /* 0x0000080000028802 */ /* 0x00cfc80000000f00 */
[----:B------:R-:W-:-:S04]  /*10680*/  SHF.L.U32 R3, R3, 0x1f, RZ ;  /* 0x0000001f03037819 */ /* 0x000fc800000006ff */
[----:B------:R-:W1:Y:S02]  /*10690*/  SYNCS.PHASECHK.TRANS64.TRYWAIT P1, [UR17+0x5838], R3 ;  /* 0x00583803ff0075a7 */ /* 0x000e640008021111 */
[----:B-1----:R-:W-:Y:S05]  /*106a0*/  @!P1 BRA `(.L_x_329) ;  /* 0x0000002800249947 */ /* 0x002fea0003800000 */
.L_x_451:
[----:B------:R2:W-:Y:S01]  /*106b0*/  @!P0 SYNCS.ARRIVE.TRANS64 RZ, [UR17+0x5820], R2 ;  /* 0x00582002ffff89a7 */ /* 0x0005e20008000011 */
[----:B------:R-:W-:Y:S05]  /*106c0*/  BRA.U !UP1, `(.L_x_330) ;  /* 0x0000000109047547 */ /* 0x000fea000b800000 */
[----:B------:R-:W-:Y:S05]  /*106d0*/  BPT.TRAP 0x1 ;  /* 0x000000040000795c */ /* 0x000fea0000300000 */
.L_x_330:
[----:B------:R-:W-:Y:S04]  /*106e0*/  BSSY.RECONVERGENT B0, `(.L_x_331) ;  /* 0x0000003000007945 */ /* 0x000fe80003800200 */
[----:B------:R-:W-:Y:S05]  /*106f0*/  @P2 BRA `(.L_x_332) ;  /* 0x0000000000042947 */ /* 0x000fea0003800000 */
[----:B------:R-:W-:Y:S05]  /*10700*/  BPT.TRAP 0x1 ;  /* 0x000000040000795c */ /* 0x000fea0000300000 */
.L_x_332:
[----:B------:R-:W-:Y:S05]  /*10710*/  BSYNC.RECONVERGENT B0 ;  /* 0x0000000000007941 */ /* 0x000fea0003800200 */
.L_x_331:
        /* <DEDUP_REMOVED lines=19> */
.L_x_333:
[----:B------:R-:W-:Y:S01]  /*10850*/  ULEA UR17, UR22, UR8, 0x3 ;  /* 0x0000000816117291 */ /* 0x000fe2000f8e18ff */
[----:B-1----:R-:W-:Y:S01]  /*10860*/  IMAD.U32 R3, RZ, RZ, UR15 ;  /* 0x0000000fff037e24 */ /* 0x002fe2000f8e00ff */
[----:B--2---:R-:W-:-:S04]  /*10870*/  @!P0 MOV R2, 0x800 ;  /* 0x0000080000028802 */ /* 0x004fc80000000f00 */
[----:B------:R-:W-:-:S04]  /*10880*/  SHF.L.U32 R3, R3, 0x1f, RZ ;  /* 0x0000001f03037819 */ /* 0x000fc800000006ff */
[----:B------:R-:W1:Y:S02]  /*10890*/  SYNCS.PHASECHK.TRANS64.TRYWAIT P1, [UR17+0x5838], R3 ;  /* 0x00583803ff0075a7 */ /* 0x000e640008021111 */
[----:B-1----:R-:W-:Y:S05]  /*108a0*/  @!P1 BRA `(.L_x_334) ;  /* 0x0000002400bc9947 */ /* 0x002fea0003800000 */
.L_x_453:
[----:B------:R2:W-:Y:S01]  /*108b0*/  @!P0 SYNCS.ARRIVE.TRANS64 RZ, [UR17+0x5820], R2 ;  /* 0x00582002ffff89a7 */ /* 0x0005e20008000011 */
[----:B------:R-:W-:Y:S05]  /*108c0*/  BRA.U !UP1, `(.L_x_335) ;  /* 0x0000000109047547 */ /* 0x000fea000b800000 */
[----:B------:R-:W-:Y:S05]  /*108d0*/  BPT.TRAP 0x1 ;  /* 0x000000040000795c */ /* 0x000fea0000300000 */
.L_x_335:
[----:B------:R-:W-:Y:S04]  /*108e0*/  BSSY.RECONVERGENT B0, `(.L_x_336) ;  /* 0x0000003000007945 */ /* 0x000fe80003800200 */
[----:B------:R-:W-:Y:S05]  /*108f0*/  @P2 BRA `(.L_x_337) ;  /* 0x0000000000042947 */ /* 0x000fea0003800000 */
[----:B------:R-:W-:Y:S05]  /*10900*/  BPT.TRAP 0x1 ;  /* 0x000000040000795c */ /* 0x000fea0000300000 */
.L_x_337:
[----:B------:R-:W-:Y:S05]  /*10910*/  BSYNC.RECONVERGENT B0 ;  /* 0x0000000000007941 */ /* 0x000fea0003800200 */
.L_x_336:
        /* <DEDUP_REMOVED lines=16> */
[----:B------:R-:W-:Y:S02]  /*10a20*/  UISETP.NE.AND UP2, UPT, UR6, 0x1, UPT ;  /* 0x000000010600788c */ /* 0x000fe4000bf45270 */
[----:B------:R-:W-:-:S07]  /*10a30*/  ULOP3.LUT UR15, UR15, UR7, URZ, 0x3c, !UPT ;  /* 0x000000070f0f7292 */ /* 0x000fce000f8e3cff */
[----:B----4-:R-:W-:Y:S05]  /*10a40*/  BRA.U !UP2, `(.L_x_261) ;  /* 0x000000090a0c7547 */ /* 0x010fea000b800000 */
[----:B------:R-:W-:Y:S05]  /*10a50*/  BRA.U !UP0, `(.L_x_338) ;  /* 0x0000000108047547 */ /* 0x000fea000b800000 */
[----:B------:R-:W-:Y:S05]  /*10a60*/  BPT.TRAP 0x1 ;  /* 0x000000040000795c */ /* 0x000fea0000300000 */
.L_x_338:
[----:B------:R-:W-:Y:S01]  /*10a70*/  ULEA UR17, UR22, UR8, 0x3 ;  /* 0x0000000816117291 */ /* 0x000fe2000f8e18ff */
[----:B-1----:R-:W-:Y:S01]  /*10a80*/  IMAD.U32 R3, RZ, RZ, UR15 ;  /* 0x0000000fff037e24 */ /* 0x002fe2000f8e00ff */
[----:B--2---:R-:W-:-:S04]  /*10a90*/  @!P0 MOV R2, 0x800 ;  /* 0x0000080000028802 */ /* 0x004fc80000000f00 */
[----:B------:R-:W-:-:S04]  /*10aa0*/  SHF.L.U32 R3, R3, 0x1f, RZ ;  /* 0x0000001f03037819 */ /* 0x000fc800000006ff */
[----:B------:R-:W1:Y:S02]  /*10ab0*/  SYNCS.PHASECHK.TRANS64.TRYWAIT P1, [UR17+0x5838], R3 ;  /* 0x00583803ff0075a7 */ /* 0x000e640008021111 */
[----:B-1----:R-:W-:Y:S05]  /*10ac0*/  @!P1 BRA `(.L_x_339) ;  /* 0x00000024004c9947 */ /* 0x002fea0003800000 */
.L_x_455:
[----:B------:R2:W-:Y:S01]  /*10ad0*/  @!P0 SYNCS.ARRIVE.TRANS64 RZ, [UR17+0x5820], R2 ;  /* 0x00582002ffff89a7 */ /* 0x0005e20008000011 */
[----:B------:R-:W-:Y:S05]  /*10ae0*/  BRA.U !UP1, `(.L_x_340) ;  /* 0x0000000109047547 */ /* 0x000fea000b800000 */
[----:B------:R-:W-:Y:S05]  /*10af0*/  BPT.TRAP 0x1 ;  /* 0x000000040000795c */ /* 0x000fea0000300000 */
.L_x_340:
[----:B------:R-:W-:Y:S04]  /*10b00*/  BSSY.RECONVERGENT B0, `(.L_x_341) ;  /* 0x0000003000007945 */ /* 0x000fe80003800200 */
[----:B------:R-:W-:Y:S05]  /*10b10*/  @P2 BRA `(.L_x_342) ;  /* 0x0000000000042947 */ /* 0x000fea0003800000 */
[----:B------:R-:W-:Y:S05]  /*10b20*/  BPT.TRAP 0x1 ;  /* 0x000000040000795c */ /* 0x000fea0000300000 */
.L_x_342:
[----:B------:R-:W-:Y:S05]  /*10b30*/  BSYNC.RECONVERGENT B0 ;  /* 0x0000000000007941 */ /* 0x000fea0003800200 */
.L_x_341:
        /* <DEDUP_REMOVED lines=19> */
.L_x_343:
[----:B------:R-:W-:Y:S01]  /*10c70*/  ULEA UR17, UR22, UR8, 0x3 ;  /* 0x0000000816117291 */ /* 0x000fe2000f8e18ff */
[----:B-1----:R-:W-:Y:S01]  /*10c80*/  IMAD.U32 R3, RZ, RZ, UR15 ;  /* 0x0000000fff037e24 */ /* 0x002fe2000f8e00ff */
[----:B--2---:R-:W-:-:S04]  /*10c90*/  @!P0 MOV R2, 0x800 ;  /* 0x0000080000028802 */ /* 0x004fc80000000f00 */
[----:B------:R-:W-:-:S04]  /*10ca0*/  SHF.L.U32 R3, R3, 0x1f, RZ ;  /* 0x0000001f03037819 */ /* 0x000fc800000006ff */
[----:B------:R-:W1:Y:S02]  /*10cb0*/  SYNCS.PHASECHK.TRANS64.TRYWAIT P1, [UR17+0x5838], R3 ;  /* 0x00583803ff0075a7 */ /* 0x000e640008021111 */
[----:B-1----:R-:W-:Y:S05]  /*10cc0*/  @!P1 BRA `(.L_x_344) ;  /* 0x0000002000e49947 */ /* 0x002fea0003800000 */
.L_x_457:
[----:B------:R2:W-:Y:S01]  /*10cd0*/  @!P0 SYNCS.ARRIVE.TRANS64 RZ, [UR17+0x5820], R2 ;  /* 0x00582002ffff89a7 */ /* 0x0005e20008000011 */
[----:B------:R-:W-:Y:S05]  /*10ce0*/  BRA.U !UP1, `(.L_x_345) ;  /* 0x0000000109047547 */ /* 0x000fea000b800000 */
[----:B------:R-:W-:Y:S05]  /*10cf0*/  BPT.TRAP 0x1 ;  /* 0x000000040000795c */ /* 0x000fea0000300000 */
.L_x_345:
[----:B------:R-:W-:Y:S04]  /*10d00*/  BSSY.RECONVERGENT B0, `(.L_x_346) ;  /* 0x0000003000007945 */ /* 0x000fe80003800200 */
[----:B------:R-:W-:Y:S05]  /*10d10*/  @P2 BRA `(.L_x_347) ;  /* 0x0000000000042947 */ /* 0x000fea0003800000 */
[----:B------:R-:W-:Y:S05]  /*10d20*/  BPT.TRAP 0x1 ;  /* 0x000000040000795c */ /* 0x000fea0000300000 */
.L_x_347:
[----:B------:R-:W-:Y:S05]  /*10d30*/  BSYNC.RECONVERGENT B0 ;  /* 0x0000000000007941 */ /* 0x000fea0003800200 */
.L_x_346:
        /* <DEDUP_REMOVED lines=19> */
[----:B------:R-:W-:Y:S01]  /*10e70*/  UIADD3 UR10, UPT, UPT, UR10, 0x2, URZ ;  /* 0x000000020a0a7890 */ /* 0x000fe2000fffe0ff */
[----:B------:R-:W-:Y:S11]  /*10e80*/  BRA.U !UP0, `(.L_x_348) ;  /* 0x0000000108047547 */ /* 0x000ff6000b800000 */
[----:B------:R-:W-:Y:S05]  /*10e90*/  BPT.TRAP 0x1 ;  /* 0x000000040000795c */ /* 0x000fea0000300000 */
.L_x_348:
[----:B------:R-:W-:Y:S01]  /*10ea0*/  ULEA UR17, UR22, UR8, 0x3 ;  /* 0x0000000816117291 */ /* 0x000fe2000f8e18ff */
[----:B-1----:R-:W-:Y:S01]  /*10eb0*/  IMAD.U32 R3, RZ, RZ, UR15 ;  /* 0x0000000fff037e24 */ /* 0x002fe2000f8e00ff */
[----:B--2---:R-:W-:-:S04]  /*10ec0*/  @!P0 MOV R2, 0x800 ;  /* 0x0000080000028802 */ /* 0x004fc80000000f00 */
[----:B------:R-:W-:-:S04]  /*10ed0*/  SHF.L.U32 R3, R3, 0x1f, RZ ;  /* 0x0000001f03037819 */ /* 0x000fc800000006ff */
[----:B------:R-:W1:Y:S02]  /*10ee0*/  SYNCS.PHASECHK.TRANS64.TRYWAIT P1, [UR17+0x5838], R3 ;  /* 0x00583803ff0075a7 */ /* 0x000e640008021111 */
[----:B-1----:R-:W-:Y:S05]  /*10ef0*/  @!P1 BRA `(.L_x_349) ;  /* 0x0000002000709947 */ /* 0x002fea0003800000 */
.L_x_459:
[----:B------:R2:W-:Y:S01]  /*10f00*/  @!P0 SYNCS.ARRIVE.TRANS64 RZ, [UR17+0x5820], R2 ;  /* 0x00582002ffff89a7 */ /* 0x0005e20008000011 */
[----:B------:R-:W-:Y:S05]  /*10f10*/  BRA.U !UP1, `(.L_x_350) ;  /* 0x0000000109047547 */ /* 0x000fea000b800000 */
[----:B------:R-:W-:Y:S05]  /*10f20*/  BPT.TRAP 0x1 ;  /* 0x000000040000795c */ /* 0x000fea0000300000 */
.L_x_350:
[----:B------:R-:W-:Y:S04]  /*10f30*/  BSSY.RECONVERGENT B0, `(.L_x_351) ;  /* 0x0000003000007945 */ /* 0x000fe80003800200 */
[----:B------:R-:W-:Y:S05]  /*10f40*/  @P2 BRA `(.L_x_352) ;  /* 0x0000000000042947 */ /* 0x000fea0003800000 */
[----:B------:R-:W-:Y:S05]  /*10f50*/  BPT.TRAP 0x1 ;  /* 0x000000040000795c */ /* 0x000fea0000300000 */
.L_x_352:
[----:B------:R-:W-:Y:S05]  /*10f60*/  BSYNC.RECONVERGENT B0 ;  /* 0x0000000000007941 */ /* 0x000fea0003800200 */
.L_x_351:
        /* <DEDUP_REMOVED lines=19> */
.L_x_353:
[----:B------:R-:W-:Y:S01]  /*110a0*/  ULEA UR9, UR22, UR8, 0x3 ;  /* 0x0000000816097291 */ /* 0x000fe2000f8e18ff */
[----:B-1----:R-:W-:Y:S01]  /*110b0*/  IMAD.U32 R3, RZ, RZ, UR15 ;  /* 0x0000000fff037e24 */ /* 0x002fe2000f8e00ff */
[----:B--2---:R-:W-:-:S04]  /*110c0*/  @!P0 MOV R2, 0x800 ;  /* 0x0000080000028802 */ /* 0x004fc80000000f00 */
[----:B------:R-:W-:-:S04]  /*110d0*/  SHF.L.U32 R3, R3, 0x1f, RZ ;  /* 0x0000001f03037819 */ /* 0x000fc800000006ff */
[----:B------:R-:W1:Y:S02]  /*110e0*/  SYNCS.PHASECHK.TRANS64.TRYWAIT P1, [UR9+0x5838], R3 ;  /* 0x00583803ff0075a7 */ /* 0x000e640008021109 */
[----:B-1----:R-:W-:Y:S05]  /*110f0*/  @!P1 BRA `(.L_x_354) ;  /* 0x0000002000089947 */ /* 0x002fea0003800000 */
.L_x_461:
[----:B------:R2:W-:Y:S01]  /*11100*/  @!P0 SYNCS.ARRIVE.TRANS64 RZ, [UR9+0x5820], R2 ;  /* 0x00582002ffff89a7 */ /* 0x0005e20008000009 */
[----:B------:R-:W-:Y:S05]  /*11110*/  BRA.U !UP1, `(.L_x_355) ;  /* 0x0000000109047547 */ /* 0x000fea000b800000 */
[----:B------:R-:W-:Y:S05]  /*11120*/  BPT.TRAP 0x1 ;  /* 0x000000040000795c */ /* 0x000fea0000300000 */
.L_x_355:
[----:B------:R-:W-:Y:S04]  /*11130*/  BSSY.RECONVERGENT B0, `(.L_x_356) ;  /* 0x0000003000007945 */ /* 0x000fe80003800200 */
[----:B------:R-:W-:Y:S05]  /*11140*/  @P2 BRA `(.L_x_357) ;  /* 0x0000000000042947 */ /* 0x000fea0003800000 */
[----:B------:R-:W-:Y:S05]  /*11150*/  BPT.TRAP 0x1 ;  /* 0x000000040000795c */ /* 0x000fea0000300000 */
.L_x_357:
[----:B------:R-:W-:Y:S05]  /*11160*/  BSYNC.RECONVERGENT B0 ;  /* 0x0000000000007941 */ /* 0x000fea0003800200 */
.L_x_356:
[----:B------:R-:W-:Y:S02]  /*11170*/  ULEA UR8, UR22, UR8, 0xb ;  /* 0x0000000816087291 */ /* 0x000fe4000f8e58ff */
[----:B------:R-:W-:Y:S02]  /*11180*/  UIADD3 UR6, UP2, UPT, UR4, 0x280, URZ ;  /* 0x0000028004067890 */ /* 0x000fe4000ff5e0ff */
[----:B------:R-:W-:Y:S02]  /*11190*/  USHF.L.U32 UR11, UR10, 0x6, URZ ;  /* 0x000000060a0b7899 */ /* 0x000fe400080006ff */
[----:B------:R-:W-:Y:S02]  /*111a0*/  UIADD3 UR9, UPT, UPT, UR9, 0x5820, URZ ;  /* 0x0000582009097890 */ /* 0x000fe4000fffe0ff */
[----:B------:R-:W-:Y:S02]  /*111b0*/  UIADD3 UR8, UPT, UPT, UR8, 0x2000, URZ ;  /* 0x0000200008087890 */ /* 0x000fe4000fffe0ff */
[----:B------:R-:W-:Y:S01]  /*111c0*/  UIADD3.X UR7, UPT, UPT, URZ, UR5, URZ, UP2, !UPT ;  /* 0x00000005ff077290 */ /* 0x000fe200097fe4ff */
[----:B------:R-:W-:Y:S01]  /*111d0*/  UMOV UR12, UR13 ;  /* 0x0000000d000c7c82 */ /* 0x000fe20008000000 */
[----:B------:R-:W-:Y:S01]  /*111e0*/  UMOV UR16, 0x0 ;  /* 0x0000000000107882 */ /* 0x000fe20000000000 */
[----:B------:R-:W-:Y:S01]  /*111f0*/  UMOV UR17, 0x10000000 ;  /* 0x1000000000117882 */ /* 0x000fe20000000000 */
[----:B------:R-:W-:Y:S01]  /*11200*/  UMOV UR13, UR14 ;  /* 0x0000000e000d7c82 */ /* 0x000fe20008000000 */
[----:B------:R-:W-:Y:S01]  /*11210*/  UMOV UR10, URZ ;  /* 0x000000ff000a7c82 */ /* 0x000fe20008000000 */
[----:B------:R-:W-:-:S03]  /*11220*/  UIADD3 UR22, UPT, UPT, UR22, 0x1, URZ ;  /* 0x0000000116167890 */ /* 0x000fc6000fffe0ff */
[----:B------:R4:W-:Y:S01]  /*11230*/  UTMALDG.4D [UR8], [UR6], desc[UR16] ;  /* 0x00001008060075b4 */ /* 0x0009e20008019000 */
[----:B------:R-:W-:-:S04]  /*11240*/  UISETP.NE.AND UP2, UPT, UR22, 0x3, UPT ;  /* 0x000000031600788c */ /* 0x000fc8000bf45270 */
[----:B------:R-:W-:Y:S02]  /*11250*/  USEL UR14, URZ, 0x1, UP2 ;  /* 0x00000001ff0e7887 */ /* 0x000fe40009000000 */
[----:B------:R-:W-:Y:S02]  /*11260*/  USEL UR22, UR22, URZ, UP2 ;  /* 0x000000ff16167287 */ /* 0x000fe40009000000 */
[----:B----4-:R-:W-:-:S12]  /*11270*/  ULOP3.LUT UR15, UR15, UR14, URZ, 0x3c, !UPT ;  /* 0x0000000e0f0f7292 */ /* 0x010fd8000f8e3cff */
.L_x_261:
[----:B------:R-:W4:Y:S01]  /*11280*/  LDCU UR7, c[0x0][0x370] ;  /* 0x00006e00ff0777ac */ /* 0x000f220008000800 */
[----:B------:R-:W5:Y:S01]  /*11290*/  LDCU UR6, c[0x0][0x900] ;  /* 0x00012000ff0677ac */ /* 0x000f620008000800 */
[----:B----4-:R-:W-:-:S04]  /*112a0*/  UIADD3 UR36, UPT, UPT, UR7, UR36, URZ ;  /* 0x0000002407247290 */ /* 0x010fc8000fffe0ff */
[----:B-----5:R-:W-:-:S09]  /*112b0*/  UISETP.GE.AND UP2, UPT, UR36, UR6, UPT ;  /* 0x000000062400728c */ /* 0x020fd2000bf46270 */
[----:B------:R-:W-:Y:S05]  /*112c0*/  BRA.U !UP2, `(.L_x_358) ;  /* 0xffffffd50a7c7547 */ /* 0x000fea000b83ffff */
[----:B-1----:R-:W-:Y:S05]  /*112d0*/  EXIT ;  /* 0x000000000000794d */ /* 0x002fea0003800000 */
.L_x_480:
[----:B------:R-:W-:-:S08]  /*112e0*/  NOP ;  /* 0x0000000000007918 */ /* 0x000fd00000000000 */
[----:B------:R-:W1:-:S00]  /*112f0*/  USETMAXREG.DEALLOC.CTAPOOL 0x20 ;  /* 0x00000020000079c8 */ /* 0x000e4000080e0500 */
[----:B-1----:R-:W1:Y:S02]  /*11300*/  LDC R0, c[0x0][0x900] ;  /* 0x00024000ff007b82 */ /* 0x002e640000000800 */
[----:B-1----:R-:W-:-:S13]  /*11310*/  ISETP.LE.AND P0, PT, R0, UR36, PT ;  /* 0x0000002400007c0c */ /* 0x002fda000bf03270 */
[----:B------:R-:W-:Y:S05]  /*11320*/  @P0 EXIT ;  /* 0x000000000000094d */ /* 0x000fea0003800000 */
[----:B------:R-:W-:Y:S01]  /*11330*/  HFMA2 R4, -RZ, RZ, 0, 0 ;  /* 0x00000000ff047431 */ /* 0x000fe200000001ff */
[----:B------:R-:W-:Y:S01]  /*11340*/  PRMT R0, RZ, 0x7610, R0 ;  /* 0x00007610ff007816 */ /* 0x000fe20000000000 */
[----:B------:R-:W1:Y:S01]  /*11350*/  LDCU.64 UR26, c[0x0][0x348] ;  /* 0x00006900ff1a77ac */ /* 0x000e620008000a00 */
[----:B------:R-:W2:Y:S01]  /*11360*/  LDCU UR24, c[0x0][0x370] ;  /* 0x00006e00ff1877ac */ /* 0x000ea20008000800 */
[----:B------:R-:W3:Y:S01]  /*11370*/  LDCU UR16, c[0x0][0x900] ;  /* 0x00012000ff1077ac */ /* 0x000ee20008000800 */
[----:B------:R-:W4:Y:S01]  /*11380*/  LDCU UR22, c[0x0][0x904] ;  /* 0x00012080ff1677ac */ /* 0x000f220008000800 */
[----:B------:R-:W5:Y:S01]  /*11390*/  LDCU UR21, c[0x0][0x380] ;  /* 0x00007000ff1577ac */ /* 0x000f620008000800 */
[----:B------:R-:W1:Y:S01]  /*113a0*/  LDCU UR19, c[0x0][0x38c] ;  /* 0x00007180ff1377ac */ /* 0x000e620008000800 */
[----:B------:R-:W1:Y:S01]  /*113b0*/  LDCU UR23, c[0x0][0x91c] ;  /* 0x00012380ff1777ac */ /* 0x000e620008000800 */
[----:B------:R-:W1:Y:S01]  /*113c0*/  LDCU UR20, c[0x0][0x918] ;  /* 0x00012300ff1477ac */ /* 0x000e620008000800 */
[----:B------:R-:W1:Y:S01]  /*113d0*/  LDCU.64 UR14, c[0x0][0x908] ;  /* 0x00012100ff0e77ac */ /* 0x000e620008000a00 */
[----:B------:R-:W1:Y:S01]  /*113e0*/  LDCU.64 UR6, c[0x0][0x920] ;  /* 0x00012400ff0677ac */ /* 0x000e620008000a00 */
[----:B------:R-:W1:Y:S02]  /*113f0*/  LDCU.64 UR4, c[0x0][0x910] ;  /* 0x00012200ff0477ac */ /* 0x000e640008000a00 */
.L_x_366:
[----:B-1----:R-:W-:Y:S02]  /*11400*/  UIMAD.WIDE.U32 UR8, UR36, UR14, URZ ;  /* 0x0000000e240872a5 */ /* 0x002fe4000f8e00ff */
[----:B----4-:R-:W-:Y:S02]  /*11410*/  UISETP.NE.AND UP0, UPT, UR22, 0x1, UPT ;  /* 0x000000011600788c */ /* 0x010fe4000bf05270 */
[----:B------:R-:W-:-:S04]  /*11420*/  USHF.R.U32.HI UR8, URZ, UR15, UR9 ;  /* 0x0000000fff087299 */ /* 0x000fc80008011609 */
[----:B------:R-:W-:Y:S02]  /*11430*/  USEL UR8, UR36, UR8, !UP0 ;  /* 0x0000000824087287 */ /* 0x000fe4000c000000 */
[----:B------:R-:W-:Y:S02]  /*11440*/  UISETP.NE.AND UP0, UPT, UR23, 0x1, UPT ;  /* 0x000000011700788c */ /* 0x000fe4000bf05270 */
[----:B------:R-:W-:Y:S02]  /*11450*/  UIMAD.WIDE.U32 UR10, UR8, UR6, URZ ;  /* 0x00000006080a72a5 */ /* 0x000fe4000f8e00ff */
[----:B------:R-:W-:Y:S02]  /*11460*/  UIADD3 UR10, UPT, UPT, -UR8, URZ, URZ ;  /* 0x000000ff080a7290 */ /* 0x000fe4000fffe1ff */
[----:B------:R-:W-:Y:S02]  /*11470*/  USHF.R.U32.HI UR11, URZ, UR7, UR11 ;  /* 0x00000007ff0b7299 */ /* 0x000fe4000801160b */
[----:B------:R-:W-:-:S02]  /*11480*/  UIMAD UR10, UR22, UR10, UR36 ;  /* 0x0000000a160a72a4 */ /* 0x000fc4000f8e0224 */
[----:B------:R-:W-:Y:S02]  /*11490*/  USEL UR11, UR8, UR11, !UP0 ;  /* 0x0000000b080b7287 */ /* 0x000fe4000c000000 */
[----:B------:R-:W-:Y:S02]  /*114a0*/  USHF.L.U32 UR10, UR10, 0x8, URZ ;  /* 0x000000080a0a7899 */ /* 0x000fe400080006ff */
[----:B------:R-:W-:Y:S02]  /*114b0*/  UIADD3 UR13, UPT, UPT, -UR11, URZ, URZ ;  /* 0x000000ff0b0d7290 */ /* 0x000fe4000fffe1ff */
[----:B-----5:R-:W-:Y:S02]  /*114c0*/  UISETP.GE.AND UP0, UPT, UR10, UR21, UPT ;  /* 0x000000150a00728c */ /* 0x020fe4000bf06270 */
[----:B------:R-:W-:-:S07]  /*114d0*/  UIMAD UR13, UR23, UR13, UR8 ;  /* 0x0000000d170d72a4 */ /* 0x000fce000f8e0208 */
[----:B------:R-:W-:Y:S05]  /*114e0*/  BRA.U UP0, `(.L_x_359) ;  /* 0x0000000500287547 */ /* 0x000fea000b800000 */
[----:B------:R-:W-:Y:S01]  /*114f0*/  IMAD.U32 R3, RZ, RZ, UR19 ;  /* 0x00000013ff037e24 */ /* 0x000fe2000f8e00ff */
[----:B------:R-:W-:Y:S02]  /*11500*/  UIMAD.WIDE.U32 UR8, UR11, UR5, URZ ;  /* 0x000000050b0872a5 */ /* 0x000fe4000f8e00ff */
[----:B------:R-:W-:Y:S02]  /*11510*/  UISETP.NE.AND UP0, UPT, UR4, 0x1, UPT ;  /* 0x000000010400788c */ /* 0x000fe4000bf05270 */
[----:B------:R-:W-:Y:S01]  /*11520*/  IABS R3, R3 ;  /* 0x0000000300037213 */ /* 0x000fe20000000000 */
[----:B------:R-:W-:-:S03]  /*11530*/  USHF.R.U32.HI UR8, URZ, UR20, UR9 ;  /* 0x00000014ff087299 */ /* 0x000fc60008011609 */
[----:B------:R-:W1:Y:S01]  /*11540*/  I2F.RP R0, R3 ;  /* 0x0000000300007306 */ /* 0x000e620000209400 */
[----:B------:R-:W-:Y:S02]  /*11550*/  USEL UR8, UR11, UR8, !UP0 ;  /* 0x000000080b087287 */ /* 0x000fe4000c000000 */
[----:B------:R-:W-:Y:S02]  /*11560*/  UISETP.NE.AND UP0, UPT, UR19, URZ, UPT ;  /* 0x000000ff1300728c */ /* 0x000fe4000bf05270 */
[----:B------:R-:W-:-:S04]  /*11570*/  UIADD3 UR8, UPT, UPT, -UR8, URZ, URZ ;  /* 0x000000ff08087290 */ /* 0x000fc8000fffe1ff */
[----:B------:R-:W-:-:S04]  /*11580*/  UIMAD UR11, UR4, UR8, UR11 ;  /* 0x00000008040b72a4 */ /* 0x000fc8000f8e020b */
[----:B------:R-:W-:Y:S01]  /*11590*/  ULOP3.LUT UR8, UR11, UR19, URZ, 0x3c, !UPT ;  /* 0x000000130b087292 */ /* 0x000fe2000f8e3cff */
[----:B-1----:R-:W1:Y:S03]  /*115a0*/  MUFU.RCP R6, R0 ;  /* 0x0000000000067308 */ /* 0x002e660000001000 */
[----:B------:R-:W-:Y:S01]  /*115b0*/  UISETP.GE.AND UP1, UPT, UR8, URZ, UPT ;  /* 0x000000ff0800728c */ /* 0x000fe2000bf26270 */
[----:B-1----:R-:W-:Y:S02]  /*115c0*/  IADD3 R6, PT, PT, R6, 0xffffffe, RZ ;  /* 0x0ffffffe06067810 */ /* 0x002fe40007ffe0ff */
[----:B------:R-:W-:Y:S02]  /*115d0*/  MOV R0, UR11 ;  /* 0x0000000b00007c02 */ /* 0x000fe40008000f00 */
[----:B------:R-:W1:Y:S02]  /*115e0*/  F2I.FTZ.U32.TRUNC.NTZ R7, R6 ;  /* 0x0000000600077305 */ /* 0x000e64000021f000 */
[----:B------:R-:W-:Y:S01]  /*115f0*/  IABS R0, R0 ;  /* 0x0000000000007213 */ /* 0x000fe20000000000 */
[----:B-1----:R-:W-:-:S02]  /*11600*/  IMAD.MOV R2, RZ, RZ, -R7 ;  /* 0x000000ffff027224 */ /* 0x002fc400078e0a07 */
[----:B------:R-:W-:Y:S02]  /*11610*/  IMAD.MOV.U32 R6, RZ, RZ, RZ ;  /* 0x000000ffff067224 */ /* 0x000fe400078e00ff */
[----:B------:R-:W-:-:S04]  /*11620*/  IMAD R2, R2, R3, RZ ;  /* 0x0000000302027224 */ /* 0x000fc800078e02ff */
[----:B------:R-:W-:-:S06]  /*11630*/  IMAD.HI.U32 R2, R7, R2, R6 ;  /* 0x0000000207027227 */ /* 0x000fcc00078e0006 */
[----:B------:R-:W-:-:S05]  /*11640*/  IMAD.HI.U32 R5, R2, R0, RZ ;  /* 0x0000000002057227 */ /* 0x000fca00078e00ff */
[----:B------:R-:W-:-:S05]  /*11650*/  IADD3 R2, PT, PT, -R5, RZ, RZ ;  /* 0x000000ff05027210 */ /* 0x000fca0007ffe1ff */
[----:B------:R-:W-:-:S05]  /*11660*/  IMAD R0, R3, R2, R0 ;  /* 0x0000000203007224 */ /* 0x000fca00078e0200 */
[----:B------:R-:W-:-:S13]  /*11670*/  ISETP.GT.U32.AND P0, PT, R3, R0, PT ;  /* 0x000000000300720c */ /* 0x000fda0003f04070 */
[----:B------:R-:W-:Y:S01]  /*11680*/  @!P0 IMAD.IADD R0, R0, 0x1, -R3 ;  /* 0x0000000100008824 */ /* 0x000fe200078e0a03 */
[----:B------:R-:W-:Y:S02]  /*11690*/  @!P0 IADD3 R5, PT, PT, R5, 0x1, RZ ;  /* 0x0000000105058810 */ /* 0x000fe40007ffe0ff */
[----:B------:R-:W-:Y:S02]  /*116a0*/  ELECT P0, URZ, PT ;  /* 0x0000000000ff782f */ /* 0x000fe40003800000 */
[----:B------:R-:W-:-:S13]  /*116b0*/  ISETP.GE.U32.AND P1, PT, R0, R3, PT ;  /* 0x000000030000720c */ /* 0x000fda0003f26070 */
[----:B------:R-:W-:-:S05]  /*116c0*/  @P1 VIADD R5, R5, 0x1 ;  /* 0x0000000105051836 */ /* 0x000fca0000000000 */
[----:B------:R-:W-:-:S13]  /*116d0*/  R2UR UR12, R5 ;  /* 0x00000000050c72ca */ /* 0x000fda00000e0000 */
[----:B------:R-:W-:Y:S02]  /*116e0*/  @!UP1 UIADD3 UR12, UPT, UPT, -UR12, URZ, URZ ;  /* 0x000000ff0c0c9290 */ /* 0x000fe4000fffe1ff */
[----:B------:R-:W-:-:S04]  /*116f0*/  @!UP0 ULOP3.LUT UR12, URZ, UR19, URZ, 0x33, !UPT ;  /* 0x00000013ff0c8292 */ /* 0x000fc8000f8e33ff */
[----:B------:R-:W-:-:S04]  /*11700*/  UIADD3 UR8, UPT, UPT, -UR12, URZ, URZ ;  /* 0x000000ff0c087290 */ /* 0x000fc8000fffe1ff */
[----:B------:R-:W-:Y:S01]  /*11710*/  UIMAD UR11, UR19, UR8, UR11 ;  /* 0x00000008130b72a4 */ /* 0x000fe2000f8e020b */
[----:B------:R-:W-:Y:S11]  /*11720*/  BRA.U UP6, `(.L_x_360) ;  /* 0x0000000106047547 */ /* 0x000ff6000b800000 */
[----:B--23--:R-:W-:Y:S05]  /*11730*/  BPT.TRAP 0x1 ;  /* 0x000000040000795c */ /* 0x00cfea0000300000 */
.L_x_360:
[----:B------:R-:W1:Y:S01]  /*11740*/  S2UR UR18, SR_CgaCtaId ;  /* 0x00000000001279c3 */ /* 0x000e620000008800 */
[----:B------:R-:W-:Y:S01]  /*11750*/  UMOV UR17, 0x400 ;  /* 0x0000040000117882 */ /* 0x000fe20000000000 */
[----:B------:R-:W-:Y:S01]  /*11760*/  SHF.L.U32 R3, R4, 0x1f, RZ ;  /* 0x0000001f04037819 */ /* 0x000fe200000006ff */
[----:B-1----:R-:W-:-:S09]  /*11770*/  ULEA UR17, UR18, UR17, 0x18 ;  /* 0x0000001112117291 */ /* 0x002fd2000f8ec0ff */
[----:B------:R-:W1:Y:S02]  /*11780*/  SYNCS.PHASECHK.TRANS64.TRYWAIT P0, [UR17+0x58b0], R3 ;  /* 0x0058b003ff0075a7 */ /* 0x000e640008001111 */
[----:B-1----:R-:W-:Y:S05]  /*11790*/  @!P0 BRA `(.L_x_361) ;  /* 0x0000001800788947 */ /* 0x002fea0003800000 */
.L_x_463:
[----:B------:R-:W-:Y:S02]  /*117a0*/  UIADD3 UR28, UP0, UPT, UR26, 0x400, URZ ;  /* 0x000004001a1c7890 */ /* 0x000fe4000ff1e0ff */
[----:B------:R-:W-:Y:S02]  /*117b0*/  UIADD3 UR8, UPT, UPT, UR17, 0x3800, URZ ;  /* 0x0000380011087890 */ /* 0x000fe4000fffe0ff */
[----:B------:R-:W-:Y:S01]  /*117c0*/  UIADD3.X UR29, UPT, UPT, URZ, UR27, URZ, UP0, !UPT ;  /* 0x0000001bff1d7290 */ /* 0x000fe200087fe4ff */
[----:B------:R-:W-:-:S08]  /*117d0*/  UMOV UR9, URZ ;  /* 0x000000ff00097c82 */ /* 0x000fd00008000000 */
[----:B------:R4:W-:Y:S01]  /*117e0*/  UTMASTG.5D [UR8], [UR28] ;  /* 0x000000081c0073b5 */ /* 0x0009e20008020000 */
[----:B------:R0:W-:Y:S01]  /*117f0*/  UTMACMDFLUSH ;  /* 0x00000000000079b7 */ /* 0x0001e20000000000 */
[----:B----4-:R-:W-:Y:S05]  /*11800*/  BRA.U UP6, `(.L_x_362) ;  /* 0x0000000106047547 */ /* 0x010fea000b800000 */
[----:B--23--:R-:W-:Y:S05]  /*11810*/  BPT.TRAP 0x1 ;  /* 0x000000040000795c */ /* 0x00cfea0000300000 */
.L_x_362:
[----:B------:R-:W4:Y:S02]  /*11820*/  SYNCS.PHASECHK.TRANS64.TRYWAIT P0, [UR17+0x58b8], R3 ;  /* 0x0058b803ff0075a7 */ /* 0x000f240008001111 */
[----:B----4-:R-:W-:Y:S05]  /*11830*/  @!P0 BRA `(.L_x_363) ;  /* 0x0000001800688947 */ /* 0x010fea0003800000 */
.L_x_465:
[----:B------:R-:W-:Y:S02]  /*11840*/  UIADD3 UR28, UP0, UPT, UR26, 0x400, URZ ;  /* 0x000004001a1c7890 */ /* 0x000fe4000ff1e0ff */
[----:B------:R-:W-:Y:S02]  /*11850*/  UIADD3 UR10, UPT, UPT, UR10, 0x80, URZ ;  /* 0x000000800a0a7890 */ /* 0x000fe4000fffe0ff */
[----:B------:R-:W-:Y:S02]  /*11860*/  UIADD3 UR8, UPT, UPT, UR17, 0x4800, URZ ;  /* 0x0000480011087890 */ /* 0x000fe4000fffe0ff */
[----:B------:R-:W-:Y:S01]  /*11870*/  UIADD3.X UR29, UPT, UPT, URZ, UR27, URZ, UP0, !UPT ;  /* 0x0000001bff1d7290 */ /* 0x000fe200087fe4ff */
[----:B------:R-:W-:-:S08]  /*11880*/  UMOV UR9, URZ ;  /* 0x000000ff00097c82 */ /* 0x000fd00008000000 */
[----:B------:R4:W-:Y:S01]  /*11890*/  UTMASTG.5D [UR8], [UR28] ;  /* 0x000000081c0073b5 */ /* 0x0009e20008020000 */
[----:B------:R0:W-:Y:S01]  /*118a0*/  UTMACMDFLUSH ;  /* 0x00000000000079b7 */ /* 0x0001e20000000000 */
[----:B------:R-:W-:-:S04]  /*118b0*/  DEPBAR.LE SB0, 0x1 ;  /* 0x000080400000791a */ /* 0x000fc80000000000 */
[----:B----4-:R-:W-:Y:S05]  /*118c0*/  BRA.U UP6, `(.L_x_364) ;  /* 0x0000000106047547 */ /* 0x010fea000b800000 */
[----:B--23--:R-:W-:Y:S05]  /*118d0*/  BPT.TRAP 0x1 ;  /* 0x000000040000795c */ /* 0x00cfea0000300000 */
.L_x_364:
[----:B------:R-:W-:-:S04]  /*118e0*/  UIADD3 UR8, UPT, UPT, UR17, 0x58c0, URZ ;  /* 0x000058c011087890 */ /* 0x000fc8000fffe0ff */
[----:B------:R-:W-:-:S09]  /*118f0*/  UPRMT UR8, UR18, 0x654, UR8 ;  /* 0x0000065412087896 */ /* 0x000fd20008000008 */
[----:B------:R-:W-:Y:S01]  /*11900*/  SYNCS.ARRIVE.TRANS64.RED.A1T0 RZ, [UR8], RZ ;  /* 0x000000ffffff79a7 */ /* 0x000fe20008100408 */
[----:B------:R-:W-:-:S04]  /*11910*/  DEPBAR.LE SB0, 0x0 ;  /* 0x000080000000791a */ /* 0x000fc80000000000 */
[----:B------:R-:W-:Y:S05]  /*11920*/  BRA.U UP6, `(.L_x_365) ;  /* 0x0000000106047547 */ /* 0x000fea000b800000 */
[----:B--23--:R-:W-:Y:S05]  /*11930*/  BPT.TRAP 0x1 ;  /* 0x000000040000795c */ /* 0x00cfea0000300000 */
.L_x_365:
[----:B------:R-:W-:Y:S01]  /*11940*/  UIADD3 UR17, UPT, UPT, UR17, 0x58c8, URZ ;  /* 0x000058c811117890 */ /* 0x000fe2000fffe0ff */
[----:B-1----:R-:W-:Y:S01]  /*11950*/  HFMA2 R0, -RZ, RZ, 0, 5.9604644775390625e-08 ;  /* 0x00000001ff007431 */ /* 0x002fe200000001ff */
[----:B------:R-:W-:Y:S02]  /*11960*/  LOP3.LUT R4, R4, 0x1, RZ, 0x3c, !PT ;  /* 0x0000000104047812 */ /* 0x000fe400078e3cff */
[----:B------:R-:W-:-:S09]  /*11970*/  UPRMT UR17, UR18, 0x654, UR17 ;  /* 0x0000065412117896 */ /* 0x000fd20008000011 */
[----:B------:R-:W-:Y:S03]  /*11980*/  SYNCS.ARRIVE.TRANS64.RED.A1T0 RZ, [UR17], RZ ;  /* 0x000000ffffff79a7 */ /* 0x000fe60008100411 */
.L_x_359:
[----:B--2---:R-:W-:-:S04]  /*11990*/  UIADD3 UR36, UPT, UPT, UR24, UR36, URZ ;  /* 0x0000002418247290 */ /* 0x004fc8000fffe0ff */
[----:B---3--:R-:W-:-:S09]  /*119a0*/  UISETP.GE.AND UP0, UPT, UR36, UR16, UPT ;  /* 0x000000102400728c */ /* 0x008fd2000bf06270 */
[----:B------:R-:W-:Y:S05]  /*119b0*/  BRA.U !UP0, `(.L_x_366) ;  /* 0xfffffff908907547 */ /* 0x000fea000b83ffff */
[----:B------:R-:W-:-:S13]  /*119c0*/  LOP3.LUT P0, RZ, R0, 0xff, RZ, 0xc0, !PT ;  /* 0x000000ff00ff7812 */ /* 0x000fda000780c0ff */
[----:B------:R-:W-:Y:S05]  /*119d0*/  @!P0 EXIT ;  /* 0x000000000000894d */ /* 0x000fea0003800000 */
[----:B------:R-:W1:Y:S01]  /*119e0*/  S2UR UR4, SR_CgaCtaId ;  /* 0x00000000000479c3 */ /* 0x000e620000008800 */
[----:B------:R-:W-:Y:S01]  /*119f0*/  UMOV UR5, 0x400 ;  /* 0x0000040000057882 */ /* 0x000fe20000000000 */
[----:B------:R-:W-:Y:S01]  /*11a00*/  UMOV UR6, 0x40 ;  /* 0x0000004000067882 */ /* 0x000fe20000000000 */
[----:B------:R-:W-:Y:S02]  /*11a10*/  IMAD.MOV.U32 R2, RZ, RZ, 0xffff ;  /* 0x0000ffffff027424 */ /* 0x000fe400078e00ff */
[----:B------:R-:W-:Y:S01]  /*11a20*/  IMAD.MOV.U32 R0, RZ, RZ, 0x1 ;  /* 0x00000001ff007424 */ /* 0x000fe200078e00ff */
[----:B-1----:R-:W-:Y:S02]  /*11a30*/  ULEA UR5, UR4, UR5, 0x18 ;  /* 0x0000000504057291 */ /* 0x002fe4000f8ec0ff */
[----:B------:R-:W-:-:S07]  /*11a40*/  ULEA UR6, UR4, UR6, 0x18 ;  /* 0x0000000604067291 */ /* 0x000fce000f8ec0ff */
[----:B------:R-:W1:Y:S01]  /*11a50*/  LDS R3, [UR5+0x58e0] ;  /* 0x0058e005ff037984 */ /* 0x000e620008000800 */
[----:B------:R-:W-:-:S03]  /*11a60*/  NOP ;  /* 0x0000000000007918 */ /* 0x000fc60000000000 */
[----:B------:R-:W2:Y:S01]  /*11a70*/  LDS R5, [UR6+0x14] ;  /* 0x00001406ff057984 */ /* 0x000ea20008000800 */
[----:B-1----:R-:W-:-:S04]  /*11a80*/  LOP3.LUT R3, R3, 0xffff, RZ, 0xc0, !PT ;  /* 0x0000ffff03037812 */ /* 0x002fc800078ec0ff */
[----:B------:R-:W-:-:S04]  /*11a90*/  SHF.R.U32.HI R3, RZ, 0x5, R3 ;  /* 0x00000005ff037819 */ /* 0x000fc80000011603 */
[-C--:B------:R-:W-:Y:S02]  /*11aa0*/  SHF.L.U32 R2, R2, R3.reuse, RZ ;  /* 0x0000000302027219 */ /* 0x080fe400000006ff */
[----:B------:R-:W-:Y:S02]  /*11ab0*/  SHF.L.U32 R0, R0, R3, RZ ;  /* 0x0000000300007219 */ /* 0x000fe400000006ff */
[----:B--2---:R-:W-:-:S04]  /*11ac0*/  LOP3.LUT R5, R5, R2, RZ, 0xc0, !PT ;  /* 0x0000000205057212 */ /* 0x004fc800078ec0ff */
[----:B------:R-:W-:-:S13]  /*11ad0*/  ISETP.NE.AND P0, PT, R5, R2, PT ;  /* 0x000000020500720c */ /* 0x000fda0003f05270 */
[----:B------:R-:W-:Y:S05]  /*11ae0*/  @P0 BRA `(.L_x_367) ;  /* 0x00000000005c0947 */ /* 0x000fea0003800000 */
[----:B------:R-:W1:Y:S02]  /*11af0*/  LDS R3, [UR6+0x18] ;  /* 0x00001806ff037984 */ /* 0x000e640008000800 */
[----:B-1----:R-:W-:-:S04]  /*11b00*/  LOP3.LUT R3, R3, R0, RZ, 0xc0, !PT ;  /* 0x0000000003037212 */ /* 0x002fc800078ec0ff */
[----:B------:R-:W-:-:S13]  /*11b10*/  ISETP.NE.AND P0, PT, R3, R0, PT ;  /* 0x000000000300720c */ /* 0x000fda0003f05270 */
[----:B------:R-:W-:Y:S05]  /*11b20*/  @P0 BRA `(.L_x_368) ;  /* 0x0000000000400947 */ /* 0x000fea0003800000 */
[----:B------:R-:W-:Y:S01]  /*11b30*/  R2UR UR8, R2 ;  /* 0x00000000020872ca */ /* 0x000fe200000e0000 */
[----:B------:R-:W1:Y:S01]  /*11b40*/  S2R R3, SR_LANEID ;  /* 0x0000000000037919 */ /* 0x000e620000000000 */
[----:B------:R-:W-:Y:S01]  /*11b50*/  LOP3.LUT R4, RZ, R0, RZ, 0x33, !PT ;  /* 0x00000000ff047212 */ /* 0x000fe200078e33ff */
[----:B------:R-:W-:Y:S02]  /*11b60*/  VOTEU.ANY UR7, UPT, PT ;  /* 0x0000000000077886 */ /* 0x000fe400038e0100 */
[----:B------:R-:W-:Y:S01]  /*11b70*/  UFLO.U32 UR7, UR7 ;  /* 0x00000007000772bd */ /* 0x000fe200080e0000 */
[----:B------:R-:W2:Y:S07]  /*11b80*/  REDUX UR4, R4 ;  /* 0x00000000040473c4 */ /* 0x000eae0000000000 */
[----:B------:R-:W-:-:S06]  /*11b90*/  ULOP3.LUT UR8, URZ, UR8, URZ, 0x33, !UPT ;  /* 0x00000008ff087292 */ /* 0x000fcc000f8e33ff */
[----:B------:R-:W-:-:S04]  /*11ba0*/  IMAD.U32 R2, RZ, RZ, UR8 ;  /* 0x00000008ff027e24 */ /* 0x000fc8000f8e00ff */
[----:B------:R-:W3:Y:S02]  /*11bb0*/  REDUX UR5, R2 ;  /* 0x00000000020573c4 */ /* 0x000ee40000000000 */
[----:B------:R4:W-:Y:S01]  /*11bc0*/  UTCATOMSWS.AND URZ, UR8 ;  /* 0x0000000800ff79e3 */ /* 0x0009e20008000000 */
[----:B--2---:R-:W-:Y:S01]  /*11bd0*/  IMAD.U32 R0, RZ, RZ, UR4 ;  /* 0x00000004ff007e24 */ /* 0x004fe2000f8e00ff */
[----:B-1----:R-:W-:Y:S01]  /*11be0*/  ISETP.EQ.U32.AND P0, PT, R3, UR7, PT ;  /* 0x0000000703007c0c */ /* 0x002fe2000bf02070 */
[----:B---3--:R-:W-:-:S12]  /*11bf0*/  IMAD.U32 R3, RZ, RZ, UR5 ;  /* 0x00000005ff037e24 */ /* 0x008fd8000f8e00ff */
[----:B------:R4:W-:Y:S04]  /*11c00*/  @P0 ATOMS.AND RZ, [UR6+0x14], R3 ;  /* 0x00001403ffff098c */ /* 0x0009e8000a800006 */
[----:B------:R4:W-:Y:S01]  /*11c10*/  @P0 ATOMS.AND RZ, [UR6+0x18], R0 ;  /* 0x00001800ffff098c */ /* 0x0009e2000a800006 */
[----:B------:R-:W-:Y:S05]  /*11c20*/  BRA `(.L_x_369) ;  /* 0x0000000000147947 */ /* 0x000fea0003800000 */
.L_x_368:
[----:B------:R-:W-:Y:S02]  /*11c30*/  MOV R2, 0x11c50 ;  /* 0x00011c5000027802 */ /* 0x000fe40000000f00 */
[----:B------:R-:W-:Y:S05]  /*11c40*/  CALL.REL.NOINC `($__internal_0_$__cuda_sm10x_tcgen05_guardrail_trap_col_being_dealloced_not_returned_by_alloc) ;  /* 0x00000014007c7944 */ /* 0x000fea0003c00000 */
[----:B------:R-:W-:Y:S05]  /*11c50*/  BRA `(.L_x_369) ;  /* 0x0000000000087947 */ /* 0x000fea0003800000 */
.L_x_367:
[----:B------:R-:W-:Y:S02]  /*11c60*/  MOV R2, 0x11c80 ;  /* 0x00011c8000027802 */ /* 0x000fe40000000f00 */
[----:B------:R-:W-:Y:S05]  /*11c70*/  CALL.REL.NOINC `($__internal_2_$__cuda_sm10x_tcgen05_guardrail_trap_unallocated_columns_being_dealloced) ;  /* 0x0000001400887944 */ /* 0x000fea0003c00000 */
.L_x_369:
[----:B------:R-:W-:Y:S01]  /*11c80*/  NOP ;  /* 0x0000000000007918 */ /* 0x000fe20000000000 */
[----:B----4-:R-:W-:Y:S05]  /*11c90*/  EXIT ;  /* 0x000000000000794d */ /* 0x010fea0003800000 */
.L_x_37:
[----:B-1----:R-:W-:-:S07]  /*11ca0*/  MOV R3, UR22 ;  /* 0x0000001600037c02 */ /* 0x002fce0008000f00 */
.L_x_370:
[----:B-1----:R1:W2:Y:S02]  /*11cb0*/  SYNCS.PHASECHK.TRANS64.TRYWAIT P0, [R3+URZ+0x5800], R4 ;  /* 0x00580004030075a7 */ /* 0x0022a400080011ff */
[----:B--2---:R-:W-:Y:S05]  /*11cc0*/  @!P0 NANOSLEEP.SYNCS 0x989680 ;  /* 0x009896800000895d */ /* 0x004fea0003900000 */
[----:B------:R-:W2:Y:S02]  /*11cd0*/  @!P0 SYNCS.PHASECHK.TRANS64 P0, [R3+URZ+0x5800], R4 ;  /* 0x00580004030085a7 */ /* 0x000ea400080010ff */
[----:B--2---:R-:W-:Y:S05]  /*11ce0*/  @!P0 BRA `(.L_x_370) ;  /* 0xfffffffc00f08947 */ /* 0x004fea000383ffff */
[----:B------:R-:W-:Y:S05]  /*11cf0*/  BRA `(.L_x_371) ;  /* 0xffffff0000087947 */ /* 0x000fea000383ffff */
.L_x_39:
[----:B------:R-:W-:-:S07]  /*11d00*/  MOV R0, UR15 ;  /* 0x0000000f00007c02 */ /* 0x000fce0008000f00 */
.L_x_372:
[----:B-1----:R1:W2:Y:S02]  /*11d10*/  SYNCS.PHASECHK.TRANS64.TRYWAIT P0, [R0+URZ+0x5820], R3 ;  /* 0x00582003000075a7 */ /* 0x0022a400080011ff */
[----:B--2---:R-:W-:Y:S05]  /*11d20*/  @!P0 NANOSLEEP.SYNCS 0x989680 ;  /* 0x009896800000895d */ /* 0x004fea0003900000 */
[----:B------:R-:W2:Y:S02]  /*11d30*/  @!P0 SYNCS.PHASECHK.TRANS64 P0, [R0+URZ+0x5820], R3 ;  /* 0x00582003000085a7 */ /* 0x000ea400080010ff */
[----:B--2---:R-:W-:Y:S05]  /*11d40*/  @!P0 BRA `(.L_x_372) ;  /* 0xfffffffc00f08947 */ /* 0x004fea000383ffff */
[----:B------:R-:W-:Y:S05]  /*11d50*/  BRA `(.L_x_373) ;  /* 0xffffff0000107947 */ /* 0x000fea000383ffff */
.L_x_41:
[----:B------:R-:W-:-:S07]  /*11d60*/  MOV R2, UR22 ;  /* 0x0000001600027c02 */ /* 0x000fce0008000f00 */
.L_x_374:
[----:B-1----:R1:W2:Y:S02]  /*11d70*/  SYNCS.PHASECHK.TRANS64.TRYWAIT P0, [R2+URZ+0x5858], R3 ;  /* 0x00585803020075a7 */ /* 0x0022a400080011ff */
[----:B--2---:R-:W-:Y:S05]  /*11d80*/  @!P0 NANOSLEEP.SYNCS 0x989680 ;  /* 0x009896800000895d */ /* 0x004fea0003900000 */
[----:B------:R-:W2:Y:S02]  /*11d90*/  @!P0 SYNCS.PHASECHK.TRANS64 P0, [R2+URZ+0x5858], R3 ;  /* 0x00585803020085a7 */ /* 0x000ea400080010ff */
[----:B--2---:R-:W-:Y:S05]  /*11da0*/  @!P0 BRA `(.L_x_374) ;  /* 0xfffffffc00f08947 */ /* 0x004fea000383ffff */
[----:B------:R-:W-:Y:S05]  /*11db0*/  BRA `(.L_x_375) ;  /* 0xffffff0000287947 */ /* 0x000fea000383ffff */
.L_x_45:
[----:B-1----:R-:W-:-:S07]  /*11dc0*/  MOV R3, UR22 ;  /* 0x0000001600037c02 */ /* 0x002fce0008000f00 */
.L_x_376:
[----:B-1----:R1:W2:Y:S02]  /*11dd0*/  SYNCS.PHASECHK.TRANS64.TRYWAIT P0, [R3+URZ+0x5808], R4 ;  /* 0x00580804030075a7 */ /* 0x0022a400080011ff */
[----:B--2---:R-:W-:Y:S05]  /*11de0*/  @!P0 NANOSLEEP.SYNCS 0x989680 ;  /* 0x009896800000895d */ /* 0x004fea0003900000 */
[----:B------:R-:W2:Y:S02]  /*11df0*/  @!P0 SYNCS.PHASECHK.TRANS64 P0, [R3+URZ+0x5808], R4 ;  /* 0x00580804030085a7 */ /* 0x000ea400080010ff */
[----:B--2---:R-:W-:Y:S05]  /*11e00*/  @!P0 BRA `(.L_x_376) ;  /* 0xfffffffc00f08947 */ /* 0x004fea000383ffff */
[----:B------:R-:W-:Y:S05]  /*11e10*/  BRA `(.L_x_377) ;  /* 0xffffff0000587947 */ /* 0x000fea000383ffff */
.L_x_47:
[----:B------:R-:W-:-:S07]  /*11e20*/  MOV R2, UR22 ;  /* 0x0000001600027c02 */ /* 0x000fce0008000f00 */
.L_x_378:
[----:B-1----:R1:W2:Y:S02]  /*11e30*/  SYNCS.PHASECHK.TRANS64.TRYWAIT P0, [R2+URZ+0x5868], R3 ;  /* 0x00586803020075a7 */ /* 0x0022a400080011ff */
[----:B--2---:R-:W-:Y:S05]  /*11e40*/  @!P0 NANOSLEEP.SYNCS 0x989680 ;  /* 0x009896800000895d */ /* 0x004fea0003900000 */
[----:B------:R-:W2:Y:S02]  /*11e50*/  @!P0 SYNCS.PHASECHK.TRANS64 P0, [R2+URZ+0x5868], R3 ;  /* 0x00586803020085a7 */ /* 0x000ea400080010ff */
[----:B--2---:R-:W-:Y:S05]  /*11e60*/  @!P0 BRA `(.L_x_378) ;  /* 0xfffffffc00f08947 */ /* 0x004fea000383ffff */
[----:B------:R-:W-:Y:S05]  /*11e70*/  BRA `(.L_x_379) ;  /* 0xffffff00005c7947 */ /* 0x000fea000383ffff */
.L_x_51:
[----:B------:R-:W-:-:S07]  /*11e80*/  MOV R0, UR14 ;  /* 0x0000000e00007c02 */ /* 0x000fce0008000f00 */
.L_x_380:
[----:B-1----:R1:W2:Y:S02]  /*11e90*/  SYNCS.PHASECHK.TRANS64.TRYWAIT P0, [R0+URZ+0x5820], R3 ;  /* 0x00582003000075a7 */ /* 0x0022a400080011ff */
[----:B--2---:R-:W-:Y:S05]  /*11ea0*/  @!P0 NANOSLEEP.SYNCS 0x989680 ;  /* 0x009896800000895d */ /* 0x004fea0003900000 */
[----:B------:R-:W2:Y:S02]  /*11eb0*/  @!P0 SYNCS.PHASECHK.TRANS64 P0, [R0+URZ+0x5820], R3 ;  /* 0x00582003000085a7 */ /* 0x000ea400080010ff */
[----:B--2---:R-:W-:Y:S05]  /*11ec0*/  @!P0 BRA `(.L_x_380) ;  /* 0xfffffffc00f08947 */ /* 0x004fea000383ffff */
[----:B------:R-:W-:Y:S05]  /*11ed0*/  BRA `(.L_x_381) ;  /* 0xffffff00009c7947 */ /* 0x000fea000383ffff */
.L_x_53:
[----:B------:R-:W-:-:S07]  /*11ee0*/  MOV R0, UR22 ;  /* 0x0000001600007c02 */ /* 0x000fce0008000f00 */
.L_x_382:
[----:B-1----:R1:W2:Y:S02]  /*11ef0*/  SYNCS.PHASECHK.TRANS64.TRYWAIT P0, [R0+URZ+0x58a0], R3 ;  /* 0x0058a003000075a7 */ /* 0x0022a400080011ff */
[----:B--2---:R-:W-:Y:S05]  /*11f00*/  @!P0 NANOSLEEP.SYNCS 0x989680 ;  /* 0x009896800000895d */ /* 0x004fea0003900000 */
[----:B------:R-:W2:Y:S02]  /*11f10*/  @!P0 SYNCS.PHASECHK.TRANS64 P0, [R0+URZ+0x58a0], R3 ;  /* 0x0058a003000085a7 */ /* 0x000ea400080010ff */
[----:B--2---:R-:W-:Y:S05]  /*11f20*/  @!P0 BRA `(.L_x_382) ;  /* 0xfffffffc00f08947 */ /* 0x004fea000383ffff */
[----:B------:R-:W-:Y:S05]  /*11f30*/  BRA `(.L_x_383) ;  /* 0xffffff0000b07947 */ /* 0x000fea000383ffff */
.L_x_55:
[----:B------:R-:W-:-:S07]  /*11f40*/  MOV R4, UR22 ;  /* 0x0000001600047c02 */ /* 0x000fce0008000f00 */
.L_x_384:
[----:B-1----:R1:W2:Y:S02]  /*11f50*/  SYNCS.PHASECHK.TRANS64.TRYWAIT P0, [R4+URZ+0x5858], R5 ;  /* 0x00585805040075a7 */ /* 0x0022a400080011ff */
[----:B--2---:R-:W-:Y:S05]  /*11f60*/  @!P0 NANOSLEEP.SYNCS 0x989680 ;  /* 0x009896800000895d */ /* 0x004fea0003900000 */
[----:B------:R-:W2:Y:S02]  /*11f70*/  @!P0 SYNCS.PHASECHK.TRANS64 P0, [R4+URZ+0x5858], R5 ;  /* 0x00585805040085a7 */ /* 0x000ea400080010ff */
[----:B--2---:R-:W-:Y:S05]  /*11f80*/  @!P0 BRA `(.L_x_384) ;  /* 0xfffffffc00f08947 */ /* 0x004fea000383ffff */
[----:B------:R-:W-:Y:S05]  /*11f90*/  BRA `(.L_x_385) ;  /* 0xffffff0000bc7947 */ /* 0x000fea000383ffff */
.L_x_59:
[----:B------:R-:W-:Y:S07]  /*11fa0*/  MOV R2, UR4 ;  /* 0x0000000400027c02 */ /* 0x000fee0008000f00 */
.L_x_386:
[----:B--2---:R2:W3:Y:S02]  /*11fb0*/  SYNCS.PHASECHK.TRANS64.TRYWAIT P0, [R2+URZ+0x5820], R3 ;  /* 0x00582003020075a7 */ /* 0x0044e400080011ff */
[----:B---3--:R-:W-:Y:S05]  /*11fc0*/  @!P0 NANOSLEEP.SYNCS 0x989680 ;  /* 0x009896800000895d */ /* 0x008fea0003900000 */
[----:B------:R-:W3:Y:S02]  /*11fd0*/  @!P0 SYNCS.PHASECHK.TRANS64 P0, [R2+URZ+0x5820], R3 ;  /* 0x00582003020085a7 */ /* 0x000ee400080010ff */
[----:B---3--:R-:W-:Y:S05]  /*11fe0*/  @!P0 BRA `(.L_x_386) ;  /* 0xfffffffc00f08947 */ /* 0x008fea000383ffff */
[----:B------:R-:W-:Y:S05]  /*11ff0*/  BRA `(.L_x_387) ;  /* 0xffffff0400b87947 */ /* 0x000fea000383ffff */
.L_x_62:
[----:B------:R-:W-:Y:S07]  /*12000*/  MOV R0, UR22 ;  /* 0x0000001600007c02 */ /* 0x000fee0008000f00 */
.L_x_388:
[----:B--2---:R2:W3:Y:S02]  /*12010*/  SYNCS.PHASECHK.TRANS64.TRYWAIT P0, [R0+URZ+0x58a8], R3 ;  /* 0x0058a803000075a7 */ /* 0x0044e400080011ff */
[----:B---3--:R-:W-:Y:S05]  /*12020*/  @!P0 NANOSLEEP.SYNCS 0x989680 ;  /* 0x009896800000895d */ /* 0x008fea0003900000 */
[----:B------:R-:W3:Y:S02]  /*12030*/  @!P0 SYNCS.PHASECHK.TRANS64 P0, [R0+URZ+0x58a8], R3 ;  /* 0x0058a803000085a7 */ /* 0x000ee400080010ff */
[----:B---3--:R-:W-:Y:S05]  /*12040*/  @!P0 BRA `(.L_x_388) ;  /* 0xfffffffc00f08947 */ /* 0x008fea000383ffff */
[----:B------:R-:W-:Y:S05]  /*12050*/  BRA `(.L_x_389) ;  /* 0xffffff0400fc7947 */ /* 0x000fea000383ffff */
.L_x_64:
[----:B------:R-:W-:Y:S07]  /*12060*/  MOV R4, UR22 ;  /* 0x0000001600047c02 */ /* 0x000fee0008000f00 */
.L_x_390:
[----:B--2---:R2:W3:Y:S02]  /*12070*/  SYNCS.PHASECHK.TRANS64.TRYWAIT P0, [R4+URZ+0x5868], R5 ;  /* 0x00586805040075a7 */ /* 0x0044e400080011ff */
[----:B---3--:R-:W-:Y:S05]  /*12080*/  @!P0 NANOSLEEP.SYNCS 0x989680 ;  /* 0x009896800000895d */ /* 0x008fea0003900000 */
[----:B------:R-:W3:Y:S02]  /*12090*/  @!P0 SYNCS.PHASECHK.TRANS64 P0, [R4+URZ+0x5868], R5 ;  /* 0x00586805040085a7 */ /* 0x000ee400080010ff */
[----:B---3--:R-:W-:Y:S05]  /*120a0*/  @!P0 BRA `(.L_x_390) ;  /* 0xfffffffc00f08947 */ /* 0x008fea000383ffff */
[----:B------:R-:W-:Y:S05]  /*120b0*/  BRA `(.L_x_391) ;  /* 0xffffff0800087947 */ /* 0x000fea000383ffff */
.L_x_70:
[----:B------:R-:W-:Y:S07]  /*120c0*/  MOV R0, UR4 ;  /* 0x0000000400007c02 */ /* 0x000fee0008000f00 */
.L_x_392:
[----:B-1----:R1:W2:Y:S02]  /*120d0*/  SYNCS.PHASECHK.TRANS64.TRYWAIT P0, [R0+URZ+0x5820], R3 ;  /* 0x00582003000075a7 */ /* 0x0022a400080011ff */
[----:B--2---:R-:W-:Y:S05]  /*120e0*/  @!P0 NANOSLEEP.SYNCS 0x989680 ;  /* 0x009896800000895d */ /* 0x004fea0003900000 */
[----:B------:R-:W2:Y:S02]  /*120f0*/  @!P0 SYNCS.PHASECHK.TRANS64 P0, [R0+URZ+0x5820], R3 ;  /* 0x00582003000085a7 */ /* 0x000ea400080010ff */
[----:B--2---:R-:W-:Y:S05]  /*12100*/  @!P0 BRA `(.L_x_392) ;  /* 0xfffffffc00f08947 */ /* 0x004fea000383ffff */
[----:B------:R-:W-:Y:S05]  /*12110*/  BRA `(.L_x_393) ;  /* 0xffffff0c00187947 */ /* 0x000fea000383ffff */
.L_x_72:
[----:B------:R-:W-:Y:S07]  /*12120*/  MOV R0, UR22 ;  /* 0x0000001600007c02 */ /* 0x000fee0008000f00 */
.L_x_394:
[----:B-1----:R1:W2:Y:S02]  /*12130*/  SYNCS.PHASECHK.TRANS64.TRYWAIT P0, [R0+URZ+0x58a0], R3 ;  /* 0x0058a003000075a7 */ /* 0x0022a400080011ff */
[----:B--2---:R-:W-:Y:S05]  /*12140*/  @!P0 NANOSLEEP.SYNCS 0x989680 ;  /* 0x009896800000895d */ /* 0x004fea0003900000 */
[----:B------:R-:W2:Y:S02]  /*12150*/  @!P0 SYNCS.PHASECHK.TRANS64 P0, [R0+URZ+0x58a0], R3 ;  /* 0x0058a003000085a7 */ /* 0x000ea400080010ff */
[----:B--2---:R-:W-:Y:S05]  /*12160*/  @!P0 BRA `(.L_x_394) ;  /* 0xfffffffc00f08947 */ /* 0x004fea000383ffff */
[----:B------:R-:W-:Y:S05]  /*12170*/  BRA `(.L_x_395) ;  /* 0xffffff0c00247947 */ /* 0x000fea000383ffff */
.L_x_74:
[----:B------:R-:W-:Y:S07]  /*12180*/  MOV R4, UR22 ;  /* 0x0000001600047c02 */ /* 0x000fee0008000f00 */
.L_x_396:
[----:B-1----:R1:W2:Y:S02]  /*12190*/  SYNCS.PHASECHK.TRANS64.TRYWAIT P0, [R4+URZ+0x5858], R5 ;  /* 0x00585805040075a7 */ /* 0x0022a400080011ff */
[----:B--2---:R-:W-:Y:S05]  /*121a0*/  @!P0 NANOSLEEP.SYNCS 0x989680 ;  /* 0x009896800000895d */ /* 0x004fea0003900000 */
[----:B------:R-:W2:Y:S02]  /*121b0*/  @!P0 SYNCS.PHASECHK.TRANS64 P0, [R4+URZ+0x5858], R5 ;  /* 0x00585805040085a7 */ /* 0x000ea400080010ff */
[----:B--2---:R-:W-:Y:S05]  /*121c0*/  @!P0 BRA `(.L_x_396) ;  /* 0xfffffffc00f08947 */ /* 0x004fea000383ffff */
[----:B------:R-:W-:Y:S05]  /*121d0*/  BRA `(.L_x_397) ;  /* 0xffffff0c00347947 */ /* 0x000fea000383ffff */
.L_x_82:
[----:B------:R-:W-:-:S07]  /*121e0*/  MOV R0, UR22 ;  /* 0x0000001600007c02 */ /* 0x000fce0008000f00 */
.L_x_398:
[----:B--2---:R2:W3:Y:S02]  /*121f0*/  SYNCS.PHASECHK.TRANS64.TRYWAIT P0, [R0+URZ+0x58a8], R3 ;  /* 0x0058a803000075a7 */ /* 0x0044e400080011ff */
[----:B---3--:R-:W-:Y:S05]  /*12200*/  @!P0 NANOSLEEP.SYNCS 0x989680 ;  /* 0x009896800000895d */ /* 0x008fea0003900000 */
[----:B------:R-:W3:Y:S02]  /*12210*/  @!P0 SYNCS.PHASECHK.TRANS64 P0, [R0+URZ+0x58a8], R3 ;  /* 0x0058a803000085a7 */ /* 0x000ee400080010ff */
[----:B---3--:R-:W-:Y:S05]  /*12220*/  @!P0 BRA `(.L_x_398) ;  /* 0xfffffffc00f08947 */ /* 0x008fea000383ffff */
[----:B------:R-:W-:Y:S05]  /*12230*/  BRA `(.L_x_399) ;  /* 0xffffff1000147947 */ /* 0x000fea000383ffff */
.L_x_84:
[----:B------:R-:W-:-:S07]  /*12240*/  MOV R4, UR22 ;  /* 0x0000001600047c02 */ /* 0x000fce0008000f00 */
.L_x_400:
[----:B--2---:R2:W3:Y:S02]  /*12250*/  SYNCS.PHASECHK.TRANS64.TRYWAIT P0, [R4+URZ+0x5868], R5 ;  /* 0x00586805040075a7 */ /* 0x0044e400080011ff */
[----:B---3--:R-:W-:Y:S05]  /*12260*/  @!P0 NANOSLEEP.SYNCS 0x989680 ;  /* 0x009896800000895d */ /* 0x008fea0003900000 */
[----:B------:R-:W3:Y:S02]  /*12270*/  @!P0 SYNCS.PHASECHK.TRANS64 P0, [R4+URZ+0x5868], R5 ;  /* 0x00586805040085a7 */ /* 0x000ee400080010ff */
[----:B---3--:R-:W-:Y:S05]  /*12280*/  @!P0 BRA `(.L_x_400) ;  /* 0xfffffffc00f08947 */ /* 0x008fea000383ffff */
[----:B------:R-:W-:Y:S05]  /*12290*/  BRA `(.L_x_401) ;  /* 0xffffff1000207947 */ /* 0x000fea000383ffff */
.L_x_96:
[----:B-1----:R1:W2:Y:S02]  /*122a0*/  SYNCS.PHASECHK.TRANS64.TRYWAIT P0, [R16+URZ+0x58c0], R3 ;  /* 0x0058c003100075a7 */ /* 0x0022a400080011ff */
[----:B--2---:R-:W-:Y:S05]  /*122b0*/  @!P0 NANOSLEEP.SYNCS 0x989680 ;  /* 0x009896800000895d */ /* 0x004fea0003900000 */
[----:B------:R-:W2:Y:S02]  /*122c0*/  @!P0 SYNCS.PHASECHK.TRANS64 P0, [R16+URZ+0x58c0], R3 ;  /* 0x0058c003100085a7 */ /* 0x000ea400080010ff */
[----:B--2---:R-:W-:Y:S05]  /*122d0*/  @!P0 BRA `(.L_x_96) ;  /* 0xfffffffc00f08947 */ /* 0x004fea000383ffff */
[----:B------:R-:W-:Y:S05]  /*122e0*/  BRA `(.L_x_402) ;  /* 0xffffff1800087947 */ /* 0x000fea000383ffff */
.L_x_163:
[----:B-1----:R1:W2:Y:S02]  /*122f0*/  SYNCS.PHASECHK.TRANS64.TRYWAIT P0, [R16+URZ+0x58c8], R3 ;  /* 0x0058c803100075a7 */ /* 0x0022a400080011ff */
[----:B--2---:R-:W-:Y:S05]  /*12300*/  @!P0 NANOSLEEP.SYNCS 0x989680 ;  /* 0x009896800000895d */ /* 0x004fea0003900000 */
[----:B------:R-:W2:Y:S02]  /*12310*/  @!P0 SYNCS.PHASECHK.TRANS64 P0, [R16+URZ+0x58c8], R3 ;  /* 0x0058c803100085a7 */ /* 0x000ea400080010ff */
[----:B--2---:R-:W-:Y:S05]  /*12320*/  @!P0 BRA `(.L_x_163) ;  /* 0xfffffffc00f08947 */ /* 0x004fea000383ffff */
[----:B------:R-:W-:Y:S05]  /*12330*/  BRA `(.L_x_403) ;  /* 0xffffff44003c7947 */ /* 0x000fea000383ffff */
.L_x_169:
[----:B-1----:R1:W2:Y:S02]  /*12340*/  SYNCS.PHASECHK.TRANS64.TRYWAIT P0, [R0+URZ+0x5870], R5 ;  /* 0x00587005000075a7 */ /* 0x0022a400080011ff */
[----:B--2---:R-:W-:Y:S05]  /*12350*/  @!P0 NANOSLEEP.SYNCS 0x989680 ;  /* 0x009896800000895d */ /* 0x004fea0003900000 */
[----:B------:R-:W2:Y:S02]  /*12360*/  @!P0 SYNCS.PHASECHK.TRANS64 P0, [R0+URZ+0x5870], R5 ;  /* 0x00587005000085a7 */ /* 0x000ea400080010ff */
[----:B--2---:R-:W-:Y:S05]  /*12370*/  @!P0 BRA `(.L_x_169) ;  /* 0xfffffffc00f08947 */ /* 0x004fea000383ffff */
[----:B------:R-:W-:Y:S05]  /*12380*/  BRA `(.L_x_404) ;  /* 0xffffff4800547947 */ /* 0x000fea000383ffff */
.L_x_172:
[----:B-1----:R1:W3:Y:S02]  /*12390*/  SYNCS.PHASECHK.TRANS64.TRYWAIT P1, [R0+URZ+0x5880], R5 ;  /* 0x00588005000075a7 */ /* 0x0022e400080211ff */
[----:B---3--:R-:W-:Y:S05]  /*123a0*/  @!P1 NANOSLEEP.SYNCS 0x989680 ;  /* 0x009896800000995d */ /* 0x008fea0003900000 */
[----:B------:R-:W3:Y:S02]  /*123b0*/  @!P1 SYNCS.PHASECHK.TRANS64 P1, [R0+URZ+0x5880], R5 ;  /* 0x00588005000095a7 */ /* 0x000ee400080210ff */
[----:B---3--:R-:W-:Y:S05]  /*123c0*/  @!P1 BRA `(.L_x_172) ;  /* 0xfffffffc00f09947 */ /* 0x008fea000383ffff */
[----:B------:R-:W-:Y:S05]  /*123d0*/  BRA `(.L_x_405) ;  /* 0xffffff48007c7947 */ /* 0x000fea000383ffff */
.L_x_175:
[----:B--2---:R2:W3:Y:S02]  /*123e0*/  SYNCS.PHASECHK.TRANS64.TRYWAIT P0, [R0+URZ+0x5870], R3 ;  /* 0x00587003000075a7 */ /* 0x0044e400080011ff */
[----:B---3--:R-:W-:Y:S05]  /*123f0*/  @!P0 NANOSLEEP.SYNCS 0x989680 ;  /* 0x009896800000895d */ /* 0x008fea0003900000 */
[----:B------:R-:W3:Y:S02]  /*12400*/  @!P0 SYNCS.PHASECHK.TRANS64 P0, [R0+URZ+0x5870], R3 ;  /* 0x00587003000085a7 */ /* 0x000ee400080010ff */
[----:B---3--:R-:W-:Y:S05]  /*12410*/  @!P0 BRA `(.L_x_175) ;  /* 0xfffffffc00f08947 */ /* 0x008fea000383ffff */
[----:B------:R-:W-:Y:S05]  /*12420*/  BRA `(.L_x_406) ;  /* 0xffffff4800c07947 */ /* 0x000fea000383ffff */
.L_x_177:
[----:B--2---:R2:W3:Y:S02]  /*12430*/  SYNCS.PHASECHK.TRANS64.TRYWAIT P0, [R0+URZ+0x5890], R23 ;  /* 0x00589017000075a7 */ /* 0x0044e400080011ff */
[----:B---3--:R-:W-:Y:S05]  /*12440*/  @!P0 NANOSLEEP.SYNCS 0x989680 ;  /* 0x009896800000895d */ /* 0x008fea0003900000 */
[----:B------:R-:W3:Y:S02]  /*12450*/  @!P0 SYNCS.PHASECHK.TRANS64 P0, [R0+URZ+0x5890], R23 ;  /* 0x00589017000085a7 */ /* 0x000ee400080010ff */
[----:B---3--:R-:W-:Y:S05]  /*12460*/  @!P0 BRA `(.L_x_177) ;  /* 0xfffffffc00f08947 */ /* 0x008fea000383ffff */
[----:B------:R-:W-:Y:S05]  /*12470*/  BRA `(.L_x_407) ;  /* 0xffffff4c00087947 */ /* 0x000fea000383ffff */
.L_x_182:
[----:B----4-:R4:W5:Y:S02]  /*12480*/  SYNCS.PHASECHK.TRANS64.TRYWAIT P0, [R0+URZ+0x5880], R3 ;  /* 0x00588003000075a7 */ /* 0x01096400080011ff */
[----:B-----5:R-:W-:Y:S05]  /*12490*/  @!P0 NANOSLEEP.SYNCS 0x989680 ;  /* 0x009896800000895d */ /* 0x020fea0003900000 */
[----:B------:R-:W5:Y:S02]  /*124a0*/  @!P0 SYNCS.PHASECHK.TRANS64 P0, [R0+URZ+0x5880], R3 ;  /* 0x00588003000085a7 */ /* 0x000f6400080010ff */
[----:B-----5:R-:W-:Y:S05]  /*124b0*/  @!P0 BRA `(.L_x_182) ;  /* 0xfffffffc00f08947 */ /* 0x020fea000383ffff */
[----:B------:R-:W-:Y:S05]  /*124c0*/  BRA `(.L_x_408) ;  /* 0xffffff4c00887947 */ /* 0x000fea000383ffff */
.L_x_184:
[----:B---3--:R3:W4:Y:S02]  /*124d0*/  SYNCS.PHASECHK.TRANS64.TRYWAIT P0, [R0+URZ+0x5898], R23 ;  /* 0x00589817000075a7 */ /* 0x00872400080011ff */
[----:B----4-:R-:W-:Y:S05]  /*124e0*/  @!P0 NANOSLEEP.SYNCS 0x989680 ;  /* 0x009896800000895d */ /* 0x010fea0003900000 */
[----:B------:R-:W4:Y:S02]  /*124f0*/  @!P0 SYNCS.PHASECHK.TRANS64 P0, [R0+URZ+0x5898], R23 ;  /* 0x00589817000085a7 */ /* 0x000f2400080010ff */
[----:B----4-:R-:W-:Y:S05]  /*12500*/  @!P0 BRA `(.L_x_184) ;  /* 0xfffffffc00f08947 */ /* 0x010fea000383ffff */
[----:B------:R-:W-:Y:S05]  /*12510*/  BRA `(.L_x_409) ;  /* 0xffffff4c00c47947 */ /* 0x000fea000383ffff */
.L_x_191:
[----:B-----5:R5:W1:Y:S02]  /*12520*/  SYNCS.PHASECHK.TRANS64.TRYWAIT P0, [R0+URZ+0x5870], R3 ;  /* 0x00587003000075a7 */ /* 0x020a6400080011ff */
[----:B-1----:R-:W-:Y:S05]  /*12530*/  @!P0 NANOSLEEP.SYNCS 0x989680 ;  /* 0x009896800000895d */ /* 0x002fea0003900000 */
[----:B------:R-:W1:Y:S02]  /*12540*/  @!P0 SYNCS.PHASECHK.TRANS64 P0, [R0+URZ+0x5870], R3 ;  /* 0x00587003000085a7 */ /* 0x000e6400080010ff */
[----:B-1----:R-:W-:Y:S05]  /*12550*/  @!P0 BRA `(.L_x_191) ;  /* 0xfffffffc00f08947 */ /* 0x002fea000383ffff */
[----:B------:R-:W-:Y:S05]  /*12560*/  BRA `(.L_x_410) ;  /* 0xffffff5000607947 */ /* 0x000fea000383ffff */
.L_x_194:
[----:B-1----:R1:W2:Y:S02]  /*12570*/  SYNCS.PHASECHK.TRANS64.TRYWAIT P0, [R0+URZ+0x5890], R5 ;  /* 0x00589005000075a7 */ /* 0x0022a400080011ff */
[----:B--2---:R-:W-:Y:S05]  /*12580*/  @!P0 NANOSLEEP.SYNCS 0x989680 ;  /* 0x009896800000895d */ /* 0x004fea0003900000 */
[----:B------:R-:W2:Y:S02]  /*12590*/  @!P0 SYNCS.PHASECHK.TRANS64 P0, [R0+URZ+0x5890], R5 ;  /* 0x00589005000085a7 */ /* 0x000ea400080010ff */
[----:B--2---:R-:W-:Y:S05]  /*125a0*/  @!P0 BRA `(.L_x_194) ;  /* 0xfffffffc00f08947 */ /* 0x004fea000383ffff */
[----:B------:R-:W-:Y:S05]  /*125b0*/  BRA `(.L_x_411) ;  /* 0xffffff5000847947 */ /* 0x000fea000383ffff */
.L_x_196:
[----:B-1----:R1:W2:Y:S02]  /*125c0*/  SYNCS.PHASECHK.TRANS64.TRYWAIT P0, [R0+URZ+0x58c0], R5 ;  /* 0x0058c005000075a7 */ /* 0x0022a400080011ff */
[----:B--2---:R-:W-:Y:S05]  /*125d0*/  @!P0 NANOSLEEP.SYNCS 0x989680 ;  /* 0x009896800000895d */ /* 0x004fea0003900000 */
[----:B------:R-:W2:Y:S02]  /*125e0*/  @!P0 SYNCS.PHASECHK.TRANS64 P0, [R0+URZ+0x58c0], R5 ;  /* 0x0058c005000085a7 */ /* 0x000ea400080010ff */
[----:B--2---:R-:W-:Y:S05]  /*125f0*/  @!P0 BRA `(.L_x_196) ;  /* 0xfffffffc00f08947 */ /* 0x004fea000383ffff */
[----:B------:R-:W-:Y:S05]  /*12600*/  BRA `(.L_x_412) ;  /* 0xffffff5000b87947 */ /* 0x000fea000383ffff */
.L_x_204:
[----:B-1----:R1:W5:Y:S02]  /*12610*/  SYNCS.PHASECHK.TRANS64.TRYWAIT P0, [R0+URZ+0x5880], R3 ;  /* 0x00588003000075a7 */ /* 0x00236400080011ff */
[----:B-----5:R-:W-:Y:S05]  /*12620*/  @!P0 NANOSLEEP.SYNCS 0x989680 ;  /* 0x009896800000895d */ /* 0x020fea0003900000 */
[----:B------:R-:W5:Y:S02]  /*12630*/  @!P0 SYNCS.PHASECHK.TRANS64 P0, [R0+URZ+0x5880], R3 ;  /* 0x00588003000085a7 */ /* 0x000f6400080010ff */
[----:B-----5:R-:W-:Y:S05]  /*12640*/  @!P0 BRA `(.L_x_204) ;  /* 0xfffffffc00f08947 */ /* 0x020fea000383ffff */
[----:B------:R-:W-:Y:S05]  /*12650*/  BRA `(.L_x_413) ;  /* 0xffffff5800f47947 */ /* 0x000fea000383ffff */
.L_x_207:
[----:B--2---:R2:W5:Y:S02]  /*12660*/  SYNCS.PHASECHK.TRANS64.TRYWAIT P0, [R0+URZ+0x5898], R5 ;  /* 0x00589805000075a7 */ /* 0x00456400080011ff */
[----:B-----5:R-:W-:Y:S05]  /*12670*/  @!P0 NANOSLEEP.SYNCS 0x989680 ;  /* 0x009896800000895d */ /* 0x020fea0003900000 */
[----:B------:R-:W5:Y:S02]  /*12680*/  @!P0 SYNCS.PHASECHK.TRANS64 P0, [R0+URZ+0x5898], R5 ;  /* 0x00589805000085a7 */ /* 0x000f6400080010ff */
[----:B-----5:R-:W-:Y:S05]  /*12690*/  @!P0 BRA `(.L_x_207) ;  /* 0xfffffffc00f08947 */ /* 0x020fea000383ffff */
[----:B------:R-:W-:Y:S05]  /*126a0*/  BRA `(.L_x_414) ;  /* 0xffffff5c00187947 */ /* 0x000fea000383ffff */
.L_x_209:
[----:B--2---:R2:W5:Y:S02]  /*126b0*/  SYNCS.PHASECHK.TRANS64.TRYWAIT P0, [R0+URZ+0x58c8], R7 ;  /* 0x0058c807000075a7 */ /* 0x00456400080011ff */
[----:B-----5:R-:W-:Y:S05]  /*126c0*/  @!P0 NANOSLEEP.SYNCS 0x989680 ;  /* 0x009896800000895d */ /* 0x020fea0003900000 */
[----:B------:R-:W5:Y:S02]  /*126d0*/  @!P0 SYNCS.PHASECHK.TRANS64 P0, [R0+URZ+0x58c8], R7 ;  /* 0x0058c807000085a7 */ /* 0x000f6400080010ff */
[----:B-----5:R-:W-:Y:S05]  /*126e0*/  @!P0 BRA `(.L_x_209) ;  /* 0xfffffffc00f08947 */ /* 0x020fea000383ffff */
[----:B------:R-:W-:Y:S05]  /*126f0*/  BRA `(.L_x_415) ;  /* 0xffffff5c00247947 */ /* 0x000fea000383ffff */
.L_x_219:
[----:B-1----:R-:W-:-:S04]  /*12700*/  MOV R0, UR47 ;  /* 0x0000002f00007c02 */ /* 0x002fc80008000f00 */
[----:B------:R1:W2:Y:S03]  /*12710*/  SYNCS.PHASECHK.TRANS64.TRYWAIT P0, [R0+URZ], R3 ;  /* 0x00000003000075a7 */ /* 0x0002a600080011ff */
[----:B--2---:R-:W-:Y:S05]  /*12720*/  @!P0 NANOSLEEP.SYNCS 0x989680 ;  /* 0x009896800000895d */ /* 0x004fea0003900000 */
[----:B------:R-:W2:Y:S02]  /*12730*/  @!P0 SYNCS.PHASECHK.TRANS64 P0, [R0+URZ], R3 ;  /* 0x00000003000085a7 */ /* 0x000ea400080010ff */
[----:B--2---:R-:W-:Y:S05]  /*12740*/  @!P0 BRA `(.L_x_219) ;  /* 0xfffffffc00ec8947 */ /* 0x004fea000383ffff */
[----:B------:R-:W-:Y:S05]  /*12750*/  BRA `(.L_x_416) ;  /* 0xffffff6800887947 */ /* 0x000fea000383ffff */
.L_x_222:
[----:B-1----:R-:W-:-:S04]  /*12760*/  MOV R0, UR44 ;  /* 0x0000002c00007c02 */ /* 0x002fc80008000f00 */
[----:B------:R1:W3:Y:S03]  /*12770*/  SYNCS.PHASECHK.TRANS64.TRYWAIT P1, [R0+URZ], R3 ;  /* 0x00000003000075a7 */ /* 0x0002e600080211ff */
[----:B---3--:R-:W-:Y:S05]  /*12780*/  @!P1 NANOSLEEP.SYNCS 0x989680 ;  /* 0x009896800000995d */ /* 0x008fea0003900000 */
[----:B------:R-:W3:Y:S02]  /*12790*/  @!P1 SYNCS.PHASECHK.TRANS64 P1, [R0+URZ], R3 ;  /* 0x00000003000095a7 */ /* 0x000ee400080210ff */
[----:B---3--:R-:W-:Y:S05]  /*127a0*/  @!P1 BRA `(.L_x_222) ;  /* 0xfffffffc00ec9947 */ /* 0x008fea000383ffff */
[----:B------:R-:W-:Y:S05]  /*127b0*/  BRA `(.L_x_417) ;  /* 0xffffff6800cc7947 */ /* 0x000fea000383ffff */
.L_x_227:
[----:B-1----:R-:W-:-:S04]  /*127c0*/  MOV R4, UR42 ;  /* 0x0000002a00047c02 */ /* 0x002fc80008000f00 */
[----:B------:R1:W2:Y:S03]  /*127d0*/  SYNCS.PHASECHK.TRANS64.TRYWAIT P2, [R4+URZ], R3 ;  /* 0x00000003040075a7 */ /* 0x0002a600080411ff */
[----:B--2---:R-:W-:Y:S05]  /*127e0*/  @!P2 NANOSLEEP.SYNCS 0x989680 ;  /* 0x009896800000a95d */ /* 0x004fea0003900000 */
[----:B------:R-:W2:Y:S02]  /*127f0*/  @!P2 SYNCS.PHASECHK.TRANS64 P2, [R4+URZ], R3 ;  /* 0x000000030400a5a7 */ /* 0x000ea400080410ff */
[----:B--2---:R-:W-:Y:S05]  /*12800*/  @!P2 BRA `(.L_x_227) ;  /* 0xfffffffc00eca947 */ /* 0x004fea000383ffff */
[----:B------:R-:W-:Y:S05]  /*12810*/  BRA `(.L_x_418) ;  /* 0xffffff7000b47947 */ /* 0x000fea000383ffff */
.L_x_231:
[----:B--2---:R-:W-:-:S04]  /*12820*/  MOV R3, UR47 ;  /* 0x0000002f00037c02 */ /* 0x004fc80008000f00 */
[----:B------:R2:W3:Y:S03]  /*12830*/  SYNCS.PHASECHK.TRANS64.TRYWAIT P2, [R3+URZ], R0 ;  /* 0x00000000030075a7 */ /* 0x0004e600080411ff */
[----:B---3--:R-:W-:Y:S05]  /*12840*/  @!P2 NANOSLEEP.SYNCS 0x989680 ;  /* 0x009896800000a95d */ /* 0x008fea0003900000 */
[----:B------:R-:W3:Y:S02]  /*12850*/  @!P2 SYNCS.PHASECHK.TRANS64 P2, [R3+URZ], R0 ;  /* 0x000000000300a5a7 */ /* 0x000ee400080410ff */
[----:B---3--:R-:W-:Y:S05]  /*12860*/  @!P2 BRA `(.L_x_231) ;  /* 0xfffffffc00eca947 */ /* 0x008fea000383ffff */
[----:B------:R-:W-:Y:S05]  /*12870*/  BRA `(.L_x_419) ;  /* 0xffffff8800307947 */ /* 0x000fea000383ffff */
.L_x_236:
[----:B--2---:R-:W-:-:S04]  /*12880*/  MOV R0, UR44 ;  /* 0x0000002c00007c02 */ /* 0x004fc80008000f00 */
[----:B------:R2:W3:Y:S03]  /*12890*/  SYNCS.PHASECHK.TRANS64.TRYWAIT P1, [R0+URZ], R3 ;  /* 0x00000003000075a7 */ /* 0x0004e600080211ff */
[----:B---3--:R-:W-:Y:S05]  /*128a0*/  @!P1 NANOSLEEP.SYNCS 0x989680 ;  /* 0x009896800000995d */ /* 0x008fea0003900000 */
[----:B------:R-:W3:Y:S02]  /*128b0*/  @!P1 SYNCS.PHASECHK.TRANS64 P1, [R0+URZ], R3 ;  /* 0x00000003000095a7 */ /* 0x000ee400080210ff */
[----:B---3--:R-:W-:Y:S05]  /*128c0*/  @!P1 BRA `(.L_x_236) ;  /* 0xfffffffc00ec9947 */ /* 0x008fea000383ffff */
[----:B------:R-:W-:Y:S05]  /*128d0*/  BRA `(.L_x_420) ;  /* 0xffffff8800dc7947 */ /* 0x000fea000383ffff */
.L_x_241:
[----:B-1----:R-:W-:-:S04]  /*128e0*/  MOV R0, UR44 ;  /* 0x0000002c00007c02 */ /* 0x002fc80008000f00 */
[----:B------:R1:W2:Y:S03]  /*128f0*/  SYNCS.PHASECHK.TRANS64.TRYWAIT P1, [R0+URZ], R3 ;  /* 0x00000003000075a7 */ /* 0x0002a600080211ff */
[----:B--2---:R-:W-:Y:S05]  /*12900*/  @!P1 NANOSLEEP.SYNCS 0x989680 ;  /* 0x009896800000995d */ /* 0x004fea0003900000 */
[----:B------:R-:W2:Y:S02]  /*12910*/  @!P1 SYNCS.PHASECHK.TRANS64 P1, [R0+URZ], R3 ;  /* 0x00000003000095a7 */ /* 0x000ea400080210ff */
[----:B--2---:R-:W-:Y:S05]  /*12920*/  @!P1 BRA `(.L_x_241) ;  /* 0xfffffffc00ec9947 */ /* 0x004fea000383ffff */
[----:B------:R-:W-:Y:S05]  /*12930*/  BRA `(.L_x_421) ;  /* 0xffffff8c00647947 */ /* 0x000fea000383ffff */
.L_x_246:
[----:B-1----:R-:W-:-:S04]  /*12940*/  MOV R4, UR42 ;  /* 0x0000002a00047c02 */ /* 0x002fc80008000f00 */
[----:B------:R1:W2:Y:S03]  /*12950*/  SYNCS.PHASECHK.TRANS64.TRYWAIT P2, [R4+URZ], R3 ;  /* 0x00000003040075a7 */ /* 0x0002a600080411ff */
[----:B--2---:R-:W-:Y:S05]  /*12960*/  @!P2 NANOSLEEP.SYNCS 0x989680 ;  /* 0x009896800000a95d */ /* 0x004fea0003900000 */
[----:B------:R-:W2:Y:S02]  /*12970*/  @!P2 SYNCS.PHASECHK.TRANS64 P2, [R4+URZ], R3 ;  /* 0x000000030400a5a7 */ /* 0x000ea400080410ff */
[----:B--2---:R-:W-:Y:S05]  /*12980*/  @!P2 BRA `(.L_x_246) ;  /* 0xfffffffc00eca947 */ /* 0x004fea000383ffff */
[----:B------:R-:W-:Y:S05]  /*12990*/  BRA `(.L_x_422) ;  /* 0xffffffa0005c7947 */ /* 0x000fea000383ffff */
.L_x_250:
[----:B--2---:R-:W-:-:S04]  /*129a0*/  MOV R3, UR47 ;  /* 0x0000002f00037c02 */ /* 0x004fc80008000f00 */
[----:B------:R2:W3:Y:S03]  /*129b0*/  SYNCS.PHASECHK.TRANS64.TRYWAIT P2, [R3+URZ], R0 ;  /* 0x00000000030075a7 */ /* 0x0004e600080411ff */
[----:B---3--:R-:W-:Y:S05]  /*129c0*/  @!P2 NANOSLEEP.SYNCS 0x989680 ;  /* 0x009896800000a95d */ /* 0x008fea0003900000 */
[----:B------:R-:W3:Y:S02]  /*129d0*/  @!P2 SYNCS.PHASECHK.TRANS64 P2, [R3+URZ], R0 ;  /* 0x000000000300a5a7 */ /* 0x000ee400080410ff */
[----:B---3--:R-:W-:Y:S05]  /*129e0*/  @!P2 BRA `(.L_x_250) ;  /* 0xfffffffc00eca947 */ /* 0x008fea000383ffff */
[----:B------:R-:W-:Y:S05]  /*129f0*/  BRA `(.L_x_423) ;  /* 0xffffffb400bc7947 */ /* 0x000fea000383ffff */
.L_x_254:
[----:B--2---:R-:W-:-:S04]  /*12a00*/  MOV R0, UR44 ;  /* 0x0000002c00007c02 */ /* 0x004fc80008000f00 */
[----:B------:R2:W3:Y:S03]  /*12a10*/  SYNCS.PHASECHK.TRANS64.TRYWAIT P1, [R0+URZ], R3 ;  /* 0x00000003000075a7 */ /* 0x0004e600080211ff */
[----:B---3--:R-:W-:Y:S05]  /*12a20*/  @!P1 NANOSLEEP.SYNCS 0x989680 ;  /* 0x009896800000995d */ /* 0x008fea0003900000 */
[----:B------:R-:W3:Y:S02]  /*12a30*/  @!P1 SYNCS.PHASECHK.TRANS64 P1, [R0+URZ], R3 ;  /* 0x00000003000095a7 */ /* 0x000ee400080210ff */
[----:B---3--:R-:W-:Y:S05]  /*12a40*/  @!P1 BRA `(.L_x_254) ;  /* 0xfffffffc00ec9947 */ /* 0x008fea000383ffff */
[----:B------:R-:W-:Y:S05]  /*12a50*/  BRA `(.L_x_424) ;  /* 0xffffffb800647947 */ /* 0x000fea000383ffff */
.L_x_258:
[----:B-1----:R-:W-:-:S04]  /*12a60*/  MOV R0, UR47 ;  /* 0x0000002f00007c02 */ /* 0x002fc80008000f00 */
[----:B------:R1:W2:Y:S03]  /*12a70*/  SYNCS.PHASECHK.TRANS64.TRYWAIT P0, [R0+URZ], R3 ;  /* 0x00000003000075a7 */ /* 0x0002a600080011ff */
[----:B--2---:R-:W-:Y:S05]  /*12a80*/  @!P0 NANOSLEEP.SYNCS 0x989680 ;  /* 0x009896800000895d */ /* 0x004fea0003900000 */
[----:B------:R-:W2:Y:S02]  /*12a90*/  @!P0 SYNCS.PHASECHK.TRANS64 P0, [R0+URZ], R3 ;  /* 0x00000003000085a7 */ /* 0x000ea400080010ff */
[----:B--2---:R-:W-:Y:S05]  /*12aa0*/  @!P0 BRA `(.L_x_258) ;  /* 0xfffffffc00ec8947 */ /* 0x004fea000383ffff */
[----:B------:R-:W-:Y:S05]  /*12ab0*/  BRA `(.L_x_425) ;  /* 0xffffffb800ec7947 */ /* 0x000fea000383ffff */
.L_x_264:
[----:B------:R-:W-:-:S07]  /*12ac0*/  MOV R3, UR8 ;  /* 0x0000000800037c02 */ /* 0x000fce0008000f00 */
.L_x_426:
[----:B-1----:R1:W2:Y:S02]  /*12ad0*/  SYNCS.PHASECHK.TRANS64.TRYWAIT P1, [R3+URZ+0x5810], R6 ;  /* 0x00581006030075a7 */ /* 0x0022a400080211ff */
[----:B--2---:R-:W-:Y:S05]  /*12ae0*/  @!P1 NANOSLEEP.SYNCS 0x989680 ;  /* 0x009896800000995d */ /* 0x004fea0003900000 */
[----:B------:R-:W2:Y:S02]  /*12af0*/  @!P1 SYNCS.PHASECHK.TRANS64 P1, [R3+URZ+0x5810], R6 ;  /* 0x00581006030095a7 */ /* 0x000ea400080210ff */
[----:B--2---:R-:W-:Y:S05]  /*12b00*/  @!P1 BRA `(.L_x_426) ;  /* 0xfffffffc00f09947 */ /* 0x004fea000383ffff */
[----:B------:R-:W-:Y:S05]  /*12b10*/  BRA `(.L_x_427) ;  /* 0xffffffc000847947 */ /* 0x000fea000383ffff */
.L_x_270:
[----:B--2---:R-:W-:-:S07]  /*12b20*/  MOV R0, UR17 ;  /* 0x0000001100007c02 */ /* 0x004fce0008000f00 */
.L_x_428:
[----:B-1----:R1:W2:Y:S02]  /*12b30*/  SYNCS.PHASECHK.TRANS64.TRYWAIT P1, [R0+URZ+0x5838], R5 ;  /* 0x00583805000075a7 */ /* 0x0022a400080211ff */
[----:B--2---:R-:W-:Y:S05]  /*12b40*/  @!P1 NANOSLEEP.SYNCS 0x989680 ;  /* 0x009896800000995d */ /* 0x004fea0003900000 */
[----:B------:R-:W2:Y:S02]  /*12b50*/  @!P1 SYNCS.PHASECHK.TRANS64 P1, [R0+URZ+0x5838], R5 ;  /* 0x00583805000095a7 */ /* 0x000ea400080210ff */
[----:B--2---:R-:W-:Y:S05]  /*12b60*/  @!P1 BRA `(.L_x_428) ;  /* 0xfffffffc00f09947 */ /* 0x004fea000383ffff */
[----:B------:R-:W-:Y:S05]  /*12b70*/  BRA `(.L_x_429) ;  /* 0xffffffc000d87947 */ /* 0x000fea000383ffff */
.L_x_276:
[----:B------:R-:W-:-:S07]  /*12b80*/  MOV R3, UR8 ;  /* 0x0000000800037c02 */ /* 0x000fce0008000f00 */
.L_x_430:
[----:B-1----:R1:W2:Y:S02]  /*12b90*/  SYNCS.PHASECHK.TRANS64.TRYWAIT P1, [R3+URZ+0x5818], R6 ;  /* 0x00581806030075a7 */ /* 0x0022a400080211ff */
[----:B--2---:R-:W-:Y:S05]  /*12ba0*/  @!P1 NANOSLEEP.SYNCS 0x989680 ;  /* 0x009896800000995d */ /* 0x004fea0003900000 */
[----:B------:R-:W2:Y:S02]  /*12bb0*/  @!P1 SYNCS.PHASECHK.TRANS64 P1, [R3+URZ+0x5818], R6 ;  /* 0x00581806030095a7 */ /* 0x000ea400080210ff */
[----:B--2---:R-:W-:Y:S05]  /*12bc0*/  @!P1 BRA `(.L_x_430) ;  /* 0xfffffffc00f09947 */ /* 0x004fea000383ffff */
[----:B------:R-:W-:Y:S05]  /*12bd0*/  BRA `(.L_x_431) ;  /* 0xffffffc400447947 */ /* 0x000fea000383ffff */
.L_x_282:
[----:B--2---:R-:W-:-:S07]  /*12be0*/  MOV R0, UR17 ;  /* 0x0000001100007c02 */ /* 0x004fce0008000f00 */
.L_x_432:
[----:B-1----:R1:W2:Y:S02]  /*12bf0*/  SYNCS.PHASECHK.TRANS64.TRYWAIT P1, [R0+URZ+0x5838], R3 ;  /* 0x00583803000075a7 */ /* 0x0022a400080211ff */
[----:B--2---:R-:W-:Y:S05]  /*12c00*/  @!P1 NANOSLEEP.SYNCS 0x989680 ;  /* 0x009896800000995d */ /* 0x004fea0003900000 */
[----:B------:R-:W2:Y:S02]  /*12c10*/  @!P1 SYNCS.PHASECHK.TRANS64 P1, [R0+URZ+0x5838], R3 ;  /* 0x00583803000095a7 */ /* 0x000ea400080210ff */
[----:B--2---:R-:W-:Y:S05]  /*12c20*/  @!P1 BRA `(.L_x_432) ;  /* 0xfffffffc00f09947 */ /* 0x004fea000383ffff */
[----:B------:R-:W-:Y:S05]  /*12c30*/  BRA `(.L_x_433) ;  /* 0xffffffc400a47947 */ /* 0x000fea000383ffff */
.L_x_288:
[----:B--2---:R-:W-:-:S07]  /*12c40*/  MOV R0, UR17 ;  /* 0x0000001100007c02 */ /* 0x004fce0008000f00 */
.L_x_434:
[----:B-1----:R1:W2:Y:S02]  /*12c50*/  SYNCS.PHASECHK.TRANS64.TRYWAIT P1, [R0+URZ+0x5838], R3 ;  /* 0x00583803000075a7 */ /* 0x0022a400080211ff */
[----:B--2---:R-:W-:Y:S05]  /*12c60*/  @!P1 NANOSLEEP.SYNCS 0x989680 ;  /* 0x009896800000995d */ /* 0x004fea0003900000 */
[----:B------:R-:W2:Y:S02]  /*12c70*/  @!P1 SYNCS.PHASECHK.TRANS64 P1, [R0+URZ+0x5838], R3 ;  /* 0x00583803000095a7 */ /* 0x000ea400080210ff */
[----:B--2---:R-:W-:Y:S05]  /*12c80*/  @!P1 BRA `(.L_x_434) ;  /* 0xfffffffc00f09947 */ /* 0x004fea000383ffff */
[----:B------:R-:W-:Y:S05]  /*12c90*/  BRA `(.L_x_435) ;  /* 0xffffffc8005c7947 */ /* 0x000fea000383ffff */
.L_x_293:
[----:B------:R-:W-:-:S07]  /*12ca0*/  MOV R0, UR17 ;  /* 0x0000001100007c02 */ /* 0x000fce0008000f00 */
.L_x_436:
[----:B-1----:R1:W2:Y:S02]  /*12cb0*/  SYNCS.PHASECHK.TRANS64.TRYWAIT P1, [R0+URZ+0x5838], R3 ;  /* 0x00583803000075a7 */ /* 0x0022a400080211ff */
[----:B--2---:R-:W-:Y:S05]  /*12cc0*/  @!P1 NANOSLEEP.SYNCS 0x989680 ;  /* 0x009896800000995d */ /* 0x004fea0003900000 */
[----:B------:R-:W2:Y:S02]  /*12cd0*/  @!P1 SYNCS.PHASECHK.TRANS64 P1, [R0+URZ+0x5838], R3 ;  /* 0x00583803000095a7 */ /* 0x000ea400080210ff */
[----:B--2---:R-:W-:Y:S05]  /*12ce0*/  @!P1 BRA `(.L_x_436) ;  /* 0xfffffffc00f09947 */ /* 0x004fea000383ffff */
[----:B------:R-:W-:Y:S05]  /*12cf0*/  BRA `(.L_x_437) ;  /* 0xffffffc800d07947 */ /* 0x000fea000383ffff */
.L_x_298:
[----:B------:R-:W-:-:S07]  /*12d00*/  MOV R0, UR17 ;  /* 0x0000001100007c02 */ /* 0x000fce0008000f00 */
.L_x_438:
[----:B-1----:R1:W2:Y:S02]  /*12d10*/  SYNCS.PHASECHK.TRANS64.TRYWAIT P1, [R0+URZ+0x5838], R3 ;  /* 0x00583803000075a7 */ /* 0x0022a400080211ff */
[----:B--2---:R-:W-:Y:S05]  /*12d20*/  @!P1 NANOSLEEP.SYNCS 0x989680 ;  /* 0x009896800000995d */ /* 0x004fea0003900000 */
[----:B------:R-:W2:Y:S02]  /*12d30*/  @!P1 SYNCS.PHASECHK.TRANS64 P1, [R0+URZ+0x5838], R3 ;  /* 0x00583803000095a7 */ /* 0x000ea400080210ff */
[----:B--2---:R-:W-:Y:S05]  /*12d40*/  @!P1 BRA `(.L_x_438) ;  /* 0xfffffffc00f09947 */ /* 0x004fea000383ffff */
[----:B------:R-:W-:Y:S05]  /*12d50*/  BRA `(.L_x_439) ;  /* 0xffffffcc00387947 */ /* 0x000fea000383ffff */
.L_x_303:
[----:B------:R-:W-:-:S07]  /*12d60*/  MOV R0, UR17 ;  /* 0x0000001100007c02 */ /* 0x000fce0008000f00 */
.L_x_440:
[----:B-1----:R1:W2:Y:S02]  /*12d70*/  SYNCS.PHASECHK.TRANS64.TRYWAIT P1, [R0+URZ+0x5838], R3 ;  /* 0x00583803000075a7 */ /* 0x0022a400080211ff */
[----:B--2---:R-:W-:Y:S05]  /*12d80*/  @!P1 NANOSLEEP.SYNCS 0x989680 ;  /* 0x009896800000995d */ /* 0x004fea0003900000 */
[----:B------:R-:W2:Y:S02]  /*12d90*/  @!P1 SYNCS.PHASECHK.TRANS64 P1, [R0+URZ+0x5838], R3 ;  /* 0x00583803000095a7 */ /* 0x000ea400080210ff */
[----:B--2---:R-:W-:Y:S05]  /*12da0*/  @!P1 BRA `(.L_x_440) ;  /* 0xfffffffc00f09947 */ /* 0x004fea000383ffff */
[----:B------:R-:W-:Y:S05]  /*12db0*/  BRA `(.L_x_441) ;  /* 0xffffffcc00a07947 */ /* 0x000fea000383ffff */
.L_x_308:
[----:B------:R-:W-:-:S07]  /*12dc0*/  MOV R0, UR17 ;  /* 0x0000001100007c02 */ /* 0x000fce0008000f00 */
.L_x_442:
[----:B-1----:R1:W2:Y:S02]  /*12dd0*/  SYNCS.PHASECHK.TRANS64.TRYWAIT P1, [R0+URZ+0x5838], R3 ;  /* 0x00583803000075a7 */ /* 0x0022a400080211ff */
[----:B--2---:R-:W-:Y:S05]  /*12de0*/  @!P1 NANOSLEEP.SYNCS 0x989680 ;  /* 0x009896800000995d */ /* 0x004fea0003900000 */
[----:B------:R-:W2:Y:S02]  /*12df0*/  @!P1 SYNCS.PHASECHK.TRANS64 P1, [R0+URZ+0x5838], R3 ;  /* 0x00583803000095a7 */ /* 0x000ea400080210ff */
[----:B--2---:R-:W-:Y:S05]  /*12e00*/  @!P1 BRA `(.L_x_442) ;  /* 0xfffffffc00f09947 */ /* 0x004fea000383ffff */
[----:B------:R-:W-:Y:S05]  /*12e10*/  BRA `(.L_x_443) ;  /* 0xffffffd000087947 */ /* 0x000fea000383ffff */
.L_x_313:
[----:B------:R-:W-:-:S07]  /*12e20*/  MOV R0, UR17 ;  /* 0x0000001100007c02 */ /* 0x000fce0008000f00 */
.L_x_444:
[----:B-1----:R1:W2:Y:S02]  /*12e30*/  SYNCS.PHASECHK.TRANS64.TRYWAIT P1, [R0+URZ+0x5838], R3 ;  /* 0x00583803000075a7 */ /* 0x0022a400080211ff */
[----:B--2---:R-:W-:Y:S05]  /*12e40*/  @!P1 NANOSLEEP.SYNCS 0x989680 ;  /* 0x009896800000995d */ /* 0x004fea0003900000 */
[----:B------:R-:W2:Y:S02]  /*12e50*/  @!P1 SYNCS.PHASECHK.TRANS64 P1, [R0+URZ+0x5838], R3 ;  /* 0x00583803000095a7 */ /* 0x000ea400080210ff */
[----:B--2---:R-:W-:Y:S05]  /*12e60*/  @!P1 BRA `(.L_x_444) ;  /* 0xfffffffc00f09947 */ /* 0x004fea000383ffff */
[----:B------:R-:W-:Y:S05]  /*12e70*/  BRA `(.L_x_445) ;  /* 0xffffffd000707947 */ /* 0x000fea000383ffff */
.L_x_318:
[----:B------:R-:W-:-:S07]  /*12e80*/  MOV R0, UR17 ;  /* 0x0000001100007c02 */ /* 0x000fce0008000f00 */
.L_x_446:
[----:B-1----:R1:W2:Y:S02]  /*12e90*/  SYNCS.PHASECHK.TRANS64.TRYWAIT P1, [R0+URZ+0x5838], R3 ;  /* 0x00583803000075a7 */ /* 0x0022a400080211ff */
[----:B--2---:R-:W-:Y:S05]  /*12ea0*/  @!P1 NANOSLEEP.SYNCS 0x989680 ;  /* 0x009896800000995d */ /* 0x004fea0003900000 */
[----:B------:R-:W2:Y:S02]  /*12eb0*/  @!P1 SYNCS.PHASECHK.TRANS64 P1, [R0+URZ+0x5838], R3 ;  /* 0x00583803000095a7 */ /* 0x000ea400080210ff */
[----:B--2---:R-:W-:Y:S05]  /*12ec0*/  @!P1 BRA `(.L_x_446) ;  /* 0xfffffffc00f09947 */ /* 0x004fea000383ffff */
[----:B------:R-:W-:Y:S05]  /*12ed0*/  BRA `(.L_x_447) ;  /* 0xffffffd000d87947 */ /* 0x000fea000383ffff */
.L_x_323:
[----:B------:R-:W-:-:S07]  /*12ee0*/  MOV R0, UR17 ;  /* 0x0000001100007c02 */ /* 0x000fce0008000f00 */
.L_x_448:
[----:B-1----:R1:W2:Y:S02]  /*12ef0*/  SYNCS.PHASECHK.TRANS64.TRYWAIT P1, [R0+URZ+0x5838], R3 ;  /* 0x00583803000075a7 */ /* 0x0022a400080211ff */
[----:B--2---:R-:W-:Y:S05]  /*12f00*/  @!P1 NANOSLEEP.SYNCS 0x989680 ;  /* 0x009896800000995d */ /* 0x004fea0003900000 */
[----:B------:R-:W2:Y:S02]  /*12f10*/  @!P1 SYNCS.PHASECHK.TRANS64 P1, [R0+URZ+0x5838], R3 ;  /* 0x00583803000095a7 */ /* 0x000ea400080210ff */
[----:B--2---:R-:W-:Y:S05]  /*12f20*/  @!P1 BRA `(.L_x_448) ;  /* 0xfffffffc00f09947 */ /* 0x004fea000383ffff */
[----:B------:R-:W-:Y:S05]  /*12f30*/  BRA `(.L_x_449) ;  /* 0xffffffd400407947 */ /* 0x000fea000383ffff */
.L_x_329:
[----:B------:R-:W-:-:S07]  /*12f40*/  MOV R0, UR17 ;  /* 0x0000001100007c02 */ /* 0x000fce0008000f00 */
.L_x_450:
[----:B-1----:R1:W2:Y:S02]  /*12f50*/  SYNCS.PHASECHK.TRANS64.TRYWAIT P1, [R0+URZ+0x5838], R3 ;  /* 0x00583803000075a7 */ /* 0x0022a400080211ff */
[----:B--2---:R-:W-:Y:S05]  /*12f60*/  @!P1 NANOSLEEP.SYNCS 0x989680 ;  /* 0x009896800000995d */ /* 0x004fea0003900000 */
[----:B------:R-:W2:Y:S02]  /*12f70*/  @!P1 SYNCS.PHASECHK.TRANS64 P1, [R0+URZ+0x5838], R3 ;  /* 0x00583803000095a7 */ /* 0x000ea400080210ff */
[----:B--2---:R-:W-:Y:S05]  /*12f80*/  @!P1 BRA `(.L_x_450) ;  /* 0xfffffffc00f09947 */ /* 0x004fea000383ffff */
[----:B------:R-:W-:Y:S05]  /*12f90*/  BRA `(.L_x_451) ;  /* 0xffffffd400c47947 */ /* 0x000fea000383ffff */
.L_x_334:
[----:B------:R-:W-:-:S07]  /*12fa0*/  MOV R0, UR17 ;  /* 0x0000001100007c02 */ /* 0x000fce0008000f00 */
.L_x_452:
[----:B-1----:R1:W2:Y:S02]  /*12fb0*/  SYNCS.PHASECHK.TRANS64.TRYWAIT P1, [R0+URZ+0x5838], R3 ;  /* 0x00583803000075a7 */ /* 0x0022a400080211ff */
[----:B--2---:R-:W-:Y:S05]  /*12fc0*/  @!P1 NANOSLEEP.SYNCS 0x989680 ;  /* 0x009896800000995d */ /* 0x004fea0003900000 */
[----:B------:R-:W2:Y:S02]  /*12fd0*/  @!P1 SYNCS.PHASECHK.TRANS64 P1, [R0+URZ+0x5838], R3 ;  /* 0x00583803000095a7 */ /* 0x000ea400080210ff */
[----:B--2---:R-:W-:Y:S05]  /*12fe0*/  @!P1 BRA `(.L_x_452) ;  /* 0xfffffffc00f09947 */ /* 0x004fea000383ffff */
[----:B------:R-:W-:Y:S05]  /*12ff0*/  BRA `(.L_x_453) ;  /* 0xffffffd8002c7947 */ /* 0x000fea000383ffff */
.L_x_339:
[----:B------:R-:W-:-:S07]  /*13000*/  MOV R0, UR17 ;  /* 0x0000001100007c02 */ /* 0x000fce0008000f00 */
.L_x_454:
[----:B-1----:R1:W2:Y:S02]  /*13010*/  SYNCS.PHASECHK.TRANS64.TRYWAIT P1, [R0+URZ+0x5838], R3 ;  /* 0x00583803000075a7 */ /* 0x0022a400080211ff */
[----:B--2---:R-:W-:Y:S05]  /*13020*/  @!P1 NANOSLEEP.SYNCS 0x989680 ;  /* 0x009896800000995d */ /* 0x004fea0003900000 */
[----:B------:R-:W2:Y:S02]  /*13030*/  @!P1 SYNCS.PHASECHK.TRANS64 P1, [R0+URZ+0x5838], R3 ;  /* 0x00583803000095a7 */ /* 0x000ea400080210ff */
[----:B--2---:R-:W-:Y:S05]  /*13040*/  @!P1 BRA `(.L_x_454) ;  /* 0xfffffffc00f09947 */ /* 0x004fea000383ffff */
[----:B------:R-:W-:Y:S05]  /*13050*/  BRA `(.L_x_455) ;  /* 0xffffffd8009c7947 */ /* 0x000fea000383ffff */
.L_x_344:
[----:B------:R-:W-:-:S07]  /*13060*/  MOV R0, UR17 ;  /* 0x0000001100007c02 */ /* 0x000fce0008000f00 */
.L_x_456:
[----:B-1----:R1:W2:Y:S02]  /*13070*/  SYNCS.PHASECHK.TRANS64.TRYWAIT P1, [R0+URZ+0x5838], R3 ;  /* 0x00583803000075a7 */ /* 0x0022a400080211ff */
[----:B--2---:R-:W-:Y:S05]  /*13080*/  @!P1 NANOSLEEP.SYNCS 0x989680 ;  /* 0x009896800000995d */ /* 0x004fea0003900000 */
[----:B------:R-:W2:Y:S02]  /*13090*/  @!P1 SYNCS.PHASECHK.TRANS64 P1, [R0+URZ+0x5838], R3 ;  /* 0x00583803000095a7 */ /* 0x000ea400080210ff */
[----:B--2---:R-:W-:Y:S05]  /*130a0*/  @!P1 BRA `(.L_x_456) ;  /* 0xfffffffc00f09947 */ /* 0x004fea000383ffff */
[----:B------:R-:W-:Y:S05]  /*130b0*/  BRA `(.L_x_457) ;  /* 0xffffffdc00047947 */ /* 0x000fea000383ffff */
.L_x_349:
[----:B------:R-:W-:-:S07]  /*130c0*/  MOV R0, UR17 ;  /* 0x0000001100007c02 */ /* 0x000fce0008000f00 */
.L_x_458:
[----:B-1----:R1:W2:Y:S02]  /*130d0*/  SYNCS.PHASECHK.TRANS64.TRYWAIT P1, [R0+URZ+0x5838], R3 ;  /* 0x00583803000075a7 */ /* 0x0022a400080211ff */
[----:B--2---:R-:W-:Y:S05]  /*130e0*/  @!P1 NANOSLEEP.SYNCS 0x989680 ;  /* 0x009896800000995d */ /* 0x004fea0003900000 */
[----:B------:R-:W2:Y:S02]  /*130f0*/  @!P1 SYNCS.PHASECHK.TRANS64 P1, [R0+URZ+0x5838], R3 ;  /* 0x00583803000095a7 */ /* 0x000ea400080210ff */
[----:B--2---:R-:W-:Y:S05]  /*13100*/  @!P1 BRA `(.L_x_458) ;  /* 0xfffffffc00f09947 */ /* 0x004fea000383ffff */
[----:B------:R-:W-:Y:S05]  /*13110*/  BRA `(.L_x_459) ;  /* 0xffffffdc00787947 */ /* 0x000fea000383ffff */
.L_x_354:
[----:B------:R-:W-:-:S07]  /*13120*/  MOV R0, UR9 ;  /* 0x0000000900007c02 */ /* 0x000fce0008000f00 */
.L_x_460:
[----:B-1----:R1:W2:Y:S02]  /*13130*/  SYNCS.PHASECHK.TRANS64.TRYWAIT P1, [R0+URZ+0x5838], R3 ;  /* 0x00583803000075a7 */ /* 0x0022a400080211ff */
[----:B--2---:R-:W-:Y:S05]  /*13140*/  @!P1 NANOSLEEP.SYNCS 0x989680 ;  /* 0x009896800000995d */ /* 0x004fea0003900000 */
[----:B------:R-:W2:Y:S02]  /*13150*/  @!P1 SYNCS.PHASECHK.TRANS64 P1, [R0+URZ+0x5838], R3 ;  /* 0x00583803000095a7 */ /* 0x000ea400080210ff */
[----:B--2---:R-:W-:Y:S05]  /*13160*/  @!P1 BRA `(.L_x_460) ;  /* 0xfffffffc00f09947 */ /* 0x004fea000383ffff */
[----:B------:R-:W-:Y:S05]  /*13170*/  BRA `(.L_x_461) ;  /* 0xffffffdc00e07947 */ /* 0x000fea000383ffff */
.L_x_361:
[----:B------:R-:W-:-:S07]  /*13180*/  MOV R0, UR17 ;  /* 0x0000001100007c02 */ /* 0x000fce0008000f00 */
.L_x_462:
[----:B-1----:R1:W4:Y:S02]  /*13190*/  SYNCS.PHASECHK.TRANS64.TRYWAIT P0, [R0+URZ+0x58b0], R3 ;  /* 0x0058b003000075a7 */ /* 0x00232400080011ff */
[----:B----4-:R-:W-:Y:S05]  /*131a0*/  @!P0 NANOSLEEP.SYNCS 0x989680 ;  /* 0x009896800000895d */ /* 0x010fea0003900000 */
[----:B------:R-:W4:Y:S02]  /*131b0*/  @!P0 SYNCS.PHASECHK.TRANS64 P0, [R0+URZ+0x58b0], R3 ;  /* 0x0058b003000085a7 */ /* 0x000f2400080010ff */
[----:B----4-:R-:W-:Y:S05]  /*131c0*/  @!P0 BRA `(.L_x_462) ;  /* 0xfffffffc00f08947 */ /* 0x010fea000383ffff */
[----:B------:R-:W-:Y:S05]  /*131d0*/  BRA `(.L_x_463) ;  /* 0xffffffe400707947 */ /* 0x000fea000383ffff */
.L_x_363:
[----:B-1----:R-:W-:-:S07]  /*131e0*/  MOV R0, UR17 ;  /* 0x0000001100007c02 */ /* 0x002fce0008000f00 */
.L_x_464:
[----:B-1----:R1:W4:Y:S02]  /*131f0*/  SYNCS.PHASECHK.TRANS64.TRYWAIT P0, [R0+URZ+0x58b8], R3 ;  /* 0x0058b803000075a7 */ /* 0x00232400080011ff */
[----:B----4-:R-:W-:Y:S05]  /*13200*/  @!P0 NANOSLEEP.SYNCS 0x989680 ;  /* 0x009896800000895d */ /* 0x010fea0003900000 */
[----:B------:R-:W4:Y:S02]  /*13210*/  @!P0 SYNCS.PHASECHK.TRANS64 P0, [R0+URZ+0x58b8], R3 ;  /* 0x0058b803000085a7 */ /* 0x000f2400080010ff */
[----:B----4-:R-:W-:Y:S05]  /*13220*/  @!P0 BRA `(.L_x_464) ;  /* 0xfffffffc00f08947 */ /* 0x010fea000383ffff */
[----:B------:R-:W-:Y:S05]  /*13230*/  BRA `(.L_x_465) ;  /* 0xffffffe400807947 */ /* 0x000fea000383ffff */
        .weak           $__internal_0_$__cuda_sm10x_tcgen05_guardrail_trap_col_being_dealloced_not_returned_by_alloc
        .type           $__internal_0_$__cuda_sm10x_tcgen05_guardrail_trap_col_being_dealloced_not_returned_by_alloc,@function
        .size           $__internal_0_$__cuda_sm10x_tcgen05_guardrail_trap_col_being_dealloced_not_returned_by_alloc,($__internal_1_$__cuda_sm10x_tcgen05_guardrail_trap_phase_invalid_during_alloc - $__internal_0_$__cuda_sm10x_tcgen05_guardrail_trap_col_being_dealloced_not_returned_by_alloc)
$__internal_0_$__cuda_sm10x_tcgen05_guardrail_trap_col_being_dealloced_not_returned_by_alloc:
[----:B------:R-:W-:Y:S05]  /*13240*/  BPT.TRAP 0x1 ;  /* 0x000000040000795c */ /* 0x000fea0000300000 */
[----:B------:R-:W-:-:S04]  /*13250*/  MOV R3, 0x0 ;  /* 0x0000000000037802 */ /* 0x000fc80000000f00 */
[----:B------:R-:W-:Y:S05]  /*13260*/  RET.REL.NODEC R2 `(_ZN7cutlass13device_kernelINS_4fmha6kernel36Sm100FmhaFwdKernelTmaWarpspecializedIN4cute5tupleIJiiiNS5_IJNS5_IJiiEEEiEEEEEENS1_10collective38Sm100FmhaFwdMainloopTmaWarpspecializedINS_6half_tEffNS5_IJNS4_1CILi256EEENSC_ILi64EEENSC_ILi16EEEEEENS5_IJiNSC_ILi1EEES7_EEENS5_IJiSH_NS5_IJNS5_IJNSC_ILi0EEEiEEEiEEEEEESM_NS9_12ResidualMaskENS5_IJNSC_ILi2EEESH_SH_EEENSC_ILb0EEEEENS9_38Sm100FmhaFwdEpilogueTmaWarpspecializedISB_fNS5_IJNSC_ILi128EEESF_SE_EEESI_NS5_IJSH_S7_EEESQ_EENS2_23PersistentTileSchedulerENS2_41Sm100FmhaCtxKernelWarpspecializedScheduleEEEEEvNT_6ParamsE) ;  /* 0xfffffecc02647950 */ /* 0x000fea0003c3ffff */
        .weak           $__internal_1_$__cuda_sm10x_tcgen05_guardrail_trap_phase_invalid_during_alloc
        .type           $__internal_1_$__cuda_sm10x_tcgen05_guardrail_trap_phase_invalid_during_alloc,@function
        .size           $__internal_1_$__cuda_sm10x_tcgen05_guardrail_trap_phase_invalid_during_alloc,($__internal_2_$__cuda_sm10x_tcgen05_guardrail_trap_unallocated_columns_being_dealloced - $__internal_1_$__cuda_sm10x_tcgen05_guardrail_trap_phase_invalid_during_alloc)
$__internal_1_$__cuda_sm10x_tcgen05_guardrail_trap_phase_invalid_during_alloc:
[----:B------:R-:W-:Y:S05]  /*13270*/  BPT.TRAP 0x1 ;  /* 0x000000040000795c */ /* 0x000fea0000300000 */
[----:B------:R-:W-:-:S04]  /*13280*/  HFMA2 R3, -RZ, RZ, 0, 0 ;  /* 0x00000000ff037431 */ /* 0x000fc800000001ff */
[----:B------:R-:W-:Y:S05]  /*13290*/  RET.REL.NODEC R2 `(_ZN7cutlass13device_kernelINS_4fmha6kernel36Sm100FmhaFwdKernelTmaWarpspecializedIN4cute5tupleIJiiiNS5_IJNS5_IJiiEEEiEEEEEENS1_10collective38Sm100FmhaFwdMainloopTmaWarpspecializedINS_6half_tEffNS5_IJNS4_1CILi256EEENSC_ILi64EEENSC_ILi16EEEEEENS5_IJiNSC_ILi1EEES7_EEENS5_IJiSH_NS5_IJNS5_IJNSC_ILi0EEEiEEEiEEEEEESM_NS9_12ResidualMaskENS5_IJNSC_ILi2EEESH_SH_EEENSC_ILb0EEEEENS9_38Sm100FmhaFwdEpilogueTmaWarpspecializedISB_fNS5_IJNSC_ILi128EEESF_SE_EEESI_NS5_IJSH_S7_EEESQ_EENS2_23PersistentTileSchedulerENS2_41Sm100FmhaCtxKernelWarpspecializedScheduleEEEEEvNT_6ParamsE) ;  /* 0xfffffecc02587950 */ /* 0x000fea0003c3ffff */
        .weak           $__internal_2_$__cuda_sm10x_tcgen05_guardrail_trap_unallocated_columns_being_dealloced
        .type           $__internal_2_$__cuda_sm10x_tcgen05_guardrail_trap_unallocated_columns_being_dealloced,@function
        .size           $__internal_2_$__cuda_sm10x_tcgen05_guardrail_trap_unallocated_columns_being_dealloced,($__internal_3_$__cuda_sm3x_div_rn_noftz_f32_slowpath - $__internal_2_$__cuda_sm10x_tcgen05_guardrail_trap_unallocated_columns_being_dealloced)
$__internal_2_$__cuda_sm10x_tcgen05_guardrail_trap_unallocated_columns_being_dealloced:
[----:B------:R-:W-:Y:S05]  /*132a0*/  BPT.TRAP 0x1 ;  /* 0x000000040000795c */ /* 0x000fea0000300000 */
[----:B------:R-:W-:-:S04]  /*132b0*/  MOV R3, 0x0 ;  /* 0x0000000000037802 */ /* 0x000fc80000000f00 */
[----:B------:R-:W-:Y:S05]  /*132c0*/  RET.REL.NODEC R2 `(_ZN7cutlass13device_kernelINS_4fmha6kernel36Sm100FmhaFwdKernelTmaWarpspecializedIN4cute5tupleIJiiiNS5_IJNS5_IJiiEEEiEEEEEENS1_10collective38Sm100FmhaFwdMainloopTmaWarpspecializedINS_6half_tEffNS5_IJNS4_1CILi256EEENSC_ILi64EEENSC_ILi16EEEEEENS5_IJiNSC_ILi1EEES7_EEENS5_IJiSH_NS5_IJNS5_IJNSC_ILi0EEEiEEEiEEEEEESM_NS9_12ResidualMaskENS5_IJNSC_ILi2EEESH_SH_EEENSC_ILb0EEEEENS9_38Sm100FmhaFwdEpilogueTmaWarpspecializedISB_fNS5_IJNSC_ILi128EEESF_SE_EEESI_NS5_IJSH_S7_EEESQ_EENS2_23PersistentTileSchedulerENS2_41Sm100FmhaCtxKernelWarpspecializedScheduleEEEEEvNT_6ParamsE) ;  /* 0xfffffecc024c7950 */ /* 0x000fea0003c3ffff */
        .weak           $__internal_3_$__cuda_sm3x_div_rn_noftz_f32_slowpath
        .type           $__internal_3_$__cuda_sm3x_div_rn_noftz_f32_slowpath,@function
        .size           $__internal_3_$__cuda_sm3x_div_rn_noftz_f32_slowpath,(.L_x_482 - $__internal_3_$__cuda_sm3x_div_rn_noftz_f32_slowpath)
$__internal_3_$__cuda_sm3x_div_rn_noftz_f32_slowpath:
[----:B------:R-:W-:Y:S01]  /*132d0*/  SHF.R.U32.HI R21, RZ, 0x17, R2 ;  /* 0x00000017ff157819 */ /* 0x000fe20000011602 */
[----:B------:R-:W-:Y:S01]  /*132e0*/  BSSY.RECONVERGENT B1, `(.L_x_466) ;  /* 0x0000065000017945 */ /* 0x000fe20003800200 */
[--C-:B------:R-:W-:Y:S01]  /*132f0*/  SHF.R.U32.HI R44, RZ, 0x17, R34.reuse ;  /* 0x00000017ff2c7819 */ /* 0x100fe20000011622 */
[----:B------:R-:W-:Y:S01]  /*13300*/  IMAD.MOV.U32 R43, RZ, RZ, R34 ;  /* 0x000000ffff2b7224 */ /* 0x000fe200078e0022 */
[----:B------:R-:W-:Y:S01]  /*13310*/  LOP3.LUT R21, R21, 0xff, RZ, 0xc0, !PT ;  /* 0x000000ff15157812 */ /* 0x000fe200078ec0ff */
[----:B------:R-:W-:Y:S01]  /*13320*/  IMAD.MOV.U32 R42, RZ, RZ, R2 ;  /* 0x000000ffff2a7224 */ /* 0x000fe200078e0002 */
[----:B------:R-:W-:-:S03]  /*13330*/  LOP3.LUT R44, R44, 0xff, RZ, 0xc0, !PT ;  /* 0x000000ff2c2c7812 */ /* 0x000fc600078ec0ff */
[----:B------:R-:W-:Y:S02]  /*13340*/  VIADD R20, R21, 0xffffffff ;  /* 0xffffffff15147836 */ /* 0x000fe40000000000 */
[----:B------:R-:W-:-:S03]  /*13350*/  VIADD R23, R44, 0xffffffff ;  /* 0xffffffff2c177836 */ /* 0x000fc60000000000 */
[----:B------:R-:W-:-:S04]  /*13360*/  ISETP.GT.U32.AND P0, PT, R20, 0xfd, PT ;  /* 0x000000fd1400780c */ /* 0x000fc80003f04070 */
[----:B------:R-:W-:-:S13]  /*13370*/  ISETP.GT.U32.OR P0, PT, R23, 0xfd, P0 ;  /* 0x000000fd1700780c */ /* 0x000fda0000704470 */
[----:B------:R-:W-:Y:S01]  /*13380*/  @!P0 IMAD.MOV.U32 R46, RZ, RZ, RZ ;  /* 0x000000ffff2e8224 */ /* 0x000fe200078e00ff */
[----:B------:R-:W-:Y:S06]  /*13390*/  @!P0 BRA `(.L_x_467) ;  /* 0x00000000005c8947 */ /* 0x000fec0003800000 */
[----:B------:R-:W-:Y:S02]  /*133a0*/  FSETP.GTU.FTZ.AND P1, PT, |R34|, +INF , PT ;  /* 0x7f8000002200780b */ /* 0x000fe40003f3c200 */
[----:B------:R-:W-:-:S04]  /*133b0*/  FSETP.GTU.FTZ.AND P0, PT, |R2|, +INF , PT ;  /* 0x7f8000000200780b */ /* 0x000fc80003f1c200 */
[----:B------:R-:W-:-:S13]  /*133c0*/  PLOP3.LUT P0, PT, P1, P0, PT, 0xf8, 0x8f ;  /* 0x00000000008f781c */ /* 0x000fda0000f01f70 */
[----:B------:R-:W-:Y:S05]  /*133d0*/  @P0 BRA `(.L_x_468) ;  /* 0x0000000400500947 */ /* 0x000fea0003800000 */
[----:B------:R-:W-:-:S13]  /*133e0*/  LOP3.LUT P0, RZ, R42, 0x7fffffff, R43, 0xc8, !PT ;  /* 0x7fffffff2aff7812 */ /* 0x000fda000780c82b */
[----:B------:R-:W-:Y:S05]  /*133f0*/  @!P0 BRA `(.L_x_469) ;  /* 0x0000000400408947 */ /* 0x000fea0003800000 */
[----:B------:R-:W-:Y:S02]  /*13400*/  FSETP.NEU.FTZ.AND P0, PT, |R34|, +INF , PT ;  /* 0x7f8000002200780b */ /* 0x000fe40003f1d200 */
[----:B------:R-:W-:Y:S02]  /*13410*/  FSETP.NEU.FTZ.AND P1, PT, |R2|, +INF , PT ;  /* 0x7f8000000200780b */ /* 0x000fe40003f3d200 */
[----:B------:R-:W-:-:S11]  /*13420*/  FSETP.NEU.FTZ.AND P2, PT, |R34|, +INF , PT ;  /* 0x7f8000002200780b */ /* 0x000fd60003f5d200 */
[----:B------:R-:W-:Y:S05]  /*13430*/  @!P1 BRA !P0, `(.L_x_469) ;  /* 0x0000000400309947 */ /* 0x000fea0004000000 */
[----:B------:R-:W-:-:S04]  /*13440*/  LOP3.LUT P0, RZ, R43, 0x7fffffff, RZ, 0xc0, !PT ;  /* 0x7fffffff2bff7812 */ /* 0x000fc8000780c0ff */
[----:B------:R-:W-:-:S13]  /*13450*/  PLOP3.LUT P0, PT, P1, P0, PT, 0x2f, 0xf2 ;  /* 0x0000000000f2781c */ /* 0x000fda0000f00577 */
[----:B------:R-:W-:Y:S05]  /*13460*/  @P0 BRA `(.L_x_470) ;  /* 0x00000004001c0947 */ /* 0x000fea0003800000 */
[----:B------:R-:W-:-:S04]  /*13470*/  LOP3.LUT P0, RZ, R42, 0x7fffffff, RZ, 0xc0, !PT ;  /* 0x7fffffff2aff7812 */ /* 0x000fc8000780c0ff */
[----:B------:R-:W-:-:S13]  /*13480*/  PLOP3.LUT P0, PT, P2, P0, PT, 0x2f, 0xf2 ;  /* 0x0000000000f2781c */ /* 0x000fda0001700577 */
[----:B------:R-:W-:Y:S05]  /*13490*/  @P0 BRA `(.L_x_471) ;  /* 0x0000000400040947 */ /* 0x000fea0003800000 */
[----:B------:R-:W-:Y:S02]  /*134a0*/  ISETP.GE.AND P1, PT, R23, RZ, PT ;  /* 0x000000ff1700720c */ /* 0x000fe40003f26270 */
[----:B------:R-:W-:-:S11]  /*134b0*/  ISETP.GE.AND P0, PT, R20, RZ, PT ;  /* 0x000000ff1400720c */ /* 0x000fd60003f06270 */
[----:B------:R-:W-:Y:S01]  /*134c0*/  @P1 MOV R46, RZ ;  /* 0x000000ff002e1202 */ /* 0x000fe20000000f00 */
[----:B------:R-:W-:Y:S01]  /*134d0*/  @!P1 FFMA R43, R34, 1.84467440737095516160e+19, RZ ;  /* 0x5f800000222b9823 */ /* 0x000fe200000000ff */
[----:B------:R-:W-:Y:S01]  /*134e0*/  @!P1 MOV R46, 0xffffffc0 ;  /* 0xffffffc0002e9802 */ /* 0x000fe20000000f00 */
[----:B------:R-:W-:-:S03]  /*134f0*/  @!P0 FFMA R42, R2, 1.84467440737095516160e+19, RZ ;  /* 0x5f800000022a8823 */ /* 0x000fc600000000ff */
[----:B------:R-:W-:-:S07]  /*13500*/  @!P0 IADD3 R46, PT, PT, R46, 0x40, RZ ;  /* 0x000000402e2e8810 */ /* 0x000fce0007ffe0ff */
.L_x_467:
[----:B------:R-:W-:Y:S01]  /*13510*/  LEA R47, R21, 0xc0800000, 0x17 ;  /* 0xc0800000152f7811 */ /* 0x000fe200078eb8ff */
[----:B------:R-:W-:Y:S01]  /*13520*/  BSSY.RECONVERGENT B0, `(.L_x_472) ;  /* 0x0000036000007945 */ /* 0x000fe20003800200 */
[----:B------:R-:W-:Y:S02]  /*13530*/  IADD3 R44, PT, PT, R44, -0x7f, RZ ;  /* 0xffffff812c2c7810 */ /* 0x000fe40007ffe0ff */
[----:B------:R-:W-:-:S03]  /*13540*/  IADD3 R47, PT, PT, -R47, R42, RZ ;  /* 0x0000002a2f2f7210 */ /* 0x000fc60007ffe1ff */
[----:B------:R-:W-:Y:S01]  /*13550*/  IMAD R45, R44, -0x800000, R43 ;  /* 0xff8000002c2d7824 */ /* 0x000fe200078e022b */
[----:B------:R-:W1:Y:S01]  /*13560*/  MUFU.RCP R23, R47 ;  /* 0x0000002f00177308 */ /* 0x000e620000001000 */
[----:B------:R-:W-:-:S04]  /*13570*/  FADD.FTZ R42, -R47, -RZ ;  /* 0x800000ff2f2a7221 */ /* 0x000fc80000010100 */
[----:B-1----:R-:W-:-:S04]  /*13580*/  FFMA R20, R23, R42, 1 ;  /* 0x3f80000017147423 */ /* 0x002fc8000000002a */
[----:B------:R-:W-:-:S04]  /*13590*/  FFMA R20, R23, R20, R23 ;  /* 0x0000001417147223 */ /* 0x000fc80000000017 */
[----:B------:R-:W-:-:S04]  /*135a0*/  FFMA R43, R45, R20, RZ ;  /* 0x000000142d2b7223 */ /* 0x000fc800000000ff */
[----:B------:R-:W-:-:S04]  /*135b0*/  FFMA R23, R42, R43, R45 ;  /* 0x0000002b2a177223 */ /* 0x000fc8000000002d */
[----:B------:R-:W-:-:S04]  /*135c0*/  FFMA R23, R20, R23, R43 ;  /* 0x0000001714177223 */ /* 0x000fc8000000002b */
[----:B------:R-:W-:Y:S01]  /*135d0*/  FFMA R42, R42, R23, R45 ;  /* 0x000000172a2a7223 */ /* 0x000fe2000000002d */
[----:B------:R-:W-:-:S03]  /*135e0*/  IADD3 R45, PT, PT, R44, 0x7f, -R21 ;  /* 0x0000007f2c2d7810 */ /* 0x000fc60007ffe815 */
[----:B------:R-:W-:Y:S01]  /*135f0*/  FFMA R43, R20, R42, R23 ;  /* 0x0000002a142b7223 */ /* 0x000fe20000000017 */
[----:B------:R-:W-:-:S04]  /*13600*/  IADD3 R46, PT, PT, R45, R46, RZ ;  /* 0x0000002e2d2e7210 */ /* 0x000fc80007ffe0ff */
[----:B------:R-:W-:-:S04]  /*13610*/  SHF.R.U32.HI R21, RZ, 0x17, R43 ;  /* 0x00000017ff157819 */ /* 0x000fc8000001162b */
[----:B------:R-:W-:-:S04]  /*13620*/  LOP3.LUT R21, R21, 0xff, RZ, 0xc0, !PT ;  /* 0x000000ff15157812 */ /* 0x000fc800078ec0ff */
[----:B------:R-:W-:-:S04]  /*13630*/  IADD3 R21, PT, PT, R21, R46, RZ ;  /* 0x0000002e15157210 */ /* 0x000fc80007ffe0ff */
[----:B------:R-:W-:-:S04]  /*13640*/  IADD3 R44, PT, PT, R21, -0x1, RZ ;  /* 0xffffffff152c7810 */ /* 0x000fc80007ffe0ff */
[----:B------:R-:W-:-:S13]  /*13650*/  ISETP.GE.U32.AND P0, PT, R44, 0xfe, PT ;  /* 0x000000fe2c00780c */ /* 0x000fda0003f06070 */
[----:B------:R-:W-:Y:S05]  /*13660*/  @!P0 BRA `(.L_x_473) ;  /* 0x0000000000808947 */ /* 0x000fea0003800000 */
[----:B------:R-:W-:-:S13]  /*13670*/  ISETP.GT.AND P0, PT, R21, 0xfe, PT ;  /* 0x000000fe1500780c */ /* 0x000fda0003f04270 */
[----:B------:R-:W-:Y:S05]  /*13680*/  @P0 BRA `(.L_x_474) ;  /* 0x00000000006c0947 */ /* 0x000fea0003800000 */
[----:B------:R-:W-:-:S13]  /*13690*/  ISETP.GE.AND P0, PT, R21, 0x1, PT ;  /* 0x000000011500780c */ /* 0x000fda0003f06270 */
[----:B------:R-:W-:Y:S05]  /*136a0*/  @P0 BRA `(.L_x_475) ;  /* 0x0000000000740947 */ /* 0x000fea0003800000 */
[----:B------:R-:W-:Y:S02]  /*136b0*/  ISETP.GE.AND P0, PT, R21, -0x18, PT ;  /* 0xffffffe81500780c */ /* 0x000fe40003f06270 */
[----:B------:R-:W-:-:S11]  /*136c0*/  LOP3.LUT R43, R43, 0x80000000, RZ, 0xc0, !PT ;  /* 0x800000002b2b7812 */ /* 0x000fd600078ec0ff */
[----:B------:R-:W-:Y:S05]  /*136d0*/  @!P0 BRA `(.L_x_475) ;  /* 0x0000000000688947 */ /* 0x000fea0003800000 */
[CCC-:B------:R-:W-:Y:S01]  /*136e0*/  FFMA.RZ R44, R20.reuse, R42.reuse, R23.reuse ;  /* 0x0000002a142c7223 */ /* 0x1c0fe2000000c017 */
[CCC-:B------:R-:W-:Y:S01]  /*136f0*/  FFMA.RP R45, R20.reuse, R42.reuse, R23.reuse ;  /* 0x0000002a142d7223 */ /* 0x1c0fe20000008017 */
[----:B------:R-:W-:Y:S01]  /*13700*/  FFMA.RM R42, R20, R42, R23 ;  /* 0x0000002a142a7223 */ /* 0x000fe20000004017 */
[C---:B------:R-:W-:Y:S01]  /*13710*/  VIADD R20, R21.reuse, 0x20 ;  /* 0x0000002015147836 */ /* 0x040fe20000000000 */
[C---:B------:R-:W-:Y:S02]  /*13720*/  ISETP.NE.AND P0, PT, R21.reuse, RZ, PT ;  /* 0x000000ff1500720c */ /* 0x040fe40003f05270 */
[----:B------:R-:W-:Y:S02]  /*13730*/  LOP3.LUT R44, R44, 0x7fffff, RZ, 0xc0, !PT ;  /* 0x007fffff2c2c7812 */ /* 0x000fe400078ec0ff */
[----:B------:R-:W-:Y:S01]  /*13740*/  ISETP.NE.AND P1, PT, R21, RZ, PT ;  /* 0x000000ff1500720c */ /* 0x000fe20003f25270 */
[----:B------:R-:W-:Y:S01]  /*13750*/  IMAD.MOV R21, RZ, RZ, -R21 ;  /* 0x000000ffff157224 */ /* 0x000fe200078e0a15 */
[----:B------:R-:W-:-:S02]  /*13760*/  LOP3.LUT R23, R44, 0x800000, RZ, 0xfc, !PT ;  /* 0x008000002c177812 */ /* 0x000fc400078efcff */
[----:B------:R-:W-:Y:S02]  /*13770*/  FSETP.NEU.FTZ.AND P2, PT, R45, R42, PT ;  /* 0x0000002a2d00720b */ /* 0x000fe40003f5d000 */
[----:B------:R-:W-:Y:S02]  /*13780*/  SHF.L.U32 R20, R23, R20, RZ ;  /* 0x0000001417147219 */ /* 0x000fe400000006ff */
[----:B------:R-:W-:Y:S02]  /*13790*/  SEL R42, R21, RZ, P0 ;  /* 0x000000ff152a7207 */ /* 0x000fe40000000000 */
[----:B------:R-:W-:Y:S02]  /*137a0*/  ISETP.NE.AND P1, PT, R20, RZ, P1 ;  /* 0x000000ff1400720c */ /* 0x000fe40000f25270 */
[----:B------:R-:W-:Y:S02]  /*137b0*/  SHF.R.U32.HI R23, RZ, R42, R23 ;  /* 0x0000002aff177219 */ /* 0x000fe40000011617 */
[----:B------:R-:W-:-:S02]  /*137c0*/  PLOP3.LUT P1, PT, P2, P1, PT, 0xf8, 0x8f ;  /* 0x00000000008f781c */ /* 0x000fc40001723f70 */
[----:B------:R-:W-:Y:S02]  /*137d0*/  SHF.R.U32.HI R21, RZ, 0x1, R23 ;  /* 0x00000001ff157819 */ /* 0x000fe40000011617 */
[----:B------:R-:W-:-:S04]  /*137e0*/  SEL R20, RZ, 0x1, !P1 ;  /* 0x00000001ff147807 */ /* 0x000fc80004800000 */
[----:B------:R-:W-:-:S04]  /*137f0*/  LOP3.LUT R20, R20, 0x1, R21, 0xf8, !PT ;  /* 0x0000000114147812 */ /* 0x000fc800078ef815 */
[----:B------:R-:W-:-:S05]  /*13800*/  LOP3.LUT R20, R20, R23, RZ, 0xc0, !PT ;  /* 0x0000001714147212 */ /* 0x000fca00078ec0ff */
[----:B------:R-:W-:-:S05]  /*13810*/  IMAD.IADD R20, R21, 0x1, R20 ;  /* 0x0000000115147824 */ /* 0x000fca00078e0214 */
[----:B------:R-:W-:Y:S01]  /*13820*/  LOP3.LUT R43, R20, R43, RZ, 0xfc, !PT ;  /* 0x0000002b142b7212 */ /* 0x000fe200078efcff */
[----:B------:R-:W-:Y:S05]  /*13830*/  BRA `(.L_x_475) ;  /* 0x0000000000107947 */ /* 0x000fea0003800000 */
.L_x_474:
[----:B------:R-:W-:-:S04]  /*13840*/  LOP3.LUT R43, R43, 0x80000000, RZ, 0xc0, !PT ;  /* 0x800000002b2b7812 */ /* 0x000fc800078ec0ff */
[----:B------:R-:W-:Y:S01]  /*13850*/  LOP3.LUT R43, R43, 0x7f800000, RZ, 0xfc, !PT ;  /* 0x7f8000002b2b7812 */ /* 0x000fe200078efcff */
[----:B------:R-:W-:Y:S05]  /*13860*/  BRA `(.L_x_475) ;  /* 0x0000000000047947 */ /* 0x000fea0003800000 */
.L_x_473:
[----:B------:R-:W-:Y:S02]  /*13870*/  LEA R43, R46, R43, 0x17 ;  /* 0x0000002b2e2b7211 */ /* 0x000fe400078eb8ff */
.L_x_475:
[----:B------:R-:W-:Y:S05]  /*13880*/  BSYNC.RECONVERGENT B0 ;  /* 0x0000000000007941 */ /* 0x000fea0003800200 */
.L_x_472:
[----:B------:R-:W-:Y:S01]  /*13890*/  MOV R20, R43 ;  /* 0x0000002b00147202 */ /* 0x000fe20000000f00 */
[----:B------:R-:W-:Y:S05]  /*138a0*/  BRA `(.L_x_476) ;  /* 0x0000000000207947 */ /* 0x000fea0003800000 */
.L_x_471:
[----:B------:R-:W-:-:S04]  /*138b0*/  LOP3.LUT R42, R42, 0x80000000, R43, 0x48, !PT ;  /* 0x800000002a2a7812 */ /* 0x000fc800078e482b */
[----:B------:R-:W-:Y:S01]  /*138c0*/  LOP3.LUT R20, R42, 0x7f800000, RZ, 0xfc, !PT ;  /* 0x7f8000002a147812 */ /* 0x000fe200078efcff */
[----:B------:R-:W-:Y:S05]  /*138d0*/  BRA `(.L_x_476) ;  /* 0x0000000000147947 */ /* 0x000fea0003800000 */
.L_x_470:
[----:B------:R-:W-:Y:S01]  /*138e0*/  LOP3.LUT R20, R42, 0x80000000, R43, 0x48, !PT ;  /* 0x800000002a147812 */ /* 0x000fe200078e482b */
[----:B------:R-:W-:Y:S05]  /*138f0*/  BRA `(.L_x_476) ;  /* 0x00000000000c7947 */ /* 0x000fea0003800000 */
.L_x_469:
[----:B------:R-:W1:Y:S01]  /*13900*/  MUFU.RSQ R20, -QNAN ;  /* 0xffc0000000147908 */ /* 0x000e620000001400 */
[----:B------:R-:W-:Y:S05]  /*13910*/  BRA `(.L_x_476) ;  /* 0x0000000000047947 */ /* 0x000fea0003800000 */
.L_x_468:
[----:B------:R-:W-:-:S07]  /*13920*/  FADD.FTZ R20, R34, R2 ;  /* 0x0000000222147221 */ /* 0x000fce0000010000 */
.L_x_476:
[----:B------:R-:W-:Y:S05]  /*13930*/  BSYNC.RECONVERGENT B1 ;  /* 0x0000000000017941 */ /* 0x000fea0003800200 */
.L_x_466:
[----:B------:R-:W-:-:S04]  /*13940*/  HFMA2 R23, -RZ, RZ, 0, 0 ;  /* 0x00000000ff177431 */ /* 0x000fc800000001ff */
[----:B-1----:R-:W-:Y:S05]  /*13950*/  RET.REL.NODEC R22 `(_ZN7cutlass13device_kernelINS_4fmha6kernel36Sm100FmhaFwdKernelTmaWarpspecializedIN4cute5tupleIJiiiNS5_IJNS5_IJiiEEEiEEEEEENS1_10collective38Sm100FmhaFwdMainloopTmaWarpspecializedINS_6half_tEffNS5_IJNS4_1CILi256EEENSC_ILi64EEENSC_ILi16EEEEEENS5_IJiNSC_ILi1EEES7_EEENS5_IJiSH_NS5_IJNS5_IJNSC_ILi0EEEiEEEiEEEEEESM_NS9_12ResidualMaskENS5_IJNSC_ILi2EEESH_SH_EEENSC_ILb0EEEEENS9_38Sm100FmhaFwdEpilogueTmaWarpspecializedISB_fNS5_IJNSC_ILi128EEESF_SE_EEESI_NS5_IJSH_S7_EEESQ_EENS2_23PersistentTileSchedulerENS2_41Sm100FmhaCtxKernelWarpspecializedScheduleEEEEEvNT_6ParamsE) ;  /* 0xfffffec416a87950 */ /* 0x002fea0003c3ffff */
.L_x_477:
[----:B------:R-:W-:-:S00]  /*13960*/  BRA `(.L_x_477) ;  /* 0xfffffffc00fc7947 */ /* 0x000fc0000383ffff */
[----:B------:R-:W-:-:S00]  /*13970*/  NOP ;  /* 0x0000000000007918 */ /* 0x000fc00000000000 */
        /* <DEDUP_REMOVED lines=8> */
.L_x_482:


//--------------------- .nv.global.init           --------------------------
	.section	.nv.global.init,"aw",@progbits
.nv.global.init:
	.type		$str$23,@object
	.size		$str$23,($str$37 - $str$23)
$str$23:
        /*0000*/ 	.byte	0x0a, 0x00
	.type		$str$37,@object
	.size		$str$37,($str$32 - $str$37)
$str$37:
        /*0002*/ 	.byte	0x3a, 0x00
	.type		$str$32,@object
	.size		$str$32,($str$29 - $str$32)
$str$32:
        /*0004*/ 	.byte	0x5f, 0x00
	.type		$str$29,@object
	.size		$str$29,($str$28 - $str$29)
$str$29:
        /*0006*/ 	.byte	0x25, 0x64, 0x00
	.type		$str$28,@object
	.size		$str$28,($str$30 - $str$28)
$str$28:
        /*0009*/ 	.byte	0x25, 0x63, 0x00
	.type		$str$30,@object
	.size		$str$30,($str$31 - $str$30)
$str$30:
        /*000c*/ 	.byte	0x25, 0x73, 0x00
	.type		$str$31,@object
	.size		$str$31,($str$35 - $str$31)
$str$31:
        /*000f*/ 	.byte	0x20, 0x6f, 0x20, 0x00
	.type		$str$35,@object
	.size		$str$35,($str$22 - $str$35)
$str$35:
        /*0013*/ 	.byte	0x70, 0x74, 0x72, 0x5b, 0x00
	.type		$str$22,@object
	.size		$str$22,($str$34 - $str$22)
$str$22:
        /*0018*/ 	.byte	0x73, 0x4f, 0x3a, 0x20, 0x00
	.type		$str$34,@object
	.size		$str$34,($str$36 - $str$34)
$str$34:
        /*001d*/ 	.byte	0x73, 0x6d, 0x65, 0x6d, 0x5f, 0x00
	.type		$str$36,@object
	.size		$str$36,($str$33 - $str$36)
$str$36:
        /*0023*/ 	.byte	0x62, 0x5d, 0x28, 0x25, 0x70, 0x29, 0x00
	.type		$str$33,@object
	.size		$str$33,($str$27 - $str$33)
$str$33:
        /*002a*/ 	.byte	0x53, 0x77, 0x3c, 0x25, 0x64, 0x2c, 0x25, 0x64, 0x2c, 0x25, 0x64, 0x3e, 0x00
	.type		$str$27,@object
	.size		$str$27,($str$26 - $str$27)
$str$27:
        /*0037*/ 	.byte	0x2f, 0x74, 0x6d, 0x70, 0x2f, 0x63, 0x75, 0x74, 0x6c, 0x61, 0x73, 0x73, 0x5f, 0x73, 0x77, 0x65
        /*0047*/ 	.byte	0x65, 0x70, 0x5f, 0x73, 0x72, 0x63, 0x2f, 0x69, 0x6e, 0x63, 0x6c, 0x75, 0x64, 0x65, 0x2f, 0x63
        /*0057*/ 	.byte	0x75, 0x74, 0x65, 0x2f, 0x61, 0x74, 0x6f, 0x6d, 0x2f, 0x63, 0x6f, 0x70, 0x79, 0x5f, 0x74, 0x72
        /*0067*/ 	.byte	0x61, 0x69, 0x74, 0x73, 0x5f, 0x73, 0x6d, 0x31, 0x30, 0x30, 0x2e, 0x68, 0x70, 0x70, 0x00
	.type		$str$26,@object
	.size		$str$26,(__unnamed_4 - $str$26)
$str$26:
        /*0076*/ 	.byte	0x28, 0x28, 0x75, 0x69, 0x6e, 0x74, 0x33, 0x32, 0x5f, 0x74, 0x28, 0x74, 0x68, 0x72, 0x65, 0x61
        /*0086*/ 	.byte	0x64, 0x49, 0x64, 0x78, 0x2e, 0x78, 0x29, 0x20, 0x2f, 0x20, 0x33, 0x32, 0x29, 0x20, 0x25, 0x20
        /*0096*/ 	.byte	0x34, 0x29, 0x20, 0x3d, 0x3d, 0x20, 0x28, 0x28, 0x28, 0x74, 0x6d, 0x65, 0x6d, 0x5f, 0x61, 0x64
        /*00a6*/ 	.byte	0x64, 0x72, 0x20, 0x3e, 0x3e, 0x20, 0x31, 0x36, 0x29, 0x20, 0x2f, 0x20, 0x33, 0x32, 0x29, 0x20
        /*00b6*/ 	.byte	0x25, 0x20, 0x34, 0x29, 0x00
	.type		__unnamed_4,@object
	.size		__unnamed_4,(__unnamed_1 - __unnamed_4)
__unnamed_4:
        /*00bb*/ 	.byte	0x63, 0x6f, 0x6e, 0x73, 0x74, 0x65, 0x78, 0x70, 0x72, 0x20, 0x76, 0x6f, 0x69, 0x64, 0x20, 0x63
        /* <DEDUP_REMOVED lines=36> */
        /*030b*/ 	.byte	0x30, 0x3e, 0x3e, 0x3e, 0x3e, 0x5d, 0x00
	.type		__unnamed_1,@object
	.size		__unnamed_1,(__unnamed_5 - __unnamed_1)
__unnamed_1:
        /* <DEDUP_REMOVED lines=37> */
        /*0562*/ 	.byte	0x3a, 0x43, 0x3c, 0x30, 0x3e, 0x3e, 0x3e, 0x3e, 0x5d, 0x00
	.type		__unnamed_5,@object
	.size		__unnamed_5,(__unnamed_6 - __unnamed_5)
__unnamed_5:
        /* <DEDUP_REMOVED lines=38> */
	.type		__unnamed_6,@object
	.size		__unnamed_6,(__unnamed_7 - __unnamed_6)
__unnamed_6:
        /* <DEDUP_REMOVED lines=37> */
        /*0a16*/ 	.byte	0x74, 0x65, 0x3a, 0x3a, 0x43, 0x3c, 0x30, 0x3e, 0x3e, 0x3e, 0x3e, 0x5d, 0x00
	.type		__unnamed_7,@object
	.size		__unnamed_7,(__unnamed_2 - __unnamed_7)
__unnamed_7:
        /* <DEDUP_REMOVED lines=37> */
        /*0c73*/ 	.byte	0x63, 0x75, 0x74, 0x65, 0x3a, 0x3a, 0x43, 0x3c, 0x30, 0x3e, 0x3e, 0x3e, 0x3e, 0x5d, 0x00
	.type		__unnamed_2,@object
	.size		__unnamed_2,(__unnamed_3 - __unnamed_2)
__unnamed_2:
        /* <DEDUP_REMOVED lines=38> */
	.type		__unnamed_3,@object
	.size		__unnamed_3,(.L_3 - __unnamed_3)
__unnamed_3:
        /* <DEDUP_REMOVED lines=38> */
        /*1142*/ 	.byte	0x3e, 0x3e, 0x5d, 0x00
.L_3:


//--------------------- .nv.shared._ZN7cutlass13device_kernelINS_4fmha6kernel36Sm100FmhaFwdKernelTmaWarpspecializedIN4cute5tupleIJiiiNS5_IJNS5_IJiiEEEiEEEEEENS1_10collective38Sm100FmhaFwdMainloopTmaWarpspecializedINS_6half_tEffNS5_IJNS4_1CILi256EEENSC_ILi64EEENSC_ILi16EEEEEENS5_IJiNSC_ILi1EEES7_EEENS5_IJiSH_NS5_IJNS5_IJNSC_ILi0EEEiEEEiEEEEEESM_NS9_12ResidualMaskENS5_IJNSC_ILi2EEESH_SH_EEENSC_ILb0EEEEENS9_38Sm100FmhaFwdEpilogueTmaWarpspecializedISB_fNS5_IJNSC_ILi128EEESF_SE_EEESI_NS5_IJSH_S7_EEESQ_EENS2_23PersistentTileSchedulerENS2_41Sm100FmhaCtxKernelWarpspecializedScheduleEEEEEvNT_6ParamsE --------------------------
	.section	.nv.shared._ZN7cutlass13device_kernelINS_4fmha6kernel36Sm100FmhaFwdKernelTmaWarpspecializedIN4cute5tupleIJiiiNS5_IJNS5_IJiiEEEiEEEEEENS1_10collective38Sm100FmhaFwdMainloopTmaWarpspecializedINS_6half_tEffNS5_IJNS4_1CILi256EEENSC_ILi64EEENSC_ILi16EEEEEENS5_IJiNSC_ILi1EEES7_EEENS5_IJiSH_NS5_IJNS5_IJNSC_ILi0EEEiEEEiEEEEEESM_NS9_12ResidualMaskENS5_IJNSC_ILi2EEESH_SH_EEENSC_ILb0EEEEENS9_38Sm100FmhaFwdEpilogueTmaWarpspecializedISB_fNS5_IJNSC_ILi128EEESF_SE_EEESI_NS5_IJSH_S7_EEESQ_EENS2_23PersistentTileSchedulerENS2_41Sm100FmhaCtxKernelWarpspecializedScheduleEEEEEvNT_6ParamsE,"aw",@nobits
	.sectionflags	@""
	.align	16
	.zero		1024


//--------------------- .nv.shared.reserved.0     --------------------------
	.section	.nv.shared.reserved.0,"aw",@nobits
	.weak		__nv_reservedSMEM_offset_0_alias
	.size		__nv_reservedSMEM_offset_0_alias, 0, 64
	.other		__nv_reservedSMEM_offset_0_alias,@"STO_CUDA_RESERVED_SHARED STV_DEFAULT"
__nv_reservedSMEM_offset_0_alias:
	.zero		0
.nv.shared.reserved.0:
	.zero		64
	.weak		__nv_reservedSMEM_tcgen05_partition
	.type		__nv_reservedSMEM_tcgen05_partition,@object
	.size		__nv_reservedSMEM_tcgen05_partition,(.L_0 - __nv_reservedSMEM_tcgen05_partition)
__nv_reservedSMEM_tcgen05_partition:
	.zero		32
.L_0:


//--------------------- .nv.global                --------------------------
	.section	.nv.global,"aw",@nobits
.nv.global:
	.type		_ZN39_INTERNAL_1f4c5d02_4_k_cu_3cf176de_35054cute1_E,@object
	.size		_ZN39_INTERNAL_1f4c5d02_4_k_cu_3cf176de_35054cute1_E,(_ZN39_INTERNAL_1f4c5d02_4_k_cu_3cf176de_35054cuda3std3__45__cpo6cbeginE - _ZN39_INTERNAL_1f4c5d02_4_k_cu_3cf176de_35054cute1_E)
_ZN39_INTERNAL_1f4c5d02_4_k_cu_3cf176de_35054cute1_E:
	.zero		1
	.type		_ZN39_INTERNAL_1f4c5d02_4_k_cu_3cf176de_35054cuda3std3__45__cpo6cbeginE,@object
	.size		_ZN39_INTERNAL_1f4c5d02_4_k_cu_3cf176de_35054cuda3std3__45__cpo6cbeginE,(_ZN39_INTERNAL_1f4c5d02_4_k_cu_3cf176de_35054cuda3std3__48in_placeE - _ZN39_INTERNAL_1f4c5d02_4_k_cu_3cf176de_35054cuda3std3__45__cpo6cbeginE)
_ZN39_INTERNAL_1f4c5d02_4_k_cu_3cf176de_35054cuda3std3__45__cpo6cbeginE:
	.zero		1
	.type		_ZN39_INTERNAL_1f4c5d02_4_k_cu_3cf176de_35054cuda3std3__48in_placeE,@object
	.size		_ZN39_INTERNAL_1f4c5d02_4_k_cu_3cf176de_35054cuda3std3__48in_placeE,(_ZN39_INTERNAL_1f4c5d02_4_k_cu_3cf176de_35054cuda3std6ranges3__45__cpo9iter_moveE - _ZN39_INTERNAL_1f4c5d02_4_k_cu_3cf176de_35054cuda3std3__48in_placeE)
_ZN39_INTERNAL_1f4c5d02_4_k_cu_3cf176de_35054cuda3std3__48in_placeE:
	.zero		1
	.type		_ZN39_INTERNAL_1f4c5d02_4_k_cu_3cf176de_35054cuda3std6ranges3__45__cpo9iter_moveE,@object
	.size		_ZN39_INTERNAL_1f4c5d02_4_k_cu_3cf176de_35054cuda3std6ranges3__45__cpo9iter_moveE,(_ZN39_INTERNAL_1f4c5d02_4_k_cu_3cf176de_35054cuda3std3__45__cpo5beginE - _ZN39_INTERNAL_1f4c5d02_4_k_cu_3cf176de_35054cuda3std6ranges3__45__cpo9iter_moveE)
_ZN39_INTERNAL_1f4c5d02_4_k_cu_3cf176de_35054cuda3std6ranges3__45__cpo9iter_moveE:
	.zero		1
	.type		_ZN39_INTERNAL_1f4c5d02_4_k_cu_3cf176de_35054cuda3std3__45__cpo5beginE,@object
	.size		_ZN39_INTERNAL_1f4c5d02_4_k_cu_3cf176de_35054cuda3std3__45__cpo5beginE,(_ZN39_INTERNAL_1f4c5d02_4_k_cu_3cf176de_35054cuda3std3__441_GLOBAL__N__1f4c5d02_4_k_cu_3cf176de_35056ignoreE - _ZN39_INTERNAL_1f4c5d02_4_k_cu_3cf176de_35054cuda3std3__45__cpo5beginE)
_ZN39_INTERNAL_1f4c5d02_4_k_cu_3cf176de_35054cuda3std3__45__cpo5beginE:
	.zero		1
	.type		_ZN39_INTERNAL_1f4c5d02_4_k_cu_3cf176de_35054cuda3std3__441_GLOBAL__N__1f4c5d02_4_k_cu_3cf176de_35056ignoreE,@object
	.size		_ZN39_INTERNAL_1f4c5d02_4_k_cu_3cf176de_35054cuda3std3__441_GLOBAL__N__1f4c5d02_4_k_cu_3cf176de_35056ignoreE,(_ZN39_INTERNAL_1f4c5d02_4_k_cu_3cf176de_35054cute7productE - _ZN39_INTERNAL_1f4c5d02_4_k_cu_3cf176de_35054cuda3std3__441_GLOBAL__N__1f4c5d02_4_k_cu_3cf176de_35056ignoreE)
_ZN39_INTERNAL_1f4c5d02_4_k_cu_3cf176de_35054cuda3std3__441_GLOBAL__N__1f4c5d02_4_k_cu_3cf176de_35056ignoreE:
	.zero		1
	.type		_ZN39_INTERNAL_1f4c5d02_4_k_cu_3cf176de_35054cute7productE,@object
	.size		_ZN39_INTERNAL_1f4c5d02_4_k_cu_3cf176de_35054cute7productE,(_ZN39_INTERNAL_1f4c5d02_4_k_cu_3cf176de_35054cuda3std3__45__cpo3endE - _ZN39_INTERNAL_1f4c5d02_4_k_cu_3cf176de_35054cute7productE)
_ZN39_INTERNAL_1f4c5d02_4_k_cu_3cf176de_35054cute7productE:
	.zero		1
	.type		_ZN39_INTERNAL_1f4c5d02_4_k_cu_3cf176de_35054cuda3std3__45__cpo3endE,@object
	.size		_ZN39_INTERNAL_1f4c5d02_4_k_cu_3cf176de_35054cuda3std3__45__cpo3endE,(_ZN39_INTERNAL_1f4c5d02_4_k_cu_3cf176de_35054cuda3std3__419piecewise_constructE - _ZN39_INTERNAL_1f4c5d02_4_k_cu_3cf176de_35054cuda3std3__45__cpo3endE)
_ZN39_INTERNAL_1f4c5d02_4_k_cu_3cf176de_35054cuda3std3__45__cpo3endE:
	.zero		1
	.type		_ZN39_INTERNAL_1f4c5d02_4_k_cu_3cf176de_35054cuda3std3__419piecewise_constructE,@object
	.size		_ZN39_INTERNAL_1f4c5d02_4_k_cu_3cf176de_35054cuda3std3__419piecewise_constructE,(_ZN39_INTERNAL_1f4c5d02_4_k_cu_3cf176de_35054cuda3std3__45__cpo4cendE - _ZN39_INTERNAL_1f4c5d02_4_k_cu_3cf176de_35054cuda3std3__419piecewise_constructE)
_ZN39_INTERNAL_1f4c5d02_4_k_cu_3cf176de_35054cuda3std3__419piecewise_constructE:
	.zero		1
	.type		_ZN39_INTERNAL_1f4c5d02_4_k_cu_3cf176de_35054cuda3std3__45__cpo4cendE,@object
	.size		_ZN39_INTERNAL_1f4c5d02_4_k_cu_3cf176de_35054cuda3std3__45__cpo4cendE,(_ZN39_INTERNAL_1f4c5d02_4_k_cu_3cf176de_35054cuda3std6ranges3__45__cpo4swapE - _ZN39_INTERNAL_1f4c5d02_4_k_cu_3cf176de_35054cuda3std3__45__cpo4cendE)
_ZN39_INTERNAL_1f4c5d02_4_k_cu_3cf176de_35054cuda3std3__45__cpo4cendE:
	.zero		1
	.type		_ZN39_INTERNAL_1f4c5d02_4_k_cu_3cf176de_35054cuda3std6ranges3__45__cpo4swapE,@object
	.size		_ZN39_INTERNAL_1f4c5d02_4_k_cu_3cf176de_35054cuda3std6ranges3__45__cpo4swapE,(.L_15 - _ZN39_INTERNAL_1f4c5d02_4_k_cu_3cf176de_35054cuda3std6ranges3__45__cpo4swapE)
_ZN39_INTERNAL_1f4c5d02_4_k_cu_3cf176de_35054cuda3std6ranges3__45__cpo4swapE:
	.zero		1
.L_15:


//--------------------- .nv.constant0._ZN7cutlass13device_kernelINS_4fmha6kernel36Sm100FmhaFwdKernelTmaWarpspecializedIN4cute5tupleIJiiiNS5_IJNS5_IJiiEEEiEEEEEENS1_10collective38Sm100FmhaFwdMainloopTmaWarpspecializedINS_6half_tEffNS5_IJNS4_1CILi256EEENSC_ILi64EEENSC_ILi16EEEEEENS5_IJiNSC_ILi1EEES7_EEENS5_IJiSH_NS5_IJNS5_IJNSC_ILi0EEEiEEEiEEEEEESM_NS9_12ResidualMaskENS5_IJNSC_ILi2EEESH_SH_EEENSC_ILb0EEEEENS9_38Sm100FmhaFwdEpilogueTmaWarpspecializedISB_fNS5_IJNSC_ILi128EEESF_SE_EEESI_NS5_IJSH_S7_EEESQ_EENS2_23PersistentTileSchedulerENS2_41Sm100FmhaCtxKernelWarpspecializedScheduleEEEEEvNT_6ParamsE --------------------------
	.section	.nv.constant0._ZN7cutlass13device_kernelINS_4fmha6kernel36Sm100FmhaFwdKernelTmaWarpspecializedIN4cute5tupleIJiiiNS5_IJNS5_IJiiEEEiEEEEEENS1_10collective38Sm100FmhaFwdMainloopTmaWarpspecializedINS_6half_tEffNS5_IJNS4_1CILi256EEENSC_ILi64EEENSC_ILi16EEEEEENS5_IJiNSC_ILi1EEES7_EEENS5_IJiSH_NS5_IJNS5_IJNSC_ILi0EEEiEEEiEEEEEESM_NS9_12ResidualMaskENS5_IJNSC_ILi2EEESH_SH_EEENSC_ILb0EEEEENS9_38Sm100FmhaFwdEpilogueTmaWarpspecializedISB_fNS5_IJNSC_ILi128EEESF_SE_EEESI_NS5_IJSH_S7_EEESQ_EENS2_23PersistentTileSchedulerENS2_41Sm100FmhaCtxKernelWarpspecializedScheduleEEEEEvNT_6ParamsE,"a",@progbits
	.sectionflags	@""
	.align	4
.nv.constant0._ZN7cutlass13device_kernelINS_4fmha6kernel36Sm100FmhaFwdKernelTmaWarpspecializedIN4cute5tupleIJiiiNS5_IJNS5_IJiiEEEiEEEEEENS1_10collective38Sm100FmhaFwdMainloopTmaWarpspecializedINS_6half_tEffNS5_IJNS4_1CILi256EEENSC_ILi64EEENSC_ILi16EEEEEENS5_IJiNSC_ILi1EEES7_EEENS5_IJiSH_NS5_IJNS5_IJNSC_ILi0EEEiEEEiEEEEEESM_NS9_12ResidualMaskENS5_IJNSC_ILi2EEESH_SH_EEENSC_ILb0EEEEENS9_38Sm100FmhaFwdEpilogueTmaWarpspecializedISB_fNS5_IJNSC_ILi128EEESF_SE_EEESI_NS5_IJSH_S7_EEESQ_EENS2_23PersistentTileSchedulerENS2_41Sm100FmhaCtxKernelWarpspecializedScheduleEEEEEvNT_6ParamsE:
	.zero		2432


//--------------------- SYMBOLS --------------------------

	.type		.nv.reservedSmem.offset0,@object
	.size		.nv.reservedSmem.offset0,0x4
	.type		.nv.reservedSmem.cap,@object
	.size		.nv.reservedSmem.cap,0x4
	.type		vprintf,@function
	.type		__assertfail,@function
